def matmul_kernel(
    a_ptr,
    b_ptr,
    c_ptr,
    M,
    N,
    K,
    stride_am,
    stride_ak,
    stride_bk,
    stride_bn,
    stride_cm,
    stride_cn,
    BLOCK_M: tl.constexpr,
    BLOCK_N: tl.constexpr,
    BLOCK_K: tl.constexpr,
    GROUP_M: tl.constexpr,
):
    pid = tl.program_id(axis=0)
    num_pid_m = tl.cdiv(M, BLOCK_M)
    num_pid_n = tl.cdiv(N, BLOCK_N)
    num_pid_in_group = GROUP_M * num_pid_n
    group_id = pid // num_pid_in_group
    first_pid_m = group_id * GROUP_M
    group_size_m = min(num_pid_m - first_pid_m, GROUP_M)
    pid_m = first_pid_m + ((pid % num_pid_in_group) % group_size_m)
    pid_n = (pid % num_pid_in_group) // group_size_m

    offs_am = (pid_m * BLOCK_M + tl.arange(0, BLOCK_M)) % M
    offs_bn = (pid_n * BLOCK_N + tl.arange(0, BLOCK_N)) % N
    offs_k = tl.arange(0, BLOCK_K)
    a_ptrs = a_ptr + offs_am[:, None] * stride_am + offs_k[None, :] * stride_ak
    b_ptrs = b_ptr + offs_k[:, None] * stride_bk + offs_bn[None, :] * stride_bn

    acc = tl.zeros((BLOCK_M, BLOCK_N), dtype=tl.float32)
    for kk in range(0, tl.cdiv(K, BLOCK_K)):
        a = tl.load(a_ptrs, mask=offs_k[None, :] < K - kk * BLOCK_K, other=0.0)
        b = tl.load(b_ptrs, mask=offs_k[:, None] < K - kk * BLOCK_K, other=0.0)
        acc = tl.dot(a, b, acc)
        a_ptrs += BLOCK_K * stride_ak
        b_ptrs += BLOCK_K * stride_bk

    c = acc.to(c_ptr.dtype.element_ty)
    offs_cm = pid_m * BLOCK_M + tl.arange(0, BLOCK_M)
    offs_cn = pid_n * BLOCK_N + tl.arange(0, BLOCK_N)
    c_ptrs = c_ptr + offs_cm[:, None] * stride_cm + offs_cn[None, :] * stride_cn
    mask = (offs_cm[:, None] < M) & (offs_cn[None, :] < N)
    tl.store(c_ptrs, c, mask=mask)

# config = {"BLOCK_K": 128, "BLOCK_M": 256, "BLOCK_N": 512, "GROUP_M": 8, "arch": "sm_100", "dtype": "bf16", "num_ctas": 1, "num_stages": 3, "num_warps": 16}
# arch = sm_100


// ===== COMPILED SASS (sm_100a) =====

	.target	sm_100a

	.elftype	@"ET_EXEC"


//--------------------- .note.nv.tkinfo           --------------------------
	.section	.note.nv.tkinfo,"",@"SHT_NOTE"
	.sectionflags	@"SHF_NOTE_NV_TKINFO"
	.tkinfo
        /*0018*/ 	.word	0x00000081
        /*0030*/ 	.string	""
        /*0030*/ 	.string	"ptxas-blackwell"
        /*0030*/ 	.string	"Cuda compilation tools, release 12.9, V12.9.86"
        /*0030*/ 	.string	"Build cuda_12.9.r12.9/compiler.36037853_0"
        /*0030*/ 	.string	"-v  -suppress-debug-info  -lineinfo  -arch sm_100a "



//--------------------- .note.nv.cuver            --------------------------
	.section	.note.nv.cuver,"",@"SHT_NOTE"
	.sectionflags	@"SHF_NOTE_NV_CUVER"
        /*0018*/ 	.short	0x0001
        /*001a*/ 	.short	0x0064
        /*001c*/ 	.short	0x0001
        /*001e*/ 	.short	0x0000
        /*0020*/ 	.short	0x0001
        /*0022*/ 	.short	0x0000


//--------------------- .nv.info                  --------------------------
	.section	.nv.info,"",@"SHT_CUDA_INFO"
	.align	4


	//----- nvinfo : EIATTR_REGCOUNT
	.align		4
        /*0000*/ 	.byte	0x04, 0x2f
        /*0002*/ 	.short	(.L_1 - .L_0)
	.align		4
.L_0:
        /*0004*/ 	.word	index@(matmul_kernel)
        /*0008*/ 	.word	0x00000020


	//----- nvinfo : EIATTR_FRAME_SIZE
	.align		4
.L_1:
        /*000c*/ 	.byte	0x04, 0x11
        /*000e*/ 	.short	(.L_3 - .L_2)
	.align		4
.L_2:
        /*0010*/ 	.word	index@(matmul_kernel)
        /*0014*/ 	.word	0x00003118


	//----- nvinfo : EIATTR_MIN_STACK_SIZE
	.align		4
.L_3:
        /*0018*/ 	.byte	0x04, 0x12
        /*001a*/ 	.short	(.L_5 - .L_4)
	.align		4
.L_4:
        /*001c*/ 	.word	index@(matmul_kernel)
        /*0020*/ 	.word	0x00003118
.L_5:


//--------------------- .nv.info.matmul_kernel    --------------------------
	.section	.nv.info.matmul_kernel,"",@"SHT_CUDA_INFO"
	.sectionflags	@""
	.align	4


	//----- nvinfo : EIATTR_CUDA_API_VERSION
	.align		4
        /*0000*/ 	.byte	0x04, 0x37
        /*0002*/ 	.short	(.L_7 - .L_6)
.L_6:
        /*0004*/ 	.word	0x00000081


	//----- nvinfo : EIATTR_KPARAM_INFO
	.align		4
.L_7:
        /*0008*/ 	.byte	0x04, 0x17
        /*000a*/ 	.short	(.L_9 - .L_8)
.L_8:
        /*000c*/ 	.word	0x00000000
        /*0010*/ 	.short	0x000d
        /*0012*/ 	.short	0x0048
        /*0014*/ 	.byte	0x00, 0xf4, 0x21, 0x00


	//----- nvinfo : EIATTR_KPARAM_INFO
	.align		4
.L_9:
        /*0018*/ 	.byte	0x04, 0x17
        /*001a*/ 	.short	(.L_11 - .L_10)
.L_10:
        /*001c*/ 	.word	0x00000000
        /*0020*/ 	.short	0x000c
        /*0022*/ 	.short	0x0040
        /*0024*/ 	.byte	0x00, 0xf4, 0x21, 0x00


	//----- nvinfo : EIATTR_KPARAM_INFO
	.align		4
.L_11:
        /*0028*/ 	.byte	0x04, 0x17
        /*002a*/ 	.short	(.L_13 - .L_12)
.L_12:
        /*002c*/ 	.word	0x00000000
        /*0030*/ 	.short	0x000b
        /*0032*/ 	.short	0x0038
        /*0034*/ 	.byte	0x00, 0xf0, 0x11, 0x00


	//----- nvinfo : EIATTR_KPARAM_INFO
	.align		4
.L_13:
        /*0038*/ 	.byte	0x04, 0x17
        /*003a*/ 	.short	(.L_15 - .L_14)
.L_14:
        /*003c*/ 	.word	0x00000000
        /*0040*/ 	.short	0x000a
        /*0042*/ 	.short	0x0034
        /*0044*/ 	.byte	0x00, 0xf0, 0x11, 0x00


	//----- nvinfo : EIATTR_KPARAM_INFO
	.align		4
.L_15:
        /*0048*/ 	.byte	0x04, 0x17
        /*004a*/ 	.short	(.L_17 - .L_16)
.L_16:
        /*004c*/ 	.word	0x00000000
        /*0050*/ 	.short	0x0009
        /*0052*/ 	.short	0x0030
        /*0054*/ 	.byte	0x00, 0xf0, 0x11, 0x00


	//----- nvinfo : EIATTR_KPARAM_INFO
	.align		4
.L_17:
        /*0058*/ 	.byte	0x04, 0x17
        /*005a*/ 	.short	(.L_19 - .L_18)
.L_18:
        /*005c*/ 	.word	0x00000000
        /*0060*/ 	.short	0x0008
        /*0062*/ 	.short	0x002c
        /*0064*/ 	.byte	0x00, 0xf0, 0x11, 0x00


	//----- nvinfo : EIATTR_KPARAM_INFO
	.align		4
.L_19:
        /*0068*/ 	.byte	0x04, 0x17
        /*006a*/ 	.short	(.L_21 - .L_20)
.L_20:
        /*006c*/ 	.word	0x00000000
        /*0070*/ 	.short	0x0007
        /*0072*/ 	.short	0x0028
        /*0074*/ 	.byte	0x00, 0xf0, 0x11, 0x00


	//----- nvinfo : EIATTR_KPARAM_INFO
	.align		4
.L_21:
        /*0078*/ 	.byte	0x04, 0x17
        /*007a*/ 	.short	(.L_23 - .L_22)
.L_22:
        /*007c*/ 	.word	0x00000000
        /*0080*/ 	.short	0x0006
        /*0082*/ 	.short	0x0024
        /*0084*/ 	.byte	0x00, 0xf0, 0x11, 0x00


	//----- nvinfo : EIATTR_KPARAM_INFO
	.align		4
.L_23:
        /*0088*/ 	.byte	0x04, 0x17
        /*008a*/ 	.short	(.L_25 - .L_24)
.L_24:
        /*008c*/ 	.word	0x00000000
        /*0090*/ 	.short	0x0005
        /*0092*/ 	.short	0x0020
        /*0094*/ 	.byte	0x00, 0xf0, 0x11, 0x00


	//----- nvinfo : EIATTR_KPARAM_INFO
	.align		4
.L_25:
        /*0098*/ 	.byte	0x04, 0x17
        /*009a*/ 	.short	(.L_27 - .L_26)
.L_26:
        /*009c*/ 	.word	0x00000000
        /*00a0*/ 	.short	0x0004
        /*00a2*/ 	.short	0x001c
        /*00a4*/ 	.byte	0x00, 0xf0, 0x11, 0x00


	//----- nvinfo : EIATTR_KPARAM_INFO
	.align		4
.L_27:
        /*00a8*/ 	.byte	0x04, 0x17
        /*00aa*/ 	.short	(.L_29 - .L_28)
.L_28:
        /*00ac*/ 	.word	0x00000000
        /*00b0*/ 	.short	0x0003
        /*00b2*/ 	.short	0x0018
        /*00b4*/ 	.byte	0x00, 0xf0, 0x11, 0x00


	//----- nvinfo : EIATTR_KPARAM_INFO
	.align		4
.L_29:
        /*00b8*/ 	.byte	0x04, 0x17
        /*00ba*/ 	.short	(.L_31 - .L_30)
.L_30:
        /*00bc*/ 	.word	0x00000000
        /*00c0*/ 	.short	0x0002
        /*00c2*/ 	.short	0x0010
        /*00c4*/ 	.byte	0x00, 0xf4, 0x21, 0x00


	//----- nvinfo : EIATTR_KPARAM_INFO
	.align		4
.L_31:
        /*00c8*/ 	.byte	0x04, 0x17
        /*00ca*/ 	.short	(.L_33 - .L_32)
.L_32:
        /*00cc*/ 	.word	0x00000000
        /*00d0*/ 	.short	0x0001
        /*00d2*/ 	.short	0x0008
        /*00d4*/ 	.byte	0x00, 0xf4, 0x21, 0x00


	//----- nvinfo : EIATTR_KPARAM_INFO
	.align		4
.L_33:
        /*00d8*/ 	.byte	0x04, 0x17
        /*00da*/ 	.short	(.L_35 - .L_34)
.L_34:
        /*00dc*/ 	.word	0x00000000
        /*00e0*/ 	.short	0x0000
        /*00e2*/ 	.short	0x0000
        /*00e4*/ 	.byte	0x00, 0xf4, 0x21, 0x00


	//----- nvinfo : EIATTR_SPARSE_MMA_MASK
	.align		4
.L_35:
        /*00e8*/ 	.byte	0x03, 0x50
        /*00ea*/ 	.short	0x0000


	//----- nvinfo : EIATTR_MAXREG_COUNT
	.align		4
        /*00ec*/ 	.byte	0x03, 0x1b
        /*00ee*/ 	.short	0x0080


	//----- nvinfo : EIATTR_NUM_BARRIERS
	.align		4
        /*00f0*/ 	.byte	0x02, 0x4c
        /*00f2*/ 	.byte	0x01
	.zero		1


	//----- nvinfo : EIATTR_ANNOTATIONS
	.align		4
        /*00f4*/ 	.byte	0x04, 0x55
        /*00f6*/ 	.short	(.L_37 - .L_36)


	//   ....[0]....
.L_36:
        /*00f8*/ 	.word	0x00000001
        /*00fc*/ 	.byte	0x20, 0x05, 0x00, 0x00, 0x01, 0x00, 0x00, 0x00, 0x30, 0x05, 0x00, 0x00, 0x01, 0x00, 0x00, 0x00
        /* <DEDUP_REMOVED lines=824> */
        /*348c*/ 	.byte	0xc0, 0x04, 0x01, 0x00


	//----- nvinfo : EIATTR_VRC_CTA_INIT_COUNT
	.align		4
.L_37:
        /*3490*/ 	.byte	0x02, 0x4a
	.zero		1
	.zero		1


	//----- nvinfo : EIATTR_EXIT_INSTR_OFFSETS
	.align		4
        /*3494*/ 	.byte	0x04, 0x1c
        /*3496*/ 	.short	(.L_39 - .L_38)


	//   ....[0]....
.L_38:
        /*3498*/ 	.word	0x00046420


	//   ....[1]....
        /*349c*/ 	.word	0x00046450


	//----- nvinfo : EIATTR_REQNTID
	.align		4
.L_39:
        /*34a0*/ 	.byte	0x04, 0x10
        /*34a2*/ 	.short	(.L_41 - .L_40)
.L_40:
        /*34a4*/ 	.word	0x00000200
        /*34a8*/ 	.word	0x00000001
        /*34ac*/ 	.word	0x00000001


	//----- nvinfo : EIATTR_CBANK_PARAM_SIZE
	.align		4
.L_41:
        /*34b0*/ 	.byte	0x03, 0x19
        /*34b2*/ 	.short	0x0050


	//----- nvinfo : EIATTR_PARAM_CBANK
	.align		4
        /*34b4*/ 	.byte	0x04, 0x0a
        /*34b6*/ 	.short	(.L_43 - .L_42)
	.align		4
.L_42:
        /*34b8*/ 	.word	index@(.nv.constant0.matmul_kernel)
        /*34bc*/ 	.short	0x0380
        /*34be*/ 	.short	0x0050


	//----- nvinfo : EIATTR_SW_WAR
	.align		4
.L_43:
        /*34c0*/ 	.byte	0x04, 0x36
        /*34c2*/ 	.short	(.L_45 - .L_44)
.L_44:
        /*34c4*/ 	.word	0x00000008
.L_45:


//--------------------- .nv.compat                --------------------------
	.section	.nv.compat,"",@"SHT_CUDA_COMPAT_INFO"
	.align	4
        /*0000*/ 	.byte	0x02, 0x02, 0x01, 0x00, 0x02, 0x05, 0x05, 0x00, 0x02, 0x03, 0x00, 0x00, 0x02, 0x06, 0x01, 0x00


//--------------------- .nv.callgraph             --------------------------
	.section	.nv.callgraph,"",@"SHT_CUDA_CALLGRAPH"
	.align	4
	.sectionentsize	8
	.align		4
        /*0000*/ 	.word	0x00000000
	.align		4
        /*0004*/ 	.word	0xffffffff
	.align		4
        /*0008*/ 	.word	0x00000000
	.align		4
        /*000c*/ 	.word	0xfffffffe
	.align		4
        /*0010*/ 	.word	0x00000000
	.align		4
        /*0014*/ 	.word	0xfffffffd
	.align		4
        /*0018*/ 	.word	0x00000000
	.align		4
        /*001c*/ 	.word	0xfffffffc


//--------------------- .text.matmul_kernel       --------------------------
	.section	.text.matmul_kernel,"ax",@progbits
	.align	128
        .global         matmul_kernel
        .type           matmul_kernel,@function
        .size           matmul_kernel,(.L_x_4 - matmul_kernel)
        .other          matmul_kernel,@"STO_CUDA_ENTRY STV_DEFAULT"
matmul_kernel:
.text.matmul_kernel:
[----:B------:R-:W0:Y:S08]  /*0000*/  LDC R1, c[0x0][0x37c] ;  /* 0x0000df00ff017b82 */ /* 0x000e300000000800 */
[----:B------:R-:W1:Y:S01]  /*0010*/  LDC.64 R4, c[0x0][0x398] ;  /* 0x0000e600ff047b82 */ /* 0x000e620000000a00 */
[----:B------:R-:W2:Y:S01]  /*0020*/  S2R R14, SR_TID.X ;  /* 0x00000000000e7919 */ /* 0x000ea20000002100 */
[----:B------:R-:W3:Y:S01]  /*0030*/  LDCU UR4, c[0x0][0x3a0] ;  /* 0x00007400ff0477ac */ /* 0x000ee20008000800 */
[----:B0-----:R-:W-:Y:S01]  /*0040*/  VIADD R1, R1, 0xffffcee8 ;  /* 0xffffcee801017836 */ /* 0x001fe20000000000 */
[----:B------:R-:W0:Y:S01]  /*0050*/  LDCU.64 UR12, c[0x0][0x358] ;  /* 0x00006b00ff0c77ac */ /* 0x000e220008000a00 */
[----:B---3--:R-:W-:Y:S01]  /*0060*/  UIADD3 UR4, UPT, UPT, UR4, 0x7f, URZ ;  /* 0x0000007f04047890 */ /* 0x008fe2000fffe0ff */
[----:B-1----:R-:W-:-:S03]  /*0070*/  VIADD R0, R5, 0x1ff ;  /* 0x000001ff05007836 */ /* 0x002fc60000000000 */
[----:B------:R-:W-:Y:S02]  /*0080*/  UISETP.GT.AND UP0, UPT, UR4, 0x7f, UPT ;  /* 0x0000007f0400788c */ /* 0x000fe4000bf04270 */
[----:B------:R-:W-:-:S04]  /*0090*/  SHF.R.S32.HI R3, RZ, 0x1f, R0 ;  /* 0x0000001fff037819 */ /* 0x000fc80000011400 */
[----:B------:R-:W-:-:S04]  /*00a0*/  LEA.HI R3, R3, R0, RZ, 0x9 ;  /* 0x0000000003037211 */ /* 0x000fc800078f48ff */
[----:B------:R-:W-:Y:S02]  /*00b0*/  SHF.R.S32.HI R0, RZ, 0x9, R3 ;  /* 0x00000009ff007819 */ /* 0x000fe40000011403 */
[----:B------:R-:W1:Y:S03]  /*00c0*/  S2R R3, SR_CTAID.X ;  /* 0x0000000000037919 */ /* 0x000e660000002500 */
[----:B------:R-:W-:-:S05]  /*00d0*/  IMAD.SHL.U32 R0, R0, 0x8, RZ ;  /* 0x0000000800007824 */ /* 0x000fca00078e00ff */
[-C--:B------:R-:W-:Y:S02]  /*00e0*/  IABS R9, R0.reuse ;  /* 0x0000000000097213 */ /* 0x080fe40000000000 */
[----:B------:R-:W-:Y:S02]  /*00f0*/  IABS R12, R0 ;  /* 0x00000000000c7213 */ /* 0x000fe40000000000 */
[----:B------:R-:W3:Y:S08]  /*0100*/  I2F.RP R2, R9 ;  /* 0x0000000900027306 */ /* 0x000ef00000209400 */
[----:B---3--:R-:W3:Y:S01]  /*0110*/  MUFU.RCP R2, R2 ;  /* 0x0000000200027308 */ /* 0x008ee20000001000 */
[----:B-1----:R-:W-:Y:S01]  /*0120*/  IABS R10, R3 ;  /* 0x00000003000a7213 */ /* 0x002fe20000000000 */
[----:B---3--:R-:W-:-:S02]  /*0130*/  VIADD R6, R2, 0xffffffe ;  /* 0x0ffffffe02067836 */ /* 0x008fc40000000000 */
[----:B------:R-:W-:-:S04]  /*0140*/  IMAD.MOV R2, RZ, RZ, -R12 ;  /* 0x000000ffff027224 */ /* 0x000fc800078e0a0c */
[----:B------:R1:W3:Y:S02]  /*0150*/  F2I.FTZ.U32.TRUNC.NTZ R7, R6 ;  /* 0x0000000600077305 */ /* 0x0002e4000021f000 */
[----:B-1----:R-:W-:Y:S02]  /*0160*/  IMAD.MOV.U32 R6, RZ, RZ, RZ ;  /* 0x000000ffff067224 */ /* 0x002fe400078e00ff */
[----:B---3--:R-:W-:-:S04]  /*0170*/  IMAD.MOV R8, RZ, RZ, -R7 ;  /* 0x000000ffff087224 */ /* 0x008fc800078e0a07 */
[----:B------:R-:W-:Y:S02]  /*0180*/  IMAD R11, R8, R9, RZ ;  /* 0x00000009080b7224 */ /* 0x000fe400078e02ff */
[----:B------:R-:W-:Y:S02]  /*0190*/  IMAD.MOV.U32 R8, RZ, RZ, R10 ;  /* 0x000000ffff087224 */ /* 0x000fe400078e000a */
[----:B------:R-:W-:-:S06]  /*01a0*/  IMAD.HI.U32 R7, R7, R11, R6 ;  /* 0x0000000b07077227 */ /* 0x000fcc00078e0006 */
[----:B------:R-:W-:-:S04]  /*01b0*/  IMAD.HI.U32 R7, R7, R8, RZ ;  /* 0x0000000807077227 */ /* 0x000fc800078e00ff */
[----:B------:R-:W-:-:S05]  /*01c0*/  IMAD R2, R7, R2, R8 ;  /* 0x0000000207027224 */ /* 0x000fca00078e0208 */
[----:B------:R-:W-:-:S13]  /*01d0*/  ISETP.GT.U32.AND P1, PT, R9, R2, PT ;  /* 0x000000020900720c */ /* 0x000fda0003f24070 */
[----:B------:R-:W-:Y:S02]  /*01e0*/  @!P1 IMAD.IADD R2, R2, 0x1, -R9 ;  /* 0x0000000102029824 */ /* 0x000fe400078e0a09 */
[----:B------:R-:W-:Y:S01]  /*01f0*/  @!P1 VIADD R7, R7, 0x1 ;  /* 0x0000000107079836 */ /* 0x000fe20000000000 */
[----:B------:R-:W-:Y:S02]  /*0200*/  ISETP.NE.AND P1, PT, R0, RZ, PT ;  /* 0x000000ff0000720c */ /* 0x000fe40003f25270 */
[----:B------:R-:W-:Y:S02]  /*0210*/  ISETP.GE.U32.AND P0, PT, R2, R9, PT ;  /* 0x000000090200720c */ /* 0x000fe40003f06070 */
[----:B------:R-:W-:-:S04]  /*0220*/  LOP3.LUT R2, R3, R0, RZ, 0x3c, !PT ;  /* 0x0000000003027212 */ /* 0x000fc800078e3cff */
[----:B------:R-:W-:Y:S01]  /*0230*/  ISETP.GE.AND P2, PT, R2, RZ, PT ;  /* 0x000000ff0200720c */ /* 0x000fe20003f46270 */
[----:B------:R-:W-:-:S06]  /*0240*/  VIADD R2, R4, 0xff ;  /* 0x000000ff04027836 */ /* 0x000fcc0000000000 */
[----:B------:R-:W-:-:S04]  /*0250*/  @P0 VIADD R7, R7, 0x1 ;  /* 0x0000000107070836 */ /* 0x000fc80000000000 */
[----:B------:R-:W-:Y:S01]  /*0260*/  IMAD.MOV.U32 R6, RZ, RZ, R7 ;  /* 0x000000ffff067224 */ /* 0x000fe200078e0007 */
[----:B------:R-:W-:-:S03]  /*0270*/  SHF.R.S32.HI R7, RZ, 0x1f, R2 ;  /* 0x0000001fff077819 */ /* 0x000fc60000011402 */
[----:B------:R-:W-:Y:S01]  /*0280*/  @!P2 IMAD.MOV R6, RZ, RZ, -R6 ;  /* 0x000000ffff06a224 */ /* 0x000fe200078e0a06 */
[----:B------:R-:W-:Y:S02]  /*0290*/  @!P1 LOP3.LUT R6, RZ, R0, RZ, 0x33, !PT ;  /* 0x00000000ff069212 */ /* 0x000fe400078e33ff */
[----:B------:R-:W-:-:S03]  /*02a0*/  LEA.HI R7, R7, R2, RZ, 0x8 ;  /* 0x0000000207077211 */ /* 0x000fc600078f40ff */
[----:B------:R-:W-:Y:S02]  /*02b0*/  IMAD.SHL.U32 R2, R6, 0x8, RZ ;  /* 0x0000000806027824 */ /* 0x000fe400078e00ff */
[----:B------:R-:W-:-:S03]  /*02c0*/  IMAD.MOV R6, RZ, RZ, -R6 ;  /* 0x000000ffff067224 */ /* 0x000fc600078e0a06 */
[----:B------:R-:W-:Y:S01]  /*02d0*/  LEA.HI.SX32 R7, R7, -R2, 0x18 ;  /* 0x8000000207077211 */ /* 0x000fe200078fc2ff */
[----:B------:R-:W-:Y:S02]  /*02e0*/  IMAD R15, R0, R6, R3 ;  /* 0x00000006000f7224 */ /* 0x000fe400078e0203 */
[----:B------:R-:W-:Y:S01]  /*02f0*/  IMAD.MOV.U32 R6, RZ, RZ, RZ ;  /* 0x000000ffff067224 */ /* 0x000fe200078e00ff */
[----:B------:R-:W-:Y:S02]  /*0300*/  VIMNMX R8, PT, PT, R7, 0x8, PT ;  /* 0x0000000807087848 */ /* 0x000fe40003fe0100 */
[----:B------:R-:W-:Y:S02]  /*0310*/  IABS R13, R15 ;  /* 0x0000000f000d7213 */ /* 0x000fe40000000000 */
[----:B------:R-:W-:-:S04]  /*0320*/  IABS R11, R8 ;  /* 0x00000008000b7213 */ /* 0x000fc80000000000 */
[----:B------:R-:W1:Y:S08]  /*0330*/  I2F.RP R9, R11 ;  /* 0x0000000b00097306 */ /* 0x000e700000209400 */
[----:B-1----:R-:W1:Y:S02]  /*0340*/  MUFU.RCP R9, R9 ;  /* 0x0000000900097308 */ /* 0x002e640000001000 */
[----:B-1----:R-:W-:-:S06]  /*0350*/  VIADD R7, R9, 0xffffffe ;  /* 0x0ffffffe09077836 */ /* 0x002fcc0000000000 */
[----:B------:R-:W1:Y:S02]  /*0360*/  F2I.FTZ.U32.TRUNC.NTZ R7, R7 ;  /* 0x0000000700077305 */ /* 0x000e64000021f000 */
[----:B-1----:R-:W-:-:S04]  /*0370*/  IMAD.MOV R10, RZ, RZ, -R7 ;  /* 0x000000ffff0a7224 */ /* 0x002fc800078e0a07 */
[----:B------:R-:W-:-:S04]  /*0380*/  IMAD.MOV.U32 R0, RZ, RZ, R10 ;  /* 0x000000ffff007224 */ /* 0x000fc800078e000a */
[----:B------:R-:W-:Y:S01]  /*0390*/  IMAD R3, R0, R11, RZ ;  /* 0x0000000b00037224 */ /* 0x000fe200078e02ff */
[----:B------:R-:W-:-:S03]  /*03a0*/  IABS R0, R8 ;  /* 0x0000000800007213 */ /* 0x000fc60000000000 */
[----:B------:R-:W-:Y:S01]  /*03b0*/  IMAD.HI.U32 R6, R7, R3, R6 ;  /* 0x0000000307067227 */ /* 0x000fe200078e0006 */
[----:B--2---:R-:W-:-:S03]  /*03c0*/  SHF.R.U32.HI R7, RZ, 0x8, R14 ;  /* 0x00000008ff077819 */ /* 0x004fc6000001160e */
[----:B------:R-:W-:Y:S01]  /*03d0*/  IMAD.MOV R0, RZ, RZ, -R0 ;  /* 0x000000ffff007224 */ /* 0x000fe200078e0a00 */
[----:B------:R-:W-:Y:S01]  /*03e0*/  SGXT.U32 R16, R7, 0x1 ;  /* 0x000000010710781a */ /* 0x000fe20000000000 */
        /* <DEDUP_REMOVED lines=8> */
[----:B------:R-:W-:Y:S02]  /*0470*/  ISETP.GE.AND P2, PT, R0, RZ, PT ;  /* 0x000000ff0000720c */ /* 0x000fe40003f46270 */
[----:B------:R-:W-:-:S05]  /*0480*/  LOP3.LUT R0, R14, 0xff, RZ, 0xc0, !PT ;  /* 0x000000ff0e007812 */ /* 0x000fca00078ec0ff */
[----:B------:R-:W-:-:S06]  /*0490*/  @P0 VIADD R6, R6, 0x1 ;  /* 0x0000000106060836 */ /* 0x000fcc0000000000 */
[----:B------:R-:W-:Y:S01]  /*04a0*/  @!P2 IMAD.MOV R6, RZ, RZ, -R6 ;  /* 0x000000ffff06a224 */ /* 0x000fe200078e0a06 */
[----:B------:R-:W-:-:S05]  /*04b0*/  @!P1 LOP3.LUT R6, RZ, R8, RZ, 0x33, !PT ;  /* 0x00000008ff069212 */ /* 0x000fca00078e33ff */
[----:B------:R-:W-:Y:S02]  /*04c0*/  IMAD.MOV R3, RZ, RZ, -R6 ;  /* 0x000000ffff037224 */ /* 0x000fe400078e0a06 */
[----:B------:R-:W-:Y:S02]  /*04d0*/  IMAD.SHL.U32 R29, R6, 0x200, RZ ;  /* 0x00000200061d7824 */ /* 0x000fe400078e00ff */
[----:B------:R-:W-:-:S04]  /*04e0*/  IMAD R3, R8, R3, R15 ;  /* 0x0000000308037224 */ /* 0x000fc800078e020f */
[----:B------:R-:W-:-:S04]  /*04f0*/  IMAD.IADD R3, R2, 0x1, R3 ;  /* 0x0000000102037824 */ /* 0x000fc800078e0203 */
[----:B------:R-:W-:Y:S01]  /*0500*/  IMAD R28, R3, 0x100, R0 ;  /* 0x00000100031c7824 */ /* 0x000fe200078e0200 */
[----:B------:R-:W-:-:S04]  /*0510*/  LOP3.LUT R0, R16, 0x7e, RZ, 0xfc, !PT ;  /* 0x0000007e10007812 */ /* 0x000fc800078efcff */
[----:B------:R1:W-:Y:S04]  /*0520*/  STL [R1+0xce4], R28 ;  /* 0x000ce41c01007387 */ /* 0x0003e80000100800 */
[----:B------:R1:W-:Y:S01]  /*0530*/  STL [R1+0x6e0], R29 ;  /* 0x0006e01d01007387 */ /* 0x0003e20000100800 */
[----:B0-----:R-:W-:Y:S05]  /*0540*/  BRA.U UP0, `(.L_x_0) ;  /* 0x0000000500dc7547 */ /* 0x001fea000b800000 */
[----:B------:R-:W-:Y:S01]  /*0550*/  IMAD.SHL.U32 R0, R14, 0x100, RZ ;  /* 0x000001000e007824 */ /* 0x000fe200078e00ff */
[----:B------:R-:W-:Y:S02]  /*0560*/  CS2R R24, SRZ ;  /* 0x0000000000187805 */ /* 0x000fe4000001ff00 */
[----:B------:R-:W-:Y:S02]  /*0570*/  CS2R R26, SRZ ;  /* 0x00000000001a7805 */ /* 0x000fe4000001ff00 */
[----:B------:R-:W-:Y:S02]  /*0580*/  CS2R R20, SRZ ;  /* 0x0000000000147805 */ /* 0x000fe4000001ff00 */
[----:B------:R-:W-:Y:S01]  /*0590*/  CS2R R22, SRZ ;  /* 0x0000000000167805 */ /* 0x000fe2000001ff00 */
[----:B------:R0:W-:Y:S01]  /*05a0*/  STL [R1+0xce8], R0 ;  /* 0x000ce80001007387 */ /* 0x0001e20000100800 */
[----:B------:R-:W-:Y:S02]  /*05b0*/  CS2R R16, SRZ ;  /* 0x0000000000107805 */ /* 0x000fe4000001ff00 */
[----:B------:R-:W-:-:S02]  /*05c0*/  CS2R R18, SRZ ;  /* 0x0000000000127805 */ /* 0x000fc4000001ff00 */
[----:B------:R-:W-:Y:S01]  /*05d0*/  CS2R R12, SRZ ;  /* 0x00000000000c7805 */ /* 0x000fe2000001ff00 */
[----:B------:R0:W-:Y:S01]  /*05e0*/  STL [R1], RZ ;  /* 0x000000ff01007387 */ /* 0x0001e20000100800 */
[----:B------:R-:W-:Y:S02]  /*05f0*/  CS2R R14, SRZ ;  /* 0x00000000000e7805 */ /* 0x000fe4000001ff00 */
[----:B------:R-:W-:Y:S02]  /*0600*/  CS2R R8, SRZ ;  /* 0x0000000000087805 */ /* 0x000fe4000001ff00 */
[----:B------:R-:W-:Y:S01]  /*0610*/  CS2R R10, SRZ ;  /* 0x00000000000a7805 */ /* 0x000fe2000001ff00 */
[----:B------:R0:W-:Y:S01]  /*0620*/  STL [R1+0x4], RZ ;  /* 0x000004ff01007387 */ /* 0x0001e20000100800 */
[----:B------:R-:W-:Y:S02]  /*0630*/  CS2R R4, SRZ ;  /* 0x0000000000047805 */ /* 0x000fe4000001ff00 */
[----:B------:R-:W-:Y:S01]  /*0640*/  CS2R R6, SRZ ;  /* 0x0000000000067805 */ /* 0x000fe2000001ff00 */
[----:B------:R0:W-:Y:S04]  /*0650*/  STL [R1+0x8], RZ ;  /* 0x000008ff01007387 */ /* 0x0001e80000100800 */
        /* <DEDUP_REMOVED lines=100> */
[----:B------:R0:W-:Y:S01]  /*0ca0*/  STL [R1+0x1bc], RZ ;  /* 0x0001bcff01007387 */ /* 0x0001e20000100800 */
[----:B------:R-:W-:Y:S05]  /*0cb0*/  BRA `(.L_x_1) ;  /* 0x000003a400007947 */ /* 0x000fea0003800000 */
.L_x_0:
[----:B------:R-:W-:Y:S01]  /*0cc0*/  IABS R0, R4 ;  /* 0x0000000400007213 */ /* 0x000fe20000000000 */
[----:B------:R-:W0:Y:S01]  /*0cd0*/  S2R R15, SR_TID.X ;  /* 0x00000000000f7919 */ /* 0x000e220000002100 */
[----:B------:R-:W-:Y:S01]  /*0ce0*/  IABS R2, R5 ;  /* 0x0000000500027213 */ /* 0x000fe20000000000 */
[----:B------:R-:W2:Y:S01]  /*0cf0*/  LDCU UR6, c[0x0][0x3a8] ;  /* 0x00007500ff0677ac */ /* 0x000ea20008000800 */
[----:B------:R-:W3:Y:S01]  /*0d00*/  I2F.RP R3, R0 ;  /* 0x0000000000037306 */ /* 0x000ee20000209400 */
[----:B------:R-:W-:Y:S02]  /*0d10*/  ISETP.GE.AND P3, PT, R28, RZ, PT ;  /* 0x000000ff1c00720c */ /* 0x000fe40003f66270 */
[----:B------:R-:W-:Y:S01]  /*0d20*/  ISETP.NE.AND P1, PT, R4, RZ, PT ;  /* 0x000000ff0400720c */ /* 0x000fe20003f25270 */
[----:B------:R-:W4:Y:S04]  /*0d30*/  LDCU UR5, c[0x0][0x3ac] ;  /* 0x00007580ff0577ac */ /* 0x000f280008000800 */
[----:B------:R-:W5:Y:S01]  /*0d40*/  I2F.RP R10, R2 ;  /* 0x00000002000a7306 */ /* 0x000f620000209400 */
[----:B------:R-:W1:Y:S01]  /*0d50*/  LDCU.128 UR8, c[0x0][0x380] ;  /* 0x00007000ff0877ac */ /* 0x000e620008000c00 */
[----:B------:R-:W0:Y:S06]  /*0d60*/  LDCU UR7, c[0x0][0x3ac] ;  /* 0x00007580ff0777ac */ /* 0x000e2c0008000800 */
[----:B---3--:R-:W3:Y:S01]  /*0d70*/  MUFU.RCP R3, R3 ;  /* 0x0000000300037308 */ /* 0x008ee20000001000 */
[----:B------:R-:W1:Y:S01]  /*0d80*/  LDCU UR4, c[0x0][0x3a4] ;  /* 0x00007480ff0477ac */ /* 0x000e620008000800 */
[----:B------:R-:W1:Y:S06]  /*0d90*/  LDCU UR14, c[0x0][0x3a0] ;  /* 0x00007400ff0e77ac */ /* 0x000e6c0008000800 */
[----:B-----5:R-:W5:Y:S01]  /*0da0*/  MUFU.RCP R10, R10 ;  /* 0x0000000a000a7308 */ /* 0x020f620000001000 */
[----:B------:R-:W1:Y:S01]  /*0db0*/  LDCU UR16, c[0x0][0x3ac] ;  /* 0x00007580ff1077ac */ /* 0x000e620008000800 */
[----:B0-----:R-:W-:Y:S01]  /*0dc0*/  SHF.R.U32.HI R12, RZ, 0x7, R15 ;  /* 0x00000007ff0c7819 */ /* 0x001fe2000001160f */
[----:B---3--:R-:W-:Y:S01]  /*0dd0*/  VIADD R8, R3, 0xffffffe ;  /* 0x0ffffffe03087836 */ /* 0x008fe20000000000 */
[----:B------:R-:W-:-:S02]  /*0de0*/  IABS R3, R28 ;  /* 0x0000001c00037213 */ /* 0x000fc40000000000 */
[----:B------:R-:W-:Y:S02]  /*0df0*/  SGXT.U32 R12, R12, 0x2 ;  /* 0x000000020c0c781a */ /* 0x000fe40000000000 */
[----:B------:R0:W3:Y:S02]  /*0e00*/  F2I.FTZ.U32.TRUNC.NTZ R9, R8 ;  /* 0x0000000800097305 */ /* 0x0000e4000021f000 */
[----:B------:R-:W-:Y:S01]  /*0e10*/  LOP3.LUT R12, R29, R12, RZ, 0xfc, !PT ;  /* 0x0000000c1d0c7212 */ /* 0x000fe200078efcff */
[----:B-----5:R-:W-:-:S03]  /*0e20*/  VIADD R6, R10, 0xffffffe ;  /* 0x0ffffffe0a067836 */ /* 0x020fc60000000000 */
[----:B------:R-:W-:Y:S02]  /*0e30*/  IABS R24, R12 ;  /* 0x0000000c00187213 */ /* 0x000fe40000000000 */
[----:B------:R5:W1:Y:S01]  /*0e40*/  F2I.FTZ.U32.TRUNC.NTZ R7, R6 ;  /* 0x0000000600077305 */ /* 0x000a62000021f000 */
[----:B0-----:R-:W-:Y:S01]  /*0e50*/  IMAD.MOV.U32 R8, RZ, RZ, RZ ;  /* 0x000000ffff087224 */ /* 0x001fe200078e00ff */
[C---:B------:R-:W-:Y:S02]  /*0e60*/  LOP3.LUT R14, R12.reuse, 0x1f4, RZ, 0xfc, !PT ;  /* 0x000001f40c0e7812 */ /* 0x040fe400078efcff */
[----:B------:R-:W-:Y:S02]  /*0e70*/  LOP3.LUT R13, R12, 0x1f8, RZ, 0xfc, !PT ;  /* 0x000001f80c0d7812 */ /* 0x000fe400078efcff */
[----:B------:R-:W-:Y:S01]  /*0e80*/  IABS R10, R14 ;  /* 0x0000000e000a7213 */ /* 0x000fe20000000000 */
[----:B---3--:R-:W-:Y:S01]  /*0e90*/  IMAD.MOV R11, RZ, RZ, -R9 ;  /* 0x000000ffff0b7224 */ /* 0x008fe200078e0a09 */
[----:B------:R-:W-:Y:S01]  /*0ea0*/  ISETP.GE.AND P4, PT, R13, RZ, PT ;  /* 0x000000ff0d00720c */ /* 0x000fe20003f86270 */
[----:B-----5:R-:W-:Y:S01]  /*0eb0*/  IMAD.MOV.U32 R6, RZ, RZ, RZ ;  /* 0x000000ffff067224 */ /* 0x020fe200078e00ff */
[----:B------:R-:W-:Y:S01]  /*0ec0*/  ISETP.GE.AND P6, PT, R14, RZ, PT ;  /* 0x000000ff0e00720c */ /* 0x000fe20003fc6270 */
[----:B------:R-:W-:Y:S01]  /*0ed0*/  IMAD R11, R11, R0, RZ ;  /* 0x000000000b0b7224 */ /* 0x000fe200078e02ff */
[----:B------:R-:W-:-:S02]  /*0ee0*/  LOP3.LUT R14, R12, 0x1e0, RZ, 0xfc, !PT ;  /* 0x000001e00c0e7812 */ /* 0x000fc400078efcff */
[C---:B------:R-:W-:Y:S01]  /*0ef0*/  LOP3.LUT R17, R12.reuse, 0x1d0, RZ, 0xfc, !PT ;  /* 0x000001d00c117812 */ /* 0x040fe200078efcff */
[----:B------:R-:W-:Y:S01]  /*0f00*/  IMAD.HI.U32 R9, R9, R11, R8 ;  /* 0x0000000b09097227 */ /* 0x000fe200078e0008 */
[----:B------:R-:W-:Y:S02]  /*0f10*/  IABS R8, R13 ;  /* 0x0000000d00087213 */ /* 0x000fe40000000000 */
[----:B------:R-:W-:Y:S01]  /*0f20*/  IABS R20, R14 ;  /* 0x0000000e00147213 */ /* 0x000fe20000000000 */
[----:B------:R-:W-:Y:S01]  /*0f30*/  IMAD.MOV.U32 R11, RZ, RZ, R3 ;  /* 0x000000ffff0b7224 */ /* 0x000fe200078e0003 */
[C---:B------:R-:W-:Y:S01]  /*0f40*/  LOP3.LUT R18, R12.reuse, 0x1cc, RZ, 0xfc, !PT ;  /* 0x000001cc0c127812 */ /* 0x040fe200078efcff */
[----:B-1----:R-:W-:Y:S01]  /*0f50*/  IMAD.MOV R3, RZ, RZ, -R7 ;  /* 0x000000ffff037224 */ /* 0x002fe200078e0a07 */
[----:B------:R-:W-:Y:S01]  /*0f60*/  LOP3.LUT R19, R12, 0x1c8, RZ, 0xfc, !PT ;  /* 0x000001c80c137812 */ /* 0x000fe200078efcff */
[----:B------:R-:W-:-:S04]  /*0f70*/  IMAD.HI.U32 R9, R9, R11, RZ ;  /* 0x0000000b09097227 */ /* 0x000fc800078e00ff */
[----:B------:R-:W-:Y:S02]  /*0f80*/  IMAD.MOV R9, RZ, RZ, -R9 ;  /* 0x000000ffff097224 */ /* 0x000fe400078e0a09 */
[----:B------:R-:W-:Y:S02]  /*0f90*/  IMAD R3, R3, R2, RZ ;  /* 0x0000000203037224 */ /* 0x000fe400078e02ff */
[----:B------:R-:W-:Y:S02]  /*0fa0*/  IMAD R11, R0, R9, R11 ;  /* 0x00000009000b7224 */ /* 0x000fe400078e020b */
[----:B------:R-:W-:Y:S01]  /*0fb0*/  IMAD.HI.U32 R9, R7, R3, R6 ;  /* 0x0000000307097227 */ /* 0x000fe200078e0006 */
[----:B------:R-:W-:Y:S02]  /*0fc0*/  LOP3.LUT R6, R12, 0x1fc, RZ, 0xfc, !PT ;  /* 0x000001fc0c067812 */ /* 0x000fe400078efcff */
[----:B------:R-:W-:Y:S02]  /*0fd0*/  ISETP.GT.U32.AND P0, PT, R0, R11, PT ;  /* 0x0000000b0000720c */ /* 0x000fe40003f04070 */
[----:B------:R-:W-:Y:S01]  /*0fe0*/  IABS R7, R6 ;  /* 0x0000000600077213 */ /* 0x000fe20000000000 */
[----:B------:R-:W-:-:S04]  /*0ff0*/  IMAD.HI.U32 R3, R9, R24, RZ ;  /* 0x0000001809037227 */ /* 0x000fc800078e00ff */
[----:B------:R-:W-:-:S04]  /*1000*/  IMAD.MOV R3, RZ, RZ, -R3 ;  /* 0x000000ffff037224 */ /* 0x000fc800078e0a03 */
[----:B------:R-:W-:Y:S02]  /*1010*/  IMAD R24, R2, R3, R24 ;  /* 0x0000000302187224 */ /* 0x000fe400078e0218 */
[----:B------:R-:W-:Y:S01]  /*1020*/  @!P0 IMAD.IADD R11, R11, 0x1, -R0 ;  /* 0x000000010b0b8824 */ /* 0x000fe200078e0a00 */
[----:B------:R-:W-:Y:S01]  /*1030*/  ISETP.GE.AND P0, PT, R6, RZ, PT ;  /* 0x000000ff0600720c */ /* 0x000fe20003f06270 */
[C---:B------:R-:W-:Y:S01]  /*1040*/  IMAD.HI.U32 R3, R9.reuse, R7, RZ ;  /* 0x0000000709037227 */ /* 0x040fe200078e00ff */
[----:B------:R-:W-:Y:S02]  /*1050*/  ISETP.GT.U32.AND P5, PT, R2, R24, PT ;  /* 0x000000180200720c */ /* 0x000fe40003fa4070 */
[----:B------:R-:W-:Y:S01]  /*1060*/  ISETP.GT.U32.AND P2, PT, R0, R11, PT ;  /* 0x0000000b0000720c */ /* 0x000fe20003f44070 */
[----:B------:R-:W-:Y:S02]  /*1070*/  IMAD.MOV R3, RZ, RZ, -R3 ;  /* 0x000000ffff037224 */ /* 0x000fe400078e0a03 */
[----:B------:R-:W-:-:S04]  /*1080*/  IMAD.HI.U32 R6, R9, R8, RZ ;  /* 0x0000000809067227 */ /* 0x000fc800078e00ff */
[----:B------:R-:W-:Y:S02]  /*1090*/  IMAD R3, R2, R3, R7 ;  /* 0x0000000302037224 */ /* 0x000fe400078e0207 */
[----:B------:R-:W-:-:S04]  /*10a0*/  IMAD.HI.U32 R7, R9, R10, RZ ;  /* 0x0000000a09077227 */ /* 0x000fc800078e00ff */
[----:B------:R-:W-:Y:S01]  /*10b0*/  @!P2 IMAD.IADD R11, R11, 0x1, -R0 ;  /* 0x000000010b0ba824 */ /* 0x000fe200078e0a00 */
[----:B------:R-:W-:Y:S01]  /*10c0*/  ISETP.GT.U32.AND P2, PT, R2, R3, PT ;  /* 0x000000030200720c */ /* 0x000fe20003f44070 */
[----:B------:R-:W-:Y:S02]  /*10d0*/  @!P5 IMAD.IADD R24, R24, 0x1, -R2 ;  /* 0x000000011818d824 */ /* 0x000fe400078e0a02 */
[----:B------:R-:W-:Y:S01]  /*10e0*/  IMAD.MOV.U32 R0, RZ, RZ, R11 ;  /* 0x000000ffff007224 */ /* 0x000fe200078e000b */
[----:B------:R-:W-:Y:S01]  /*10f0*/  LOP3.LUT R11, R12, 0x1ec, RZ, 0xfc, !PT ;  /* 0x000001ec0c0b7812 */ /* 0x000fe200078efcff */
[----:B------:R-:W-:Y:S02]  /*1100*/  IMAD.MOV R7, RZ, RZ, -R7 ;  /* 0x000000ffff077224 */ /* 0x000fe400078e0a07 */
[----:B------:R-:W-:Y:S01]  /*1110*/  @!P3 IMAD.MOV R0, RZ, RZ, -R0 ;  /* 0x000000ffff00b224 */ /* 0x000fe200078e0a00 */
[C---:B------:R-:W-:Y:S01]  /*1120*/  ISETP.GT.U32.AND P3, PT, R2.reuse, R24, PT ;  /* 0x000000180200720c */ /* 0x040fe20003f64070 */
[----:B------:R-:W-:Y:S01]  /*1130*/  IMAD R7, R2, R7, R10 ;  /* 0x0000000702077224 */ /* 0x000fe200078e020a */
[----:B------:R-:W-:Y:S01]  /*1140*/  IABS R25, R11 ;  /* 0x0000000b00197213 */ /* 0x000fe20000000000 */
[----:B------:R-:W-:Y:S01]  /*1150*/  IMAD.MOV R13, RZ, RZ, -R6 ;  /* 0x000000ffff0d7224 */ /* 0x000fe200078e0a06 */
[----:B------:R-:W-:Y:S01]  /*1160*/  @!P1 LOP3.LUT R0, RZ, R4, RZ, 0x33, !PT ;  /* 0x00000004ff009212 */ /* 0x000fe200078e33ff */
[----:B------:R-:W-:Y:S01]  /*1170*/  @!P2 IMAD.IADD R3, R3, 0x1, -R2 ;  /* 0x000000010303a824 */ /* 0x000fe200078e0a02 */
[----:B------:R-:W-:Y:S01]  /*1180*/  ISETP.GE.AND P1, PT, R12, RZ, PT ;  /* 0x000000ff0c00720c */ /* 0x000fe20003f26270 */
[----:B------:R-:W-:Y:S01]  /*1190*/  IMAD R6, R2, R13, R8 ;  /* 0x0000000d02067224 */ /* 0x000fe200078e0208 */
[----:B------:R-:W-:Y:S01]  /*11a0*/  LOP3.LUT R4, R12, 0x1f0, RZ, 0xfc, !PT ;  /* 0x000001f00c047812 */ /* 0x000fe200078efcff */
[----:B------:R-:W-:Y:S01]  /*11b0*/  IMAD.HI.U32 R8, R9, R25, RZ ;  /* 0x0000001909087227 */ /* 0x000fe200078e00ff */
[C---:B------:R-:W-:Y:S01]  /*11c0*/  ISETP.GT.U32.AND P2, PT, R2.reuse, R3, PT ;  /* 0x000000030200720c */ /* 0x040fe20003f44070 */
[----:B------:R-:W-:Y:S01]  /*11d0*/  STL [R1+0xd64], R0 ;  /* 0x000d640001007387 */ /* 0x000fe20000100800 */
[----:B------:R-:W-:Y:S01]  /*11e0*/  ISETP.GT.U32.AND P5, PT, R2, R6, PT ;  /* 0x000000060200720c */ /* 0x000fe20003fa4070 */
[----:B------:R-:W-:Y:S01]  /*11f0*/  @!P3 IMAD.IADD R24, R24, 0x1, -R2 ;  /* 0x000000011818b824 */ /* 0x000fe200078e0a02 */
[----:B------:R-:W-:Y:S01]  /*1200*/  ISETP.GT.U32.AND P3, PT, R2, R7, PT ;  /* 0x000000070200720c */ /* 0x000fe20003f64070 */
[----:B------:R-:W-:Y:S01]  /*1210*/  IMAD.MOV R8, RZ, RZ, -R8 ;  /* 0x000000ffff087224 */ /* 0x000fe200078e0a08 */
[----:B------:R-:W-:-:S02]  /*1220*/  IABS R23, R4 ;  /* 0x0000000400177213 */ /* 0x000fc40000000000 */
[----:B------:R-:W-:Y:S01]  /*1230*/  LOP3.LUT R13, R12, 0x1e8, RZ, 0xfc, !PT ;  /* 0x000001e80c0d7812 */ /* 0x000fe200078efcff */
[----:B------:R-:W-:Y:S01]  /*1240*/  IMAD R25, R2, R8, R25 ;  /* 0x0000000802197224 */ /* 0x000fe200078e0219 */
[----:B------:R-:W-:Y:S01]  /*1250*/  LOP3.LUT R8, R12, 0x1d8, RZ, 0xfc, !PT ;  /* 0x000001d80c087812 */ /* 0x000fe200078efcff */
[----:B------:R-:W-:Y:S01]  /*1260*/  @!P1 IMAD.MOV R24, RZ, RZ, -R24 ;  /* 0x000000ffff189224 */ /* 0x000fe200078e0a18 */
[----:B------:R-:W-:Y:S01]  /*1270*/  ISETP.GE.AND P1, PT, R4, RZ, PT ;  /* 0x000000ff0400720c */ /* 0x000fe20003f26270 */
[----:B------:R-:W-:Y:S01]  /*1280*/  IMAD.HI.U32 R4, R9, R23, RZ ;  /* 0x0000001709047227 */ /* 0x000fe200078e00ff */
[----:B------:R-:W-:-:S03]  /*1290*/  IABS R22, R13 ;  /* 0x0000000d00167213 */ /* 0x000fc60000000000 */
[--C-:B------:R-:W-:Y:S02]  /*12a0*/  @!P3 IMAD.IADD R7, R7, 0x1, -R2.reuse ;  /* 0x000000010707b824 */ /* 0x100fe400078e0a02 */
[--C-:B------:R-:W-:Y:S02]  /*12b0*/  @!P5 IMAD.IADD R6, R6, 0x1, -R2.reuse ;  /* 0x000000010606d824 */ /* 0x100fe400078e0a02 */
[----:B------:R-:W-:Y:S01]  /*12c0*/  @!P2 IMAD.IADD R3, R3, 0x1, -R2 ;  /* 0x000000010303a824 */ /* 0x000fe200078e0a02 */
[C---:B------:R-:W-:Y:S01]  /*12d0*/  ISETP.GT.U32.AND P3, PT, R2.reuse, R7, PT ;  /* 0x000000070200720c */ /* 0x040fe20003f64070 */
[----:B------:R-:W-:Y:S01]  /*12e0*/  IMAD.MOV R4, RZ, RZ, -R4 ;  /* 0x000000ffff047224 */ /* 0x000fe200078e0a04 */
[----:B------:R-:W-:Y:S01]  /*12f0*/  ISETP.GT.U32.AND P5, PT, R2, R6, PT ;  /* 0x000000060200720c */ /* 0x000fe20003fa4070 */
[----:B------:R-:W-:Y:S01]  /*1300*/  IMAD.HI.U32 R10, R9, R22, RZ ;  /* 0x00000016090a7227 */ /* 0x000fe200078e00ff */
[----:B------:R-:W-:-:S03]  /*1310*/  ISETP.GE.AND P2, PT, R11, RZ, PT ;  /* 0x000000ff0b00720c */ /* 0x000fc60003f46270 */
[----:B------:R-:W-:Y:S02]  /*1320*/  IMAD R23, R2, R4, R23 ;  /* 0x0000000402177224 */ /* 0x000fe400078e0217 */
[----:B------:R-:W-:Y:S01]  /*1330*/  IMAD.MOV.U32 R15, RZ, RZ, R3 ;  /* 0x000000ffff0f7224 */ /* 0x000fe200078e0003 */
[C---:B------:R-:W-:Y:S01]  /*1340*/  LOP3.LUT R3, R12.reuse, 0x1e4, RZ, 0xfc, !PT ;  /* 0x000001e40c037812 */ /* 0x040fe200078efcff */
[----:B------:R-:W-:Y:S01]  /*1350*/  IMAD.MOV R11, RZ, RZ, -R10 ;  /* 0x000000ffff0b7224 */ /* 0x000fe200078e0a0a */
[----:B------:R-:W-:Y:S01]  /*1360*/  LOP3.LUT R10, R12, 0x1dc, RZ, 0xfc, !PT ;  /* 0x000001dc0c0a7812 */ /* 0x000fe200078efcff */
[----:B------:R-:W-:Y:S01]  /*1370*/  @!P3 IMAD.IADD R7, R7, 0x1, -R2 ;  /* 0x000000010707b824 */ /* 0x000fe200078e0a02 */
[C---:B------:R-:W-:Y:S01]  /*1380*/  ISETP.GT.U32.AND P3, PT, R2.reuse, R25, PT ;  /* 0x000000190200720c */ /* 0x040fe20003f64070 */
[----:B------:R-:W-:Y:S01]  /*1390*/  @!P0 IMAD.MOV R15, RZ, RZ, -R15 ;  /* 0x000000ffff0f8224 */ /* 0x000fe200078e0a0f */
[C---:B------:R-:W-:Y:S01]  /*13a0*/  ISETP.GT.U32.AND P0, PT, R2.reuse, R23, PT ;  /* 0x000000170200720c */ /* 0x040fe20003f04070 */
[----:B------:R-:W-:Y:S01]  /*13b0*/  IMAD R22, R2, R11, R22 ;  /* 0x0000000b02167224 */ /* 0x000fe200078e0216 */
[----:B------:R-:W-:Y:S01]  /*13c0*/  IABS R21, R3 ;  /* 0x0000000300157213 */ /* 0x000fe20000000000 */
[--C-:B------:R-:W-:Y:S01]  /*13d0*/  @!P5 IMAD.IADD R6, R6, 0x1, -R2.reuse ;  /* 0x000000010606d824 */ /* 0x100fe200078e0a02 */
[----:B------:R-:W-:Y:S01]  /*13e0*/  ISETP.GE.AND P5, PT, R13, RZ, PT ;  /* 0x000000ff0d00720c */ /* 0x000fe20003fa6270 */
[----:B------:R-:W-:Y:S01]  /*13f0*/  @!P6 IMAD.MOV R7, RZ, RZ, -R7 ;  /* 0x000000ffff07e224 */ /* 0x000fe200078e0a07 */
[----:B------:R-:W-:Y:S01]  /*1400*/  ISETP.GT.U32.AND P6, PT, R2, R22, PT ;  /* 0x000000160200720c */ /* 0x000fe20003fc4070 */
[----:B------:R-:W-:Y:S01]  /*1410*/  IMAD.HI.U32 R4, R9, R21, RZ ;  /* 0x0000001509047227 */ /* 0x000fe200078e00ff */
[----:B------:R-:W-:Y:S01]  /*1420*/  IABS R16, R10 ;  /* 0x0000000a00107213 */ /* 0x000fe20000000000 */
[----:B------:R0:W-:Y:S02]  /*1430*/  STL [R1], R15 ;  /* 0x0000000f01007387 */ /* 0x0001e40000100800 */
[----:B------:R-:W-:-:S02]  /*1440*/  @!P3 IMAD.IADD R25, R25, 0x1, -R2 ;  /* 0x000000011919b824 */ /* 0x000fc400078e0a02 */
[----:B------:R-:W-:-:S03]  /*1450*/  IMAD.HI.U32 R13, R9, R20, RZ ;  /* 0x00000014090d7227 */ /* 0x000fc600078e00ff */
[C---:B------:R-:W-:Y:S01]  /*1460*/  ISETP.GT.U32.AND P3, PT, R2.reuse, R25, PT ;  /* 0x000000190200720c */ /* 0x040fe20003f64070 */
[----:B------:R-:W-:Y:S02]  /*1470*/  IMAD.MOV R4, RZ, RZ, -R4 ;  /* 0x000000ffff047224 */ /* 0x000fe400078e0a04 */
[----:B------:R-:W-:Y:S01]  /*1480*/  IMAD.MOV R13, RZ, RZ, -R13 ;  /* 0x000000ffff0d7224 */ /* 0x000fe200078e0a0d */
[----:B0-----:R-:W-:Y:S01]  /*1490*/  IABS R15, R8 ;  /* 0x00000008000f7213 */ /* 0x001fe20000000000 */
[----:B------:R-:W-:Y:S02]  /*14a0*/  @!P0 IMAD.IADD R23, R23, 0x1, -R2 ;  /* 0x0000000117178824 */ /* 0x000fe400078e0a02 */
[----:B------:R-:W-:Y:S01]  /*14b0*/  IMAD R21, R2, R4, R21 ;  /* 0x0000000402157224 */ /* 0x000fe200078e0215 */
[----:B------:R-:W-:Y:S01]  /*14c0*/  LOP3.LUT R4, R12, 0x1d4, RZ, 0xfc, !PT ;  /* 0x000001d40c047812 */ /* 0x000fe200078efcff */
[C---:B------:R-:W-:Y:S01]  /*14d0*/  IMAD R20, R2.reuse, R13, R20 ;  /* 0x0000000d02147224 */ /* 0x040fe200078e0214 */
[----:B------:R-:W-:Y:S01]  /*14e0*/  ISETP.GT.U32.AND P0, PT, R2, R23, PT ;  /* 0x000000170200720c */ /* 0x000fe20003f04070 */
[--C-:B------:R-:W-:Y:S01]  /*14f0*/  @!P6 IMAD.IADD R22, R22, 0x1, -R2.reuse ;  /* 0x000000011616e824 */ /* 0x100fe200078e0a02 */
[----:B------:R-:W-:Y:S01]  /*1500*/  IABS R13, R4 ;  /* 0x00000004000d7213 */ /* 0x000fe20000000000 */
[----:B------:R-:W-:Y:S01]  /*1510*/  @!P3 IMAD.IADD R25, R25, 0x1, -R2 ;  /* 0x000000011919b824 */ /* 0x000fe200078e0a02 */
[C---:B------:R-:W-:Y:S01]  /*1520*/  ISETP.GT.U32.AND P3, PT, R2.reuse, R21, PT ;  /* 0x000000150200720c */ /* 0x040fe20003f64070 */
[----:B------:R-:W-:Y:S01]  /*1530*/  IMAD.HI.U32 R11, R9, R16, RZ ;  /* 0x00000010090b7227 */ /* 0x000fe200078e00ff */
[----:B------:R-:W-:-:S03]  /*1540*/  ISETP.GT.U32.AND P6, PT, R2, R20, PT ;  /* 0x000000140200720c */ /* 0x000fc60003fc4070 */
[----:B------:R-:W-:Y:S02]  /*1550*/  IMAD.MOV R11, RZ, RZ, -R11 ;  /* 0x000000ffff0b7224 */ /* 0x000fe400078e0a0b */
[----:B------:R-:W-:Y:S01]  /*1560*/  @!P4 IMAD.MOV R6, RZ, RZ, -R6 ;  /* 0x000000ffff06c224 */ /* 0x000fe200078e0a06 */
[----:B------:R-:W-:Y:S01]  /*1570*/  ISETP.GE.AND P4, PT, R3, RZ, PT ;  /* 0x000000ff0300720c */ /* 0x000fe20003f86270 */
[----:B------:R-:W-:Y:S01]  /*1580*/  @!P0 IMAD.IADD R23, R23, 0x1, -R2 ;  /* 0x0000000117178824 */ /* 0x000fe200078e0a02 */
[----:B------:R-:W-:Y:S01]  /*1590*/  ISETP.GE.AND P0, PT, R14, RZ, PT ;  /* 0x000000ff0e00720c */ /* 0x000fe20003f06270 */
[C---:B------:R-:W-:Y:S01]  /*15a0*/  IMAD R16, R2.reuse, R11, R16 ;  /* 0x0000000b02107224 */ /* 0x040fe200078e0210 */
[----:B------:R-:W-:Y:S01]  /*15b0*/  IABS R11, R17 ;  /* 0x00000011000b7213 */ /* 0x000fe20000000000 */
[--C-:B------:R-:W-:Y:S01]  /*15c0*/  @!P3 IMAD.IADD R21, R21, 0x1, -R2.reuse ;  /* 0x000000011515b824 */ /* 0x100fe200078e0a02 */
[----:B------:R-:W-:Y:S01]  /*15d0*/  ISETP.GT.U32.AND P3, PT, R2, R22, PT ;  /* 0x000000160200720c */ /* 0x000fe20003f64070 */
[----:B------:R-:W-:Y:S01]  /*15e0*/  @!P6 IMAD.IADD R20, R20, 0x1, -R2 ;  /* 0x000000011414e824 */ /* 0x000fe200078e0a02 */
[----:B------:R-:W-:Y:S01]  /*15f0*/  IABS R14, R18 ;  /* 0x00000012000e7213 */ /* 0x000fe20000000000 */
[----:B------:R-:W-:-:S03]  /*1600*/  IMAD.HI.U32 R3, R9, R15, RZ ;  /* 0x0000000f09037227 */ /* 0x000fc600078e00ff */
[----:B------:R-:W-:Y:S01]  /*1610*/  ISETP.GT.U32.AND P6, PT, R2, R20, PT ;  /* 0x000000140200720c */ /* 0x000fe20003fc4070 */
[----:B------:R-:W-:Y:S02]  /*1620*/  IMAD.MOV.U32 R0, RZ, RZ, R23 ;  /* 0x000000ffff007224 */ /* 0x000fe400078e0017 */
[----:B------:R-:W-:Y:S02]  /*1630*/  IMAD.MOV R3, RZ, RZ, -R3 ;  /* 0x000000ffff037224 */ /* 0x000fe400078e0a03 */
[----:B------:R-:W-:-:S04]  /*1640*/  IMAD.HI.U32 R26, R9, R11, RZ ;  /* 0x0000000b091a7227 */ /* 0x000fc800078e00ff */
[----:B------:R-:W-:Y:S01]  /*1650*/  @!P1 IMAD.MOV R0, RZ, RZ, -R0 ;  /* 0x000000ffff009224 */ /* 0x000fe200078e0a00 */
[----:B------:R-:W-:Y:S01]  /*1660*/  ISETP.GT.U32.AND P1, PT, R2, R21, PT ;  /* 0x000000150200720c */ /* 0x000fe20003f24070 */
[----:B------:R-:W-:-:S03]  /*1670*/  IMAD.HI.U32 R23, R9, R13, RZ ;  /* 0x0000000d09177227 */ /* 0x000fc600078e00ff */
[----:B------:R0:W-:Y:S01]  /*1680*/  STL [R1+0x38], R0 ;  /* 0x0000380001007387 */ /* 0x0001e20000100800 */
[----:B------:R-:W-:Y:S01]  /*1690*/  IMAD R15, R2, R3, R15 ;  /* 0x00000003020f7224 */ /* 0x000fe200078e020f */
[----:B------:R-:W-:Y:S01]  /*16a0*/  IABS R3, R19 ;  /* 0x0000001300037213 */ /* 0x000fe20000000000 */
[----:B------:R-:W-:Y:S02]  /*16b0*/  IMAD.MOV R26, RZ, RZ, -R26 ;  /* 0x000000ffff1a7224 */ /* 0x000fe400078e0a1a */
[----:B------:R-:W-:Y:S02]  /*16c0*/  IMAD.MOV R23, RZ, RZ, -R23 ;  /* 0x000000ffff177224 */ /* 0x000fe400078e0a17 */
[----:B------:R-:W-:Y:S01]  /*16d0*/  @!P3 IMAD.IADD R22, R22, 0x1, -R2 ;  /* 0x000000011616b824 */ /* 0x000fe200078e0a02 */
[C---:B------:R-:W-:Y:S01]  /*16e0*/  ISETP.GT.U32.AND P3, PT, R2.reuse, R15, PT ;  /* 0x0000000f0200720c */ /* 0x040fe20003f64070 */
[----:B------:R-:W-:Y:S02]  /*16f0*/  IMAD R11, R2, R26, R11 ;  /* 0x0000001a020b7224 */ /* 0x000fe400078e020b */
[----:B0-----:R-:W-:-:S02]  /*1700*/  IMAD.MOV.U32 R0, RZ, RZ, R25 ;  /* 0x000000ffff007224 */ /* 0x001fc400078e0019 */
[----:B------:R-:W-:Y:S02]  /*1710*/  IMAD R13, R2, R23, R13 ;  /* 0x00000017020d7224 */ /* 0x000fe400078e020d */
[----:B------:R-:W-:Y:S01]  /*1720*/  @!P6 IMAD.IADD R20, R20, 0x1, -R2 ;  /* 0x000000011414e824 */ /* 0x000fe200078e0a02 */
[C---:B------:R-:W-:Y:S01]  /*1730*/  ISETP.GT.U32.AND P6, PT, R2.reuse, R11, PT ;  /* 0x0000000b0200720c */ /* 0x040fe20003fc4070 */
[----:B------:R-:W-:Y:S01]  /*1740*/  @!P2 IMAD.MOV R0, RZ, RZ, -R0 ;  /* 0x000000ffff00a224 */ /* 0x000fe200078e0a00 */
[C---:B------:R-:W-:Y:S01]  /*1750*/  ISETP.GT.U32.AND P2, PT, R2.reuse, R16, PT ;  /* 0x000000100200720c */ /* 0x040fe20003f44070 */
[--C-:B------:R-:W-:Y:S01]  /*1760*/  @!P1 IMAD.IADD R21, R21, 0x1, -R2.reuse ;  /* 0x0000000115159824 */ /* 0x100fe200078e0a02 */
[----:B------:R-:W-:Y:S01]  /*1770*/  ISETP.GT.U32.AND P1, PT, R2, R13, PT ;  /* 0x0000000d0200720c */ /* 0x000fe20003f24070 */
[----:B------:R-:W-:Y:S01]  /*1780*/  @!P3 IMAD.IADD R15, R15, 0x1, -R2 ;  /* 0x000000010f0fb824 */ /* 0x000fe200078e0a02 */
[----:B------:R0:W-:Y:S01]  /*1790*/  STL [R1+0x1b8], R0 ;  /* 0x0001b80001007387 */ /* 0x0001e20000100800 */
[----:B------:R-:W-:Y:S01]  /*17a0*/  IMAD.MOV.U32 R27, RZ, RZ, R22 ;  /* 0x000000ffff1b7224 */ /* 0x000fe200078e0016 */
[----:B------:R-:W-:Y:S01]  /*17b0*/  ISETP.GE.AND P3, PT, R8, RZ, PT ;  /* 0x000000ff0800720c */ /* 0x000fe20003f66270 */
[----:B------:R-:W-:-:S04]  /*17c0*/  IMAD.HI.U32 R23, R9, R14, RZ ;  /* 0x0000000e09177227 */ /* 0x000fc800078e00ff */
[--C-:B------:R-:W-:Y:S01]  /*17d0*/  @!P6 IMAD.IADD R11, R11, 0x1, -R2.reuse ;  /* 0x000000010b0be824 */ /* 0x100fe200078e0a02 */
[----:B------:R-:W-:Y:S01]  /*17e0*/  ISETP.GT.U32.AND P6, PT, R2, R15, PT ;  /* 0x0000000f0200720c */ /* 0x000fe20003fc4070 */
[----:B------:R-:W-:Y:S02]  /*17f0*/  @!P5 IMAD.MOV R27, RZ, RZ, -R27 ;  /* 0x000000ffff1bd224 */ /* 0x000fe400078e0a1b */
[----:B0-----:R-:W-:Y:S02]  /*1800*/  IMAD.MOV.U32 R0, RZ, RZ, R21 ;  /* 0x000000ffff007224 */ /* 0x001fe400078e0015 */
[----:B------:R-:W-:Y:S01]  /*1810*/  @!P2 IMAD.IADD R16, R16, 0x1, -R2 ;  /* 0x000000011010a824 */ /* 0x000fe200078e0a02 */
[----:B------:R-:W-:Y:S01]  /*1820*/  STL [R1+0x40], R27 ;  /* 0x0000401b01007387 */ /* 0x000fe20000100800 */
[----:B------:R-:W-:Y:S01]  /*1830*/  @!P4 IMAD.MOV R0, RZ, RZ, -R0 ;  /* 0x000000ffff00c224 */ /* 0x000fe200078e0a00 */
[----:B------:R-:W-:Y:S01]  /*1840*/  ISETP.GT.U32.AND P4, PT, R2, R11, PT ;  /* 0x0000000b0200720c */ /* 0x000fe20003f84070 */
[----:B------:R-:W-:Y:S01]  /*1850*/  IMAD.HI.U32 R25, R9, R3, RZ ;  /* 0x0000000309197227 */ /* 0x000fe200078e00ff */
[----:B------:R-:W-:-:S02]  /*1860*/  ISETP.GE.AND P2, PT, R10, RZ, PT ;  /* 0x000000ff0a00720c */ /* 0x000fc40003f46270 */
[----:B------:R0:W-:Y:S01]  /*1870*/  STL [R1+0x48], R0 ;  /* 0x0000480001007387 */ /* 0x0001e20000100800 */
[----:B------:R-:W-:Y:S01]  /*1880*/  @!P1 IMAD.IADD R13, R13, 0x1, -R2 ;  /* 0x000000010d0d9824 */ /* 0x000fe200078e0a02 */
[----:B------:R-:W-:Y:S01]  /*1890*/  ISETP.GT.U32.AND P1, PT, R2, R16, PT ;  /* 0x000000100200720c */ /* 0x000fe20003f24070 */
[----:B------:R-:W-:Y:S01]  /*18a0*/  IMAD.MOV R23, RZ, RZ, -R23 ;  /* 0x000000ffff177224 */ /* 0x000fe200078e0a17 */
[----:B------:R-:W-:Y:S01]  /*18b0*/  LOP3.LUT R10, R12, 0x1c0, RZ, 0xfc, !PT ;  /* 0x000001c00c0a7812 */ /* 0x000fe200078efcff */
[----:B------:R-:W-:Y:S01]  /*18c0*/  IMAD.MOV R25, RZ, RZ, -R25 ;  /* 0x000000ffff197224 */ /* 0x000fe200078e0a19 */
[C---:B------:R-:W-:Y:S01]  /*18d0*/  ISETP.GT.U32.AND P5, PT, R2.reuse, R13, PT ;  /* 0x0000000d0200720c */ /* 0x040fe20003fa4070 */
[----:B------:R-:W-:Y:S01]  /*18e0*/  IMAD R8, R2, R23, R14 ;  /* 0x0000001702087224 */ /* 0x000fe200078e020e */
[----:B------:R-:W-:Y:S01]  /*18f0*/  LOP3.LUT R14, R12, 0x1c4, RZ, 0xfc, !PT ;  /* 0x000001c40c0e7812 */ /* 0x000fe200078efcff */
[C---:B------:R-:W-:Y:S01]  /*1900*/  IMAD R3, R2.reuse, R25, R3 ;  /* 0x0000001902037224 */ /* 0x040fe200078e0203 */
[----:B------:R-:W-:Y:S01]  /*1910*/  IABS R21, R10 ;  /* 0x0000000a00157213 */ /* 0x000fe20000000000 */
[----:B0-----:R-:W-:Y:S01]  /*1920*/  IMAD.MOV.U32 R0, RZ, RZ, R20 ;  /* 0x000000ffff007224 */ /* 0x001fe200078e0014 */
[----:B------:R-:W-:Y:S01]  /*1930*/  IABS R20, R14 ;  /* 0x0000000e00147213 */ /* 0x000fe20000000000 */
[----:B------:R-:W-:Y:S01]  /*1940*/  @!P6 IMAD.IADD R15, R15, 0x1, -R2 ;  /* 0x000000010f0fe824 */ /* 0x000fe200078e0a02 */
[C---:B------:R-:W-:Y:S01]  /*1950*/  ISETP.GT.U32.AND P6, PT, R2.reuse, R3, PT ;  /* 0x000000030200720c */ /* 0x040fe20003fc4070 */
[----:B------:R-:W-:Y:S01]  /*1960*/  @!P0 IMAD.MOV R0, RZ, RZ, -R0 ;  /* 0x000000ffff008224 */ /* 0x000fe200078e0a00 */
[----:B------:R-:W-:Y:S01]  /*1970*/  ISETP.GT.U32.AND P0, PT, R2, R8, PT ;  /* 0x000000080200720c */ /* 0x000fe20003f04070 */
[--C-:B------:R-:W-:Y:S01]  /*1980*/  @!P1 IMAD.IADD R16, R16, 0x1, -R2.reuse ;  /* 0x0000000110109824 */ /* 0x100fe200078e0a02 */
[----:B------:R-:W-:Y:S01]  /*1990*/  ISETP.GE.AND P1, PT, R4, RZ, PT ;  /* 0x000000ff0400720c */ /* 0x000fe20003f26270 */
[----:B------:R-:W-:Y:S01]  /*19a0*/  @!P5 IMAD.IADD R13, R13, 0x1, -R2 ;  /* 0x000000010d0dd824 */ /* 0x000fe200078e0a02 */
[----:B------:R-:W-:Y:S01]  /*19b0*/  ISETP.GE.AND P5, PT, R17, RZ, PT ;  /* 0x000000ff1100720c */ /* 0x000fe20003fa6270 */
[----:B------:R-:W-:Y:S01]  /*19c0*/  IMAD.MOV.U32 R4, RZ, RZ, R21 ;  /* 0x000000ffff047224 */ /* 0x000fe200078e0015 */
[----:B------:R0:W-:Y:S01]  /*19d0*/  STL [R1+0x50], R0 ;  /* 0x0000500001007387 */ /* 0x0001e20000100800 */
[----:B------:R-:W-:-:S04]  /*19e0*/  IMAD.HI.U32 R17, R9, R20, RZ ;  /* 0x0000001409117227 */ /* 0x000fc800078e00ff */
[----:B------:R-:W-:Y:S02]  /*19f0*/  IMAD.MOV.U32 R22, RZ, RZ, R16 ;  /* 0x000000ffff167224 */ /* 0x000fe400078e0010 */
[--C-:B------:R-:W-:Y:S01]  /*1a00*/  @!P4 IMAD.IADD R11, R11, 0x1, -R2.reuse ;  /* 0x000000010b0bc824 */ /* 0x100fe200078e0a02 */
[----:B------:R-:W-:Y:S01]  /*1a10*/  ISETP.GE.AND P4, PT, R18, RZ, PT ;  /* 0x000000ff1200720c */ /* 0x000fe20003f86270 */
[----:B------:R-:W-:Y:S01]  /*1a20*/  @!P0 IMAD.IADD R8, R8, 0x1, -R2 ;  /* 0x0000000108088824 */ /* 0x000fe200078e0a02 */
[----:B------:R-:W-:Y:S01]  /*1a30*/  ISETP.GE.AND P0, PT, R19, RZ, PT ;  /* 0x000000ff1300720c */ /* 0x000fe20003f06270 */
[----:B0-----:R-:W-:Y:S01]  /*1a40*/  IMAD.MOV.U32 R0, RZ, RZ, R15 ;  /* 0x000000ffff007224 */ /* 0x001fe200078e000f */
[----:B------:R-:W-:Y:S01]  /*1a50*/  LOP3.LUT R19, R12, 0x1a0, RZ, 0xfc, !PT ;  /* 0x000001a00c137812 */ /* 0x000fe200078efcff */
[----:B------:R-:W-:-:S04]  /*1a60*/  IMAD.HI.U32 R18, R9, R4, RZ ;  /* 0x0000000409127227 */ /* 0x000fc800078e00ff */
[----:B------:R-:W-:Y:S02]  /*1a70*/  IMAD.MOV R17, RZ, RZ, -R17 ;  /* 0x000000ffff117224 */ /* 0x000fe400078e0a11 */
[----:B------:R-:W-:Y:S01]  /*1a80*/  @!P2 IMAD.MOV R22, RZ, RZ, -R22 ;  /* 0x000000ffff16a224 */ /* 0x000fe200078e0a16 */
[----:B------:R-:W-:Y:S01]  /*1a90*/  ISETP.GT.U32.AND P2, PT, R2, R8, PT ;  /* 0x000000080200720c */ /* 0x000fe20003f44070 */
[----:B------:R-:W-:Y:S01]  /*1aa0*/  @!P6 IMAD.IADD R3, R3, 0x1, -R2 ;  /* 0x000000010303e824 */ /* 0x000fe200078e0a02 */
[----:B------:R-:W-:Y:S01]  /*1ab0*/  ISETP.GE.AND P6, PT, R14, RZ, PT ;  /* 0x000000ff0e00720c */ /* 0x000fe20003fc6270 */
[----:B------:R-:W-:Y:S01]  /*1ac0*/  @!P3 IMAD.MOV R0, RZ, RZ, -R0 ;  /* 0x000000ffff00b224 */ /* 0x000fe200078e0a00 */
[----:B------:R0:W-:Y:S01]  /*1ad0*/  STL [R1+0x78], R22 ;  /* 0x0000781601007387 */ /* 0x0001e20000100800 */
[----:B------:R-:W-:Y:S01]  /*1ae0*/  IMAD.MOV R16, RZ, RZ, -R18 ;  /* 0x000000ffff107224 */ /* 0x000fe200078e0a12 */
[C---:B------:R-:W-:Y:S01]  /*1af0*/  ISETP.GT.U32.AND P3, PT, R2.reuse, R3, PT ;  /* 0x000000030200720c */ /* 0x040fe20003f64070 */
[C---:B------:R-:W-:Y:S01]  /*1b00*/  IMAD R14, R2.reuse, R17, R20 ;  /* 0x00000011020e7224 */ /* 0x040fe200078e0214 */
[----:B------:R1:W-:Y:S01]  /*1b10*/  STL [R1+0x80], R0 ;  /* 0x0000800001007387 */ /* 0x0003e20000100800 */
[----:B------:R-:W-:Y:S01]  /*1b20*/  IMAD R4, R2, R16, R4 ;  /* 0x0000001002047224 */ /* 0x000fe200078e0204 */
[----:B------:R-:W-:Y:S01]  /*1b30*/  LOP3.LUT R16, R12, 0x1b4, RZ, 0xfc, !PT ;  /* 0x000001b40c107812 */ /* 0x000fe200078efcff */
[----:B------:R-:W-:Y:S01]  /*1b40*/  @!P1 IMAD.MOV R13, RZ, RZ, -R13 ;  /* 0x000000ffff0d9224 */ /* 0x000fe200078e0a0d */
[----:B------:R-:W-:Y:S01]  /*1b50*/  ISETP.GT.U32.AND P1, PT, R2, R14, PT ;  /* 0x0000000e0200720c */ /* 0x000fe20003f24070 */
[----:B------:R-:W-:Y:S01]  /*1b60*/  @!P2 IMAD.IADD R8, R8, 0x1, -R2 ;  /* 0x000000010808a824 */ /* 0x000fe200078e0a02 */
[----:B------:R-:W-:-:S02]  /*1b70*/  ISETP.GE.AND P2, PT, R10, RZ, PT ;  /* 0x000000ff0a00720c */ /* 0x000fc40003f46270 */
[----:B------:R3:W-:Y:S01]  /*1b80*/  STL [R1+0x8c], R13 ;  /* 0x00008c0d01007387 */ /* 0x0007e20000100800 */
[C---:B0-----:R-:W-:Y:S01]  /*1b90*/  LOP3.LUT R22, R12.reuse, 0x1a4, RZ, 0xfc, !PT ;  /* 0x000001a40c167812 */ /* 0x041fe200078efcff */
[----:B-1----:R-:W-:Y:S01]  /*1ba0*/  IMAD.MOV.U32 R0, RZ, RZ, R11 ;  /* 0x000000ffff007224 */ /* 0x002fe200078e000b */
[----:B------:R-:W-:Y:S01]  /*1bb0*/  LOP3.LUT R11, R12, 0x1bc, RZ, 0xfc, !PT ;  /* 0x000001bc0c0b7812 */ /* 0x000fe200078efcff */
[----:B------:R-:W-:Y:S01]  /*1bc0*/  @!P3 IMAD.IADD R3, R3, 0x1, -R2 ;  /* 0x000000010303b824 */ /* 0x000fe200078e0a02 */
[----:B------:R-:W-:Y:S01]  /*1bd0*/  IABS R18, R19 ;  /* 0x0000001300127213 */ /* 0x000fe20000000000 */
[----:B------:R-:W-:Y:S01]  /*1be0*/  @!P5 IMAD.MOV R0, RZ, RZ, -R0 ;  /* 0x000000ffff00d224 */ /* 0x000fe200078e0a00 */
[----:B------:R-:W-:Y:S02]  /*1bf0*/  ISETP.GT.U32.AND P5, PT, R2, R4, PT ;  /* 0x000000040200720c */ /* 0x000fe40003fa4070 */
[----:B------:R-:W-:Y:S01]  /*1c00*/  @!P1 IMAD.IADD R14, R14, 0x1, -R2 ;  /* 0x000000010e0e9824 */ /* 0x000fe200078e0a02 */
[----:B---3--:R-:W-:Y:S01]  /*1c10*/  LOP3.LUT R13, R12, 0x1b8, RZ, 0xfc, !PT ;  /* 0x000001b80c0d7812 */ /* 0x008fe200078efcff */
[----:B------:R0:W-:Y:S01]  /*1c20*/  STL [R1+0xa0], R0 ;  /* 0x0000a00001007387 */ /* 0x0001e20000100800 */
[----:B------:R-:W-:-:S02]  /*1c30*/  IABS R10, R11 ;  /* 0x0000000b000a7213 */ /* 0x000fc40000000000 */
[----:B------:R-:W-:Y:S02]  /*1c40*/  IABS R15, R13 ;  /* 0x0000000d000f7213 */ /* 0x000fe40000000000 */
[----:B------:R-:W-:Y:S01]  /*1c50*/  ISETP.GE.AND P1, PT, R13, RZ, PT ;  /* 0x000000ff0d00720c */ /* 0x000fe20003f26270 */
[----:B------:R-:W-:Y:S01]  /*1c60*/  IMAD.HI.U32 R13, R9, R10, RZ ;  /* 0x0000000a090d7227 */ /* 0x000fe200078e00ff */
[----:B------:R-:W-:-:S03]  /*1c70*/  ISETP.GE.AND P3, PT, R11, RZ, PT ;  /* 0x000000ff0b00720c */ /* 0x000fc60003f66270 */
[----:B0-----:R-:W-:Y:S02]  /*1c80*/  IMAD.MOV.U32 R0, RZ, RZ, R8 ;  /* 0x000000ffff007224 */ /* 0x001fe400078e0008 */
[----:B------:R-:W-:Y:S01]  /*1c90*/  @!P5 IMAD.IADD R4, R4, 0x1, -R2 ;  /* 0x000000010404d824 */ /* 0x000fe200078e0a02 */
[C---:B------:R-:W-:Y:S01]  /*1ca0*/  ISETP.GT.U32.AND P5, PT, R2.reuse, R14, PT ;  /* 0x0000000e0200720c */ /* 0x040fe20003fa4070 */
[----:B------:R-:W-:Y:S02]  /*1cb0*/  @!P4 IMAD.MOV R0, RZ, RZ, -R0 ;  /* 0x000000ffff00c224 */ /* 0x000fe400078e0a00 */
[----:B------:R-:W-:Y:S01]  /*1cc0*/  IMAD.MOV.U32 R11, RZ, RZ, R15 ;  /* 0x000000ffff0b7224 */ /* 0x000fe200078e000f */
[----:B------:R-:W-:Y:S02]  /*1cd0*/  ISETP.GT.U32.AND P4, PT, R2, R4, PT ;  /* 0x000000040200720c */ /* 0x000fe40003f84070 */
[----:B------:R0:W-:Y:S01]  /*1ce0*/  STL [R1+0x1a4], R0 ;  /* 0x0001a40001007387 */ /* 0x0001e20000100800 */
[----:B------:R-:W-:Y:S01]  /*1cf0*/  IMAD.HI.U32 R8, R9, R11, RZ ;  /* 0x0000000b09087227 */ /* 0x000fe200078e00ff */
[----:B------:R-:W-:-:S03]  /*1d00*/  LOP3.LUT R15, R12, 0x1ac, RZ, 0xfc, !PT ;  /* 0x000001ac0c0f7812 */ /* 0x000fc600078efcff */
[----:B------:R-:W-:Y:S02]  /*1d10*/  IMAD.MOV R8, RZ, RZ, -R8 ;  /* 0x000000ffff087224 */ /* 0x000fe400078e0a08 */
[----:B------:R-:W-:Y:S02]  /*1d20*/  @!P5 IMAD.IADD R14, R14, 0x1, -R2 ;  /* 0x000000010e0ed824 */ /* 0x000fe400078e0a02 */
[----:B------:R-:W-:Y:S02]  /*1d30*/  IMAD R8, R2, R8, R11 ;  /* 0x0000000802087224 */ /* 0x000fe400078e020b */
[----:B0-----:R-:W-:Y:S02]  /*1d40*/  IMAD.MOV.U32 R0, RZ, RZ, R3 ;  /* 0x000000ffff007224 */ /* 0x001fe400078e0003 */
[----:B------:R-:W-:Y:S01]  /*1d50*/  IMAD.MOV R3, RZ, RZ, -R13 ;  /* 0x000000ffff037224 */ /* 0x000fe200078e0a0d */
[----:B------:R-:W-:Y:S01]  /*1d60*/  LOP3.LUT R13, R12, 0x1b0, RZ, 0xfc, !PT ;  /* 0x000001b00c0d7812 */ /* 0x000fe200078efcff */
[----:B------:R-:W-:-:S02]  /*1d70*/  IMAD.MOV.U32 R17, RZ, RZ, R14 ;  /* 0x000000ffff117224 */ /* 0x000fc400078e000e */
[----:B------:R-:W-:Y:S01]  /*1d80*/  IMAD R10, R2, R3, R10 ;  /* 0x00000003020a7224 */ /* 0x000fe200078e020a */
[----:B------:R-:W-:Y:S01]  /*1d90*/  LOP3.LUT R3, R12, 0x1a8, RZ, 0xfc, !PT ;  /* 0x000001a80c037812 */ /* 0x000fe200078efcff */
[----:B------:R-:W-:Y:S01]  /*1da0*/  @!P6 IMAD.MOV R17, RZ, RZ, -R17 ;  /* 0x000000ffff11e224 */ /* 0x000fe200078e0a11 */
[C---:B------:R-:W-:Y:S01]  /*1db0*/  ISETP.GT.U32.AND P6, PT, R2.reuse, R8, PT ;  /* 0x000000080200720c */ /* 0x040fe20003fc4070 */
[----:B------:R-:W-:Y:S01]  /*1dc0*/  @!P0 IMAD.MOV R0, RZ, RZ, -R0 ;  /* 0x000000ffff008224 */ /* 0x000fe200078e0a00 */
[----:B------:R-:W-:Y:S01]  /*1dd0*/  ISETP.GT.U32.AND P5, PT, R2, R10, PT ;  /* 0x0000000a0200720c */ /* 0x000fe20003fa4070 */
[----:B------:R-:W-:Y:S01]  /*1de0*/  @!P4 IMAD.IADD R4, R4, 0x1, -R2 ;  /* 0x000000010404c824 */ /* 0x000fe200078e0a02 */
[----:B------:R-:W-:Y:S02]  /*1df0*/  ISETP.GE.AND P0, PT, R16, RZ, PT ;  /* 0x000000ff1000720c */ /* 0x000fe40003f06270 */
[----:B------:R-:W-:Y:S01]  /*1e00*/  IABS R16, R16 ;  /* 0x0000001000107213 */ /* 0x000fe20000000000 */
[----:B------:R0:W-:Y:S01]  /*1e10*/  STL [R1+0x1ac], R0 ;  /* 0x0001ac0001007387 */ /* 0x0001e20000100800 */
[----:B------:R-:W-:-:S02]  /*1e20*/  ISETP.GE.AND P4, PT, R13, RZ, PT ;  /* 0x000000ff0d00720c */ /* 0x000fc40003f86270 */
[----:B------:R-:W-:Y:S01]  /*1e30*/  IABS R13, R13 ;  /* 0x0000000d000d7213 */ /* 0x000fe20000000000 */
[----:B------:R-:W-:Y:S01]  /*1e40*/  IMAD.HI.U32 R11, R9, R16, RZ ;  /* 0x00000010090b7227 */ /* 0x000fe200078e00ff */
[----:B------:R1:W-:Y:S01]  /*1e50*/  STL [R1+0x1b0], R17 ;  /* 0x0001b01101007387 */ /* 0x0003e20000100800 */
[----:B------:R-:W-:Y:S02]  /*1e60*/  IABS R14, R3 ;  /* 0x00000003000e7213 */ /* 0x000fe40000000000 */
[----:B------:R-:W-:Y:S02]  /*1e70*/  @!P5 IMAD.IADD R10, R10, 0x1, -R2 ;  /* 0x000000010a0ad824 */ /* 0x000fe400078e0a02 */
[----:B0-----:R-:W-:Y:S02]  /*1e80*/  IMAD.MOV.U32 R0, RZ, RZ, R4 ;  /* 0x000000ffff007224 */ /* 0x001fe400078e0004 */
[----:B------:R-:W-:Y:S01]  /*1e90*/  IMAD.MOV R11, RZ, RZ, -R11 ;  /* 0x000000ffff0b7224 */ /* 0x000fe200078e0a0b */
[----:B------:R-:W-:Y:S01]  /*1ea0*/  ISETP.GT.U32.AND P5, PT, R2, R10, PT ;  /* 0x0000000a0200720c */ /* 0x000fe20003fa4070 */
[----:B------:R-:W-:Y:S01]  /*1eb0*/  @!P2 IMAD.MOV R0, RZ, RZ, -R0 ;  /* 0x000000ffff00a224 */ /* 0x000fe200078e0a00 */
[----:B------:R-:W-:Y:S01]  /*1ec0*/  ISETP.GE.AND P2, PT, R15, RZ, PT ;  /* 0x000000ff0f00720c */ /* 0x000fe20003f46270 */
[----:B------:R-:W-:Y:S01]  /*1ed0*/  @!P6 IMAD.IADD R8, R8, 0x1, -R2 ;  /* 0x000000010808e824 */ /* 0x000fe200078e0a02 */
[----:B------:R-:W-:Y:S01]  /*1ee0*/  IABS R15, R15 ;  /* 0x0000000f000f7213 */ /* 0x000fe20000000000 */
[C---:B------:R-:W-:Y:S01]  /*1ef0*/  IMAD R16, R2.reuse, R11, R16 ;  /* 0x0000000b02107224 */ /* 0x040fe200078e0210 */
[----:B------:R0:W-:Y:S01]  /*1f00*/  STL [R1+0x1b4], R0 ;  /* 0x0001b40001007387 */ /* 0x0001e20000100800 */
[----:B------:R-:W-:Y:S01]  /*1f10*/  IMAD.HI.U32 R4, R9, R13, RZ ;  /* 0x0000000d09047227 */ /* 0x000fe200078e00ff */
[----:B------:R-:W-:-:S03]  /*1f20*/  ISETP.GT.U32.AND P6, PT, R2, R8, PT ;  /* 0x000000080200720c */ /* 0x000fc60003fc4070 */
[----:B-1----:R-:W-:-:S04]  /*1f30*/  IMAD.HI.U32 R17, R9, R15, RZ ;  /* 0x0000000f09117227 */ /* 0x002fc800078e00ff */
[----:B------:R-:W-:Y:S01]  /*1f40*/  @!P5 IMAD.IADD R10, R10, 0x1, -R2 ;  /* 0x000000010a0ad824 */ /* 0x000fe200078e0a02 */
[----:B------:R-:W-:Y:S01]  /*1f50*/  ISETP.GT.U32.AND P5, PT, R2, R16, PT ;  /* 0x000000100200720c */ /* 0x000fe20003fa4070 */
[----:B------:R-:W-:-:S04]  /*1f60*/  IMAD.HI.U32 R11, R9, R14, RZ ;  /* 0x0000000e090b7227 */ /* 0x000fc800078e00ff */
[----:B------:R-:W-:Y:S02]  /*1f70*/  IMAD.MOV R17, RZ, RZ, -R17 ;  /* 0x000000ffff117224 */ /* 0x000fe400078e0a11 */
[----:B------:R-:W-:Y:S02]  /*1f80*/  IMAD.MOV R4, RZ, RZ, -R4 ;  /* 0x000000ffff047224 */ /* 0x000fe400078e0a04 */
[----:B------:R-:W-:Y:S02]  /*1f90*/  IMAD.MOV R11, RZ, RZ, -R11 ;  /* 0x000000ffff0b7224 */ /* 0x000fe400078e0a0b */
[C---:B------:R-:W-:Y:S02]  /*1fa0*/  IMAD R15, R2.reuse, R17, R15 ;  /* 0x00000011020f7224 */ /* 0x040fe400078e020f */
[----:B------:R-:W-:Y:S01]  /*1fb0*/  IMAD R13, R2, R4, R13 ;  /* 0x00000004020d7224 */ /* 0x000fe200078e020d */
[----:B------:R-:W-:Y:S01]  /*1fc0*/  IABS R4, R22 ;  /* 0x0000001600047213 */ /* 0x000fe20000000000 */
[----:B0-----:R-:W-:-:S02]  /*1fd0*/  IMAD.MOV.U32 R0, RZ, RZ, R10 ;  /* 0x000000ffff007224 */ /* 0x001fc400078e000a */
[----:B------:R-:W-:Y:S01]  /*1fe0*/  IMAD R14, R2, R11, R14 ;  /* 0x0000000b020e7224 */ /* 0x000fe200078e020e */
[----:B------:R-:W-:Y:S01]  /*1ff0*/  LOP3.LUT R11, R12, 0x19c, RZ, 0xfc, !PT ;  /* 0x0000019c0c0b7812 */ /* 0x000fe200078efcff */
[----:B------:R-:W-:Y:S01]  /*2000*/  @!P6 IMAD.IADD R8, R8, 0x1, -R2 ;  /* 0x000000010808e824 */ /* 0x000fe200078e0a02 */
[C---:B------:R-:W-:Y:S01]  /*2010*/  ISETP.GT.U32.AND P6, PT, R2.reuse, R15, PT ;  /* 0x0000000f0200720c */ /* 0x040fe20003fc4070 */
[----:B------:R-:W-:Y:S01]  /*2020*/  @!P3 IMAD.MOV R0, RZ, RZ, -R0 ;  /* 0x000000ffff00b224 */ /* 0x000fe200078e0a00 */
[----:B------:R-:W-:Y:S01]  /*2030*/  ISETP.GT.U32.AND P3, PT, R2, R13, PT ;  /* 0x0000000d0200720c */ /* 0x000fe20003f64070 */
[----:B------:R-:W-:Y:S01]  /*2040*/  @!P5 IMAD.IADD R16, R16, 0x1, -R2 ;  /* 0x000000011010d824 */ /* 0x000fe200078e0a02 */
[----:B------:R-:W-:Y:S01]  /*2050*/  ISETP.GT.U32.AND P5, PT, R2, R14, PT ;  /* 0x0000000e0200720c */ /* 0x000fe20003fa4070 */
[----:B------:R-:W-:Y:S01]  /*2060*/  IMAD.HI.U32 R10, R9, R4, RZ ;  /* 0x00000004090a7227 */ /* 0x000fe200078e00ff */
[----:B------:R0:W-:Y:S01]  /*2070*/  STL [R1+0x1a8], R0 ;  /* 0x0001a80001007387 */ /* 0x0001e20000100800 */
[----:B------:R-:W-:-:S02]  /*2080*/  IABS R21, R11 ;  /* 0x0000000b00157213 */ /* 0x000fc40000000000 */
[----:B------:R-:W-:-:S03]  /*2090*/  IMAD.MOV R10, RZ, RZ, -R10 ;  /* 0x000000ffff0a7224 */ /* 0x000fc600078e0a0a */
[----:B------:R-:W-:-:S04]  /*20a0*/  IMAD.HI.U32 R17, R9, R21, RZ ;  /* 0x0000001509117227 */ /* 0x000fc800078e00ff */
[--C-:B------:R-:W-:Y:S02]  /*20b0*/  @!P6 IMAD.IADD R15, R15, 0x1, -R2.reuse ;  /* 0x000000010f0fe824 */ /* 0x100fe400078e0a02 */
[--C-:B------:R-:W-:Y:S01]  /*20c0*/  @!P3 IMAD.IADD R13, R13, 0x1, -R2.reuse ;  /* 0x000000010d0db824 */ /* 0x100fe200078e0a02 */
[----:B------:R-:W-:Y:S01]  /*20d0*/  ISETP.GT.U32.AND P3, PT, R2, R16, PT ;  /* 0x000000100200720c */ /* 0x000fe20003f64070 */
[----:B------:R-:W-:Y:S01]  /*20e0*/  @!P5 IMAD.IADD R14, R14, 0x1, -R2 ;  /* 0x000000010e0ed824 */ /* 0x000fe200078e0a02 */
[C---:B------:R-:W-:Y:S01]  /*20f0*/  ISETP.GT.U32.AND P5, PT, R2.reuse, R15, PT ;  /* 0x0000000f0200720c */ /* 0x040fe20003fa4070 */
[----:B0-----:R-:W-:Y:S01]  /*2100*/  IMAD.MOV.U32 R0, RZ, RZ, R8 ;  /* 0x000000ffff007224 */ /* 0x001fe200078e0008 */
[----:B------:R-:W-:Y:S01]  /*2110*/  ISETP.GT.U32.AND P6, PT, R2, R13, PT ;  /* 0x0000000d0200720c */ /* 0x000fe20003fc4070 */
[----:B------:R-:W-:-:S04]  /*2120*/  IMAD.HI.U32 R8, R9, R18, RZ ;  /* 0x0000001209087227 */ /* 0x000fc800078e00ff */
[----:B------:R-:W-:Y:S02]  /*2130*/  IMAD.MOV R8, RZ, RZ, -R8 ;  /* 0x000000ffff087224 */ /* 0x000fe400078e0a08 */
[----:B------:R-:W-:Y:S01]  /*2140*/  @!P1 IMAD.MOV R0, RZ, RZ, -R0 ;  /* 0x000000ffff009224 */ /* 0x000fe200078e0a00 */
[C---:B------:R-:W-:Y:S01]  /*2150*/  ISETP.GT.U32.AND P1, PT, R2.reuse, R14, PT ;  /* 0x0000000e0200720c */ /* 0x040fe20003f24070 */
[----:B------:R-:W-:Y:S01]  /*2160*/  IMAD R4, R2, R10, R4 ;  /* 0x0000000a02047224 */ /* 0x000fe200078e0204 */
[----:B------:R-:W-:Y:S01]  /*2170*/  LOP3.LUT R10, R12, 0x198, RZ, 0xfc, !PT ;  /* 0x000001980c0a7812 */ /* 0x000fe200078efcff */
[----:B------:R-:W-:Y:S01]  /*2180*/  IMAD R18, R2, R8, R18 ;  /* 0x0000000802127224 */ /* 0x000fe200078e0212 */
[----:B------:R-:W-:Y:S01]  /*2190*/  LOP3.LUT R8, R12, 0x194, RZ, 0xfc, !PT ;  /* 0x000001940c087812 */ /* 0x000fe200078efcff */
[--C-:B------:R-:W-:Y:S01]  /*21a0*/  @!P3 IMAD.IADD R16, R16, 0x1, -R2.reuse ;  /* 0x000000011010b824 */ /* 0x100fe200078e0a02 */
[C---:B------:R-:W-:Y:S01]  /*21b0*/  ISETP.GT.U32.AND P3, PT, R2.reuse, R4, PT ;  /* 0x000000040200720c */ /* 0x040fe20003f64070 */
[--C-:B------:R-:W-:Y:S01]  /*21c0*/  @!P5 IMAD.IADD R15, R15, 0x1, -R2.reuse ;  /* 0x000000010f0fd824 */ /* 0x100fe200078e0a02 */
[----:B------:R-:W-:Y:S01]  /*21d0*/  ISETP.GT.U32.AND P5, PT, R2, R18, PT ;  /* 0x000000120200720c */ /* 0x000fe20003fa4070 */
[----:B------:R-:W-:Y:S01]  /*21e0*/  @!P6 IMAD.IADD R13, R13, 0x1, -R2 ;  /* 0x000000010d0de824 */ /* 0x000fe200078e0a02 */
[----:B------:R0:W-:Y:S01]  /*21f0*/  STL [R1+0xb0], R0 ;  /* 0x0000b00001007387 */ /* 0x0001e20000100800 */
[----:B------:R-:W-:Y:S01]  /*2200*/  IMAD.MOV.U32 R23, RZ, RZ, R16 ;  /* 0x000000ffff177224 */ /* 0x000fe200078e0010 */
[----:B------:R-:W-:Y:S01]  /*2210*/  IABS R20, R10 ;  /* 0x0000000a00147213 */ /* 0x000fe20000000000 */
[--C-:B------:R-:W-:Y:S01]  /*2220*/  @!P1 IMAD.IADD R14, R14, 0x1, -R2.reuse ;  /* 0x000000010e0e9824 */ /* 0x100fe200078e0a02 */
[----:B------:R-:W-:Y:S01]  /*2230*/  ISETP.GE.AND P1, PT, R22, RZ, PT ;  /* 0x000000ff1600720c */ /* 0x000fe20003f26270 */
[----:B------:R-:W-:Y:S01]  /*2240*/  IMAD.MOV R17, RZ, RZ, -R17 ;  /* 0x000000ffff117224 */ /* 0x000fe200078e0a11 */
[----:B------:R-:W-:Y:S01]  /*2250*/  IABS R22, R8 ;  /* 0x0000000800167213 */ /* 0x000fe20000000000 */
[----:B------:R-:W-:Y:S01]  /*2260*/  @!P0 IMAD.MOV R23, RZ, RZ, -R23 ;  /* 0x000000ffff178224 */ /* 0x000fe200078e0a17 */
[----:B------:R-:W-:Y:S01]  /*2270*/  ISETP.GE.AND P6, PT, R3, RZ, PT ;  /* 0x000000ff0300720c */ /* 0x000fe20003fc6270 */
[--C-:B------:R-:W-:Y:S01]  /*2280*/  @!P3 IMAD.IADD R4, R4, 0x1, -R2.reuse ;  /* 0x000000010404b824 */ /* 0x100fe200078e0a02 */
[----:B------:R-:W-:Y:S01]  /*2290*/  ISETP.GE.AND P3, PT, R19, RZ, PT ;  /* 0x000000ff1300720c */ /* 0x000fe20003f66270 */
[----:B------:R-:W-:Y:S01]  /*22a0*/  @!P5 IMAD.IADD R18, R18, 0x1, -R2 ;  /* 0x000000011212d824 */ /* 0x000fe200078e0a02 */
[----:B------:R-:W-:Y:S01]  /*22b0*/  STL [R1+0xb8], R23 ;  /* 0x0000b81701007387 */ /* 0x000fe20000100800 */
[----:B0-----:R-:W-:Y:S01]  /*22c0*/  IMAD.MOV.U32 R0, RZ, RZ, R13 ;  /* 0x000000ffff007224 */ /* 0x001fe200078e000d */
[----:B------:R-:W-:Y:S01]  /*22d0*/  ISETP.GT.U32.AND P0, PT, R2, R4, PT ;  /* 0x000000040200720c */ /* 0x000fe20003f04070 */
[----:B------:R-:W-:-:S02]  /*22e0*/  IMAD.MOV.U32 R19, RZ, RZ, R22 ;  /* 0x000000ffff137224 */ /* 0x000fc400078e0016 */
[----:B------:R-:W-:Y:S01]  /*22f0*/  @!P4 IMAD.MOV R0, RZ, RZ, -R0 ;  /* 0x000000ffff00c224 */ /* 0x000fe200078e0a00 */
[----:B------:R-:W-:Y:S01]  /*2300*/  ISETP.GT.U32.AND P4, PT, R2, R18, PT ;  /* 0x000000120200720c */ /* 0x000fe20003f84070 */
[----:B------:R-:W-:-:S03]  /*2310*/  IMAD.HI.U32 R16, R9, R19, RZ ;  /* 0x0000001309107227 */ /* 0x000fc600078e00ff */
[----:B------:R0:W-:Y:S01]  /*2320*/  STL [R1+0xc0], R0 ;  /* 0x0000c00001007387 */ /* 0x0001e20000100800 */
[----:B------:R-:W-:Y:S02]  /*2330*/  IMAD.MOV R13, RZ, RZ, -R16 ;  /* 0x000000ffff0d7224 */ /* 0x000fe400078e0a10 */
[C---:B------:R-:W-:Y:S02]  /*2340*/  IMAD R21, R2.reuse, R17, R21 ;  /* 0x0000001102157224 */ /* 0x040fe400078e0215 */
[C---:B------:R-:W-:Y:S02]  /*2350*/  IMAD R19, R2.reuse, R13, R19 ;  /* 0x0000000d02137224 */ /* 0x040fe400078e0213 */
[----:B------:R-:W-:Y:S01]  /*2360*/  IMAD.HI.U32 R3, R9, R20, RZ ;  /* 0x0000001409037227 */ /* 0x000fe200078e00ff */
[----:B------:R-:W-:-:S03]  /*2370*/  ISETP.GT.U32.AND P5, PT, R2, R21, PT ;  /* 0x000000150200720c */ /* 0x000fc60003fa4070 */
[----:B------:R-:W-:Y:S01]  /*2380*/  @!P4 IMAD.IADD R18, R18, 0x1, -R2 ;  /* 0x000000011212c824 */ /* 0x000fe200078e0a02 */
[----:B------:R-:W-:Y:S01]  /*2390*/  ISETP.GT.U32.AND P4, PT, R2, R19, PT ;  /* 0x000000130200720c */ /* 0x000fe20003f84070 */
[----:B------:R-:W-:Y:S02]  /*23a0*/  IMAD.MOV R3, RZ, RZ, -R3 ;  /* 0x000000ffff037224 */ /* 0x000fe400078e0a03 */
[----:B0-----:R-:W-:Y:S01]  /*23b0*/  IMAD.MOV.U32 R0, RZ, RZ, R14 ;  /* 0x000000ffff007224 */ /* 0x001fe200078e000e */
[----:B------:R-:W-:Y:S01]  /*23c0*/  LOP3.LUT R14, R12, 0x188, RZ, 0xfc, !PT ;  /* 0x000001880c0e7812 */ /* 0x000fe200078efcff */
[----:B------:R-:W-:Y:S01]  /*23d0*/  IMAD R20, R2, R3, R20 ;  /* 0x0000000302147224 */ /* 0x000fe200078e0214 */
[----:B------:R-:W-:Y:S01]  /*23e0*/  LOP3.LUT R3, R12, 0x190, RZ, 0xfc, !PT ;  /* 0x000001900c037812 */ /* 0x000fe200078efcff */
[----:B------:R-:W-:Y:S01]  /*23f0*/  @!P6 IMAD.MOV R0, RZ, RZ, -R0 ;  /* 0x000000ffff00e224 */ /* 0x000fe200078e0a00 */
[----:B------:R-:W-:Y:S01]  /*2400*/  IABS R17, R14 ;  /* 0x0000000e00117213 */ /* 0x000fe20000000000 */
[--C-:B------:R-:W-:Y:S01]  /*2410*/  @!P0 IMAD.IADD R4, R4, 0x1, -R2.reuse ;  /* 0x0000000104048824 */ /* 0x100fe200078e0a02 */
[----:B------:R-:W-:Y:S01]  /*2420*/  ISETP.GT.U32.AND P6, PT, R2, R20, PT ;  /* 0x000000140200720c */ /* 0x000fe20003fc4070 */
[--C-:B------:R-:W-:Y:S01]  /*2430*/  @!P5 IMAD.IADD R21, R21, 0x1, -R2.reuse ;  /* 0x000000011515d824 */ /* 0x100fe200078e0a02 */
[----:B------:R-:W-:Y:S01]  /*2440*/  ISETP.GE.AND P0, PT, R10, RZ, PT ;  /* 0x000000ff0a00720c */ /* 0x000fe20003f06270 */
[----:B------:R-:W-:Y:S01]  /*2450*/  @!P4 IMAD.IADD R19, R19, 0x1, -R2 ;  /* 0x000000011313c824 */ /* 0x000fe200078e0a02 */
[----:B------:R-:W-:Y:S01]  /*2460*/  LOP3.LUT R10, R12, 0x18c, RZ, 0xfc, !PT ;  /* 0x0000018c0c0a7812 */ /* 0x000fe200078efcff */
[----:B------:R-:W-:Y:S01]  /*2470*/  @!P2 IMAD.MOV R15, RZ, RZ, -R15 ;  /* 0x000000ffff0fa224 */ /* 0x000fe200078e0a0f */
[----:B------:R-:W-:Y:S01]  /*2480*/  ISETP.GE.AND P5, PT, R8, RZ, PT ;  /* 0x000000ff0800720c */ /* 0x000fe20003fa6270 */
[----:B------:R-:W-:Y:S01]  /*2490*/  IMAD.MOV.U32 R23, RZ, RZ, R18 ;  /* 0x000000ffff177224 */ /* 0x000fe200078e0012 */
[----:B------:R-:W-:Y:S01]  /*24a0*/  IABS R8, R10 ;  /* 0x0000000a00087213 */ /* 0x000fe20000000000 */
[----:B------:R-:W-:Y:S01]  /*24b0*/  IMAD.HI.U32 R22, R9, R17, RZ ;  /* 0x0000001109167227 */ /* 0x000fe200078e00ff */
[----:B------:R-:W-:Y:S01]  /*24c0*/  ISETP.GE.AND P2, PT, R11, RZ, PT ;  /* 0x000000ff0b00720c */ /* 0x000fe20003f46270 */
[----:B------:R0:W-:Y:S01]  /*24d0*/  STL [R1+0xd0], R15 ;  /* 0x0000d00f01007387 */ /* 0x0001e20000100800 */
[----:B------:R-:W-:Y:S01]  /*24e0*/  ISETP.GT.U32.AND P4, PT, R2, R19, PT ;  /* 0x000000130200720c */ /* 0x000fe20003f84070 */
[----:B------:R-:W-:Y:S01]  /*24f0*/  IMAD.HI.U32 R11, R9, R8, RZ ;  /* 0x00000008090b7227 */ /* 0x000fe200078e00ff */
[----:B------:R-:W-:Y:S01]  /*2500*/  IABS R16, R3 ;  /* 0x0000000300107213 */ /* 0x000fe20000000000 */
[----:B------:R1:W-:Y:S02]  /*2510*/  STL [R1+0xd8], R0 ;  /* 0x0000d80001007387 */ /* 0x0003e40000100800 */
[----:B------:R-:W-:Y:S01]  /*2520*/  @!P6 IMAD.IADD R20, R20, 0x1, -R2 ;  /* 0x000000011414e824 */ /* 0x000fe200078e0a02 */
[----:B------:R-:W-:Y:S01]  /*2530*/  ISETP.GT.U32.AND P6, PT, R2, R21, PT ;  /* 0x000000150200720c */ /* 0x000fe20003fc4070 */
[----:B------:R-:W-:-:S02]  /*2540*/  IMAD.MOV R11, RZ, RZ, -R11 ;  /* 0x000000ffff0b7224 */ /* 0x000fc400078e0a0b */
[----:B------:R-:W-:-:S04]  /*2550*/  IMAD.HI.U32 R13, R9, R16, RZ ;  /* 0x00000010090d7227 */ /* 0x000fc800078e00ff */
[----:B------:R-:W-:Y:S01]  /*2560*/  IMAD R8, R2, R11, R8 ;  /* 0x0000000b02087224 */ /* 0x000fe200078e0208 */
[----:B------:R-:W-:Y:S01]  /*2570*/  LOP3.LUT R11, R12, 0x180, RZ, 0xfc, !PT ;  /* 0x000001800c0b7812 */ /* 0x000fe200078efcff */
[----:B------:R-:W-:Y:S02]  /*2580*/  IMAD.MOV R13, RZ, RZ, -R13 ;  /* 0x000000ffff0d7224 */ /* 0x000fe400078e0a0d */
[----:B------:R-:W-:Y:S01]  /*2590*/  @!P4 IMAD.IADD R19, R19, 0x1, -R2 ;  /* 0x000000011313c824 */ /* 0x000fe200078e0a02 */
[C---:B------:R-:W-:Y:S01]  /*25a0*/  ISETP.GT.U32.AND P4, PT, R2.reuse, R8, PT ;  /* 0x000000080200720c */ /* 0x040fe20003f84070 */
[----:B------:R-:W-:Y:S01]  /*25b0*/  IMAD R16, R2, R13, R16 ;  /* 0x0000000d02107224 */ /* 0x000fe200078e0210 */
[----:B0-----:R-:W-:Y:S01]  /*25c0*/  IABS R15, R11 ;  /* 0x0000000b000f7213 */ /* 0x001fe20000000000 */
[----:B-1----:R-:W-:Y:S01]  /*25d0*/  IMAD.MOV.U32 R0, RZ, RZ, R4 ;  /* 0x000000ffff007224 */ /* 0x002fe200078e0004 */
[----:B------:R-:W-:Y:S01]  /*25e0*/  LOP3.LUT R4, R12, 0x184, RZ, 0xfc, !PT ;  /* 0x000001840c047812 */ /* 0x000fe200078efcff */
[----:B------:R-:W-:Y:S01]  /*25f0*/  @!P6 IMAD.IADD R21, R21, 0x1, -R2 ;  /* 0x000000011515e824 */ /* 0x000fe200078e0a02 */
[C---:B------:R-:W-:Y:S01]  /*2600*/  ISETP.GT.U32.AND P6, PT, R2.reuse, R16, PT ;  /* 0x000000100200720c */ /* 0x040fe20003fc4070 */
[----:B------:R-:W-:Y:S01]  /*2610*/  @!P1 IMAD.MOV R0, RZ, RZ, -R0 ;  /* 0x000000ffff009224 */ /* 0x000fe200078e0a00 */
[----:B------:R-:W-:Y:S01]  /*2620*/  ISETP.GT.U32.AND P1, PT, R2, R20, PT ;  /* 0x000000140200720c */ /* 0x000fe20003f24070 */
[----:B------:R-:W-:Y:S01]  /*2630*/  @!P3 IMAD.MOV R23, RZ, RZ, -R23 ;  /* 0x000000ffff17b224 */ /* 0x000fe200078e0a17 */
[----:B------:R-:W-:Y:S01]  /*2640*/  IABS R13, R4 ;  /* 0x00000004000d7213 */ /* 0x000fe20000000000 */
[----:B------:R-:W-:Y:S01]  /*2650*/  IMAD.HI.U32 R18, R9, R15, RZ ;  /* 0x0000000f09127227 */ /* 0x000fe200078e00ff */
[----:B------:R0:W-:Y:S03]  /*2660*/  STL [R1+0xe0], R0 ;  /* 0x0000e00001007387 */ /* 0x0001e60000100800 */
[----:B------:R-:W-:Y:S01]  /*2670*/  @!P4 IMAD.IADD R8, R8, 0x1, -R2 ;  /* 0x000000010808c824 */ /* 0x000fe200078e0a02 */
[----:B------:R-:W-:Y:S01]  /*2680*/  STL [R1+0x100], R23 ;  /* 0x0001001701007387 */ /* 0x000fe20000100800 */
[----:B------:R-:W-:-:S02]  /*2690*/  IMAD.MOV R18, RZ, RZ, -R18 ;  /* 0x000000ffff127224 */ /* 0x000fc400078e0a12 */
[--C-:B------:R-:W-:Y:S01]  /*26a0*/  @!P6 IMAD.IADD R16, R16, 0x1, -R2.reuse ;  /* 0x000000011010e824 */ /* 0x100fe200078e0a02 */
[----:B------:R-:W-:Y:S01]  /*26b0*/  ISETP.GT.U32.AND P3, PT, R2, R8, PT ;  /* 0x000000080200720c */ /* 0x000fe20003f64070 */
[----:B------:R-:W-:Y:S01]  /*26c0*/  @!P1 IMAD.IADD R20, R20, 0x1, -R2 ;  /* 0x0000000114149824 */ /* 0x000fe200078e0a02 */
[----:B------:R-:W-:Y:S01]  /*26d0*/  ISETP.GE.AND P1, PT, R3, RZ, PT ;  /* 0x000000ff0300720c */ /* 0x000fe20003f26270 */
[----:B0-----:R-:W-:Y:S01]  /*26e0*/  IMAD.MOV.U32 R0, RZ, RZ, R21 ;  /* 0x000000ffff007224 */ /* 0x001fe200078e0015 */
[----:B------:R-:W-:Y:S01]  /*26f0*/  ISETP.GT.U32.AND P4, PT, R2, R16, PT ;  /* 0x000000100200720c */ /* 0x000fe20003f84070 */
[----:B------:R-:W-:Y:S01]  /*2700*/  IMAD.HI.U32 R3, R9, R13, RZ ;  /* 0x0000000d09037227 */ /* 0x000fe200078e00ff */
[----:B------:R-:W-:Y:S02]  /*2710*/  ISETP.GE.AND P6, PT, R10, RZ, PT ;  /* 0x000000ff0a00720c */ /* 0x000fe40003fc6270 */
[----:B------:R-:W-:Y:S01]  /*2720*/  LOP3.LUT R10, R12, 0x17c, RZ, 0xfc, !PT ;  /* 0x0000017c0c0a7812 */ /* 0x000fe200078efcff */
[----:B------:R-:W-:-:S02]  /*2730*/  @!P2 IMAD.MOV R0, RZ, RZ, -R0 ;  /* 0x000000ffff00a224 */ /* 0x000fc400078e0a00 */
[----:B------:R-:W-:Y:S02]  /*2740*/  IMAD.MOV R22, RZ, RZ, -R22 ;  /* 0x000000ffff167224 */ /* 0x000fe400078e0a16 */
[----:B------:R-:W-:Y:S01]  /*2750*/  @!P0 IMAD.MOV R20, RZ, RZ, -R20 ;  /* 0x000000ffff148224 */ /* 0x000fe200078e0a14 */
[----:B------:R-:W-:Y:S01]  /*2760*/  ISETP.GE.AND P0, PT, R14, RZ, PT ;  /* 0x000000ff0e00720c */ /* 0x000fe20003f06270 */
[C---:B------:R-:W-:Y:S01]  /*2770*/  IMAD R14, R2.reuse, R18, R15 ;  /* 0x00000012020e7224 */ /* 0x040fe200078e020f */
[----:B------:R0:W-:Y:S01]  /*2780*/  STL [R1+0x104], R0 ;  /* 0x0001040001007387 */ /* 0x0001e20000100800 */
[----:B------:R-:W-:Y:S02]  /*2790*/  IMAD.MOV R3, RZ, RZ, -R3 ;  /* 0x000000ffff037224 */ /* 0x000fe400078e0a03 */
[----:B------:R-:W-:Y:S01]  /*27a0*/  IMAD R17, R2, R22, R17 ;  /* 0x0000001602117224 */ /* 0x000fe200078e0211 */
[----:B------:R-:W-:Y:S01]  /*27b0*/  STL [R1+0x10c], R20 ;  /* 0x00010c1401007387 */ /* 0x000fe20000100800 */
[--C-:B------:R-:W-:Y:S01]  /*27c0*/  @!P3 IMAD.IADD R8, R8, 0x1, -R2.reuse ;  /* 0x000000010808b824 */ /* 0x100fe200078e0a02 */
[C---:B------:R-:W-:Y:S01]  /*27d0*/  ISETP.GT.U32.AND P3, PT, R2.reuse, R14, PT ;  /* 0x0000000e0200720c */ /* 0x040fe20003f64070 */
[C---:B------:R-:W-:Y:S01]  /*27e0*/  IMAD R13, R2.reuse, R3, R13 ;  /* 0x00000003020d7224 */ /* 0x040fe200078e020d */
[----:B------:R-:W-:Y:S01]  /*27f0*/  ISETP.GT.U32.AND P2, PT, R2, R17, PT ;  /* 0x000000110200720c */ /* 0x000fe20003f44070 */
[----:B------:R-:W-:Y:S01]  /*2800*/  @!P4 IMAD.IADD R16, R16, 0x1, -R2 ;  /* 0x000000011010c824 */ /* 0x000fe200078e0a02 */
[----:B------:R-:W-:Y:S01]  /*2810*/  ISETP.GE.AND P4, PT, R4, RZ, PT ;  /* 0x000000ff0400720c */ /* 0x000fe20003f86270 */
[----:B0-----:R-:W-:Y:S01]  /*2820*/  IMAD.MOV.U32 R0, RZ, RZ, R19 ;  /* 0x000000ffff007224 */ /* 0x001fe200078e0013 */
[----:B------:R-:W-:-:S02]  /*2830*/  LOP3.LUT R4, R12, 0x178, RZ, 0xfc, !PT ;  /* 0x000001780c047812 */ /* 0x000fc400078efcff */
[----:B------:R-:W-:Y:S01]  /*2840*/  IABS R3, R10 ;  /* 0x0000000a00037213 */ /* 0x000fe20000000000 */
[----:B------:R-:W-:Y:S01]  /*2850*/  @!P5 IMAD.MOV R0, RZ, RZ, -R0 ;  /* 0x000000ffff00d224 */ /* 0x000fe200078e0a00 */
[----:B------:R-:W-:Y:S02]  /*2860*/  ISETP.GT.U32.AND P5, PT, R2, R13, PT ;  /* 0x0000000d0200720c */ /* 0x000fe40003fa4070 */
[----:B------:R-:W-:Y:S01]  /*2870*/  LOP3.LUT R22, R12, 0x128, RZ, 0xfc, !PT ;  /* 0x000001280c167812 */ /* 0x000fe200078efcff */
[--C-:B------:R-:W-:Y:S01]  /*2880*/  @!P3 IMAD.IADD R14, R14, 0x1, -R2.reuse ;  /* 0x000000010e0eb824 */ /* 0x100fe200078e0a02 */
[----:B------:R0:W-:Y:S01]  /*2890*/  STL [R1+0x110], R0 ;  /* 0x0001100001007387 */ /* 0x0001e20000100800 */
[----:B------:R-:W-:Y:S01]  /*28a0*/  @!P2 IMAD.IADD R17, R17, 0x1, -R2 ;  /* 0x000000011111a824 */ /* 0x000fe200078e0a02 */
[----:B------:R-:W-:Y:S01]  /*28b0*/  ISETP.GE.AND P2, PT, R11, RZ, PT ;  /* 0x000000ff0b00720c */ /* 0x000fe20003f46270 */
[----:B------:R-:W-:Y:S01]  /*28c0*/  IMAD.HI.U32 R15, R9, R3, RZ ;  /* 0x00000003090f7227 */ /* 0x000fe200078e00ff */
[----:B------:R-:W-:-:S02]  /*28d0*/  ISETP.GT.U32.AND P3, PT, R2, R14, PT ;  /* 0x0000000e0200720c */ /* 0x000fc40003f64070 */
[----:B------:R-:W-:Y:S01]  /*28e0*/  LOP3.LUT R11, R12, 0x174, RZ, 0xfc, !PT ;  /* 0x000001740c0b7812 */ /* 0x000fe200078efcff */
[----:B------:R-:W-:Y:S01]  /*28f0*/  IMAD.MOV R15, RZ, RZ, -R15 ;  /* 0x000000ffff0f7224 */ /* 0x000fe200078e0a0f */
[----:B------:R-:W-:Y:S01]  /*2900*/  IABS R23, R22 ;  /* 0x0000001600177213 */ /* 0x000fe20000000000 */
[----:B------:R-:W-:Y:S01]  /*2910*/  @!P5 IMAD.IADD R13, R13, 0x1, -R2 ;  /* 0x000000010d0dd824 */ /* 0x000fe200078e0a02 */
[C---:B------:R-:W-:Y:S01]  /*2920*/  ISETP.GT.U32.AND P5, PT, R2.reuse, R17, PT ;  /* 0x000000110200720c */ /* 0x040fe20003fa4070 */
[----:B0-----:R-:W-:Y:S01]  /*2930*/  IMAD.MOV.U32 R0, RZ, RZ, R16 ;  /* 0x000000ffff007224 */ /* 0x001fe200078e0010 */
[----:B------:R-:W-:Y:S01]  /*2940*/  IABS R16, R4 ;  /* 0x0000000400107213 */ /* 0x000fe20000000000 */
[C---:B------:R-:W-:Y:S01]  /*2950*/  IMAD R3, R2.reuse, R15, R3 ;  /* 0x0000000f02037224 */ /* 0x040fe200078e0203 */
[----:B------:R-:W-:Y:S01]  /*2960*/  IABS R15, R11 ;  /* 0x0000000b000f7213 */ /* 0x000fe20000000000 */
[----:B------:R-:W-:Y:S01]  /*2970*/  @!P1 IMAD.MOV R0, RZ, RZ, -R0 ;  /* 0x000000ffff009224 */ /* 0x000fe200078e0a00 */
[----:B------:R-:W-:Y:S01]  /*2980*/  ISETP.GT.U32.AND P1, PT, R2, R13, PT ;  /* 0x0000000d0200720c */ /* 0x000fe20003f24070 */
[----:B------:R-:W-:-:S02]  /*2990*/  @!P3 IMAD.IADD R14, R14, 0x1, -R2 ;  /* 0x000000010e0eb824 */ /* 0x000fc400078e0a02 */
[----:B------:R-:W-:Y:S01]  /*29a0*/  IMAD.HI.U32 R19, R9, R15, RZ ;  /* 0x0000000f09137227 */ /* 0x000fe200078e00ff */
[----:B------:R0:W-:Y:S03]  /*29b0*/  STL [R1+0x140], R0 ;  /* 0x0001400001007387 */ /* 0x0001e60000100800 */
[----:B------:R-:W-:Y:S01]  /*29c0*/  @!P5 IMAD.IADD R17, R17, 0x1, -R2 ;  /* 0x000000011111d824 */ /* 0x000fe200078e0a02 */
[----:B------:R-:W-:Y:S01]  /*29d0*/  ISETP.GT.U32.AND P5, PT, R2, R3, PT ;  /* 0x000000030200720c */ /* 0x000fe20003fa4070 */
[----:B------:R-:W-:Y:S02]  /*29e0*/  IMAD.MOV R19, RZ, RZ, -R19 ;  /* 0x000000ffff137224 */ /* 0x000fe400078e0a13 */
[----:B------:R-:W-:-:S04]  /*29f0*/  IMAD.HI.U32 R27, R9, R23, RZ ;  /* 0x00000017091b7227 */ /* 0x000fc800078e00ff */
[----:B0-----:R-:W-:Y:S02]  /*2a00*/  IMAD.MOV.U32 R0, RZ, RZ, R8 ;  /* 0x000000ffff007224 */ /* 0x001fe400078e0008 */
[----:B------:R-:W-:-:S04]  /*2a10*/  IMAD.HI.U32 R8, R9, R16, RZ ;  /* 0x0000001009087227 */ /* 0x000fc800078e00ff */
[----:B------:R-:W-:Y:S02]  /*2a20*/  IMAD.MOV R8, RZ, RZ, -R8 ;  /* 0x000000ffff087224 */ /* 0x000fe400078e0a08 */
[----:B------:R-:W-:Y:S01]  /*2a30*/  @!P1 IMAD.IADD R13, R13, 0x1, -R2 ;  /* 0x000000010d0d9824 */ /* 0x000fe200078e0a02 */
[----:B------:R-:W-:Y:S01]  /*2a40*/  ISETP.GE.AND P1, PT, R4, RZ, PT ;  /* 0x000000ff0400720c */ /* 0x000fe20003f26270 */
[----:B------:R-:W-:Y:S01]  /*2a50*/  IMAD R16, R2, R8, R16 ;  /* 0x0000000802107224 */ /* 0x000fe200078e0210 */
[----:B------:R-:W-:Y:S01]  /*2a60*/  LOP3.LUT R4, R12, 0x170, RZ, 0xfc, !PT ;  /* 0x000001700c047812 */ /* 0x000fe200078efcff */
[----:B------:R-:W-:Y:S01]  /*2a70*/  @!P6 IMAD.MOV R0, RZ, RZ, -R0 ;  /* 0x000000ffff00e224 */ /* 0x000fe200078e0a00 */
[----:B------:R-:W-:Y:S01]  /*2a80*/  ISETP.GE.AND P6, PT, R10, RZ, PT ;  /* 0x000000ff0a00720c */ /* 0x000fe20003fc6270 */
[----:B------:R-:W-:Y:S01]  /*2a90*/  @!P5 IMAD.IADD R3, R3, 0x1, -R2 ;  /* 0x000000010303d824 */ /* 0x000fe200078e0a02 */
[C---:B------:R-:W-:Y:S01]  /*2aa0*/  ISETP.GT.U32.AND P3, PT, R2.reuse, R16, PT ;  /* 0x000000100200720c */ /* 0x040fe20003f64070 */
[----:B------:R-:W-:Y:S01]  /*2ab0*/  IMAD R15, R2, R19, R15 ;  /* 0x00000013020f7224 */ /* 0x000fe200078e020f */
[----:B------:R0:W-:Y:S01]  /*2ac0*/  STL [R1+0x144], R0 ;  /* 0x0001440001007387 */ /* 0x0001e20000100800 */
[----:B------:R-:W-:Y:S01]  /*2ad0*/  IABS R10, R4 ;  /* 0x00000004000a7213 */ /* 0x000fe20000000000 */
[----:B------:R-:W-:Y:S01]  /*2ae0*/  IMAD.MOV R27, RZ, RZ, -R27 ;  /* 0x000000ffff1b7224 */ /* 0x000fe200078e0a1b */
[----:B------:R-:W-:-:S02]  /*2af0*/  ISETP.GE.AND P5, PT, R11, RZ, PT ;  /* 0x000000ff0b00720c */ /* 0x000fc40003fa6270 */
[----:B------:R-:W-:Y:S01]  /*2b00*/  LOP3.LUT R8, R12, 0x16c, RZ, 0xfc, !PT ;  /* 0x0000016c0c087812 */ /* 0x000fe200078efcff */
[----:B------:R-:W-:-:S03]  /*2b10*/  IMAD.HI.U32 R11, R9, R10, RZ ;  /* 0x0000000a090b7227 */ /* 0x000fc600078e00ff */
[----:B------:R-:W-:Y:S01]  /*2b20*/  IABS R18, R8 ;  /* 0x0000000800127213 */ /* 0x000fe20000000000 */
[----:B0-----:R-:W-:Y:S02]  /*2b30*/  IMAD.MOV.U32 R0, RZ, RZ, R17 ;  /* 0x000000ffff007224 */ /* 0x001fe400078e0011 */
[----:B------:R-:W-:Y:S02]  /*2b40*/  @!P3 IMAD.IADD R16, R16, 0x1, -R2 ;  /* 0x000000011010b824 */ /* 0x000fe400078e0a02 */
[----:B------:R-:W-:Y:S02]  /*2b50*/  IMAD.MOV.U32 R17, RZ, RZ, R13 ;  /* 0x000000ffff117224 */ /* 0x000fe400078e000d */
[----:B------:R-:W-:Y:S01]  /*2b60*/  @!P0 IMAD.MOV R0, RZ, RZ, -R0 ;  /* 0x000000ffff008224 */ /* 0x000fe200078e0a00 */
[C---:B------:R-:W-:Y:S01]  /*2b70*/  ISETP.GT.U32.AND P3, PT, R2.reuse, R16, PT ;  /* 0x000000100200720c */ /* 0x040fe20003f64070 */
[----:B------:R-:W-:Y:S01]  /*2b80*/  @!P4 IMAD.MOV R17, RZ, RZ, -R17 ;  /* 0x000000ffff11c224 */ /* 0x000fe200078e0a11 */
[C---:B------:R-:W-:Y:S01]  /*2b90*/  ISETP.GT.U32.AND P0, PT, R2.reuse, R3, PT ;  /* 0x000000030200720c */ /* 0x040fe20003f04070 */
[----:B------:R-:W-:Y:S01]  /*2ba0*/  IMAD.MOV R11, RZ, RZ, -R11 ;  /* 0x000000ffff0b7224 */ /* 0x000fe200078e0a0b */
[C---:B------:R-:W-:Y:S01]  /*2bb0*/  ISETP.GT.U32.AND P4, PT, R2.reuse, R15, PT ;  /* 0x0000000f0200720c */ /* 0x040fe20003f84070 */
[----:B------:R-:W-:Y:S01]  /*2bc0*/  IMAD.HI.U32 R13, R9, R18, RZ ;  /* 0x00000012090d7227 */ /* 0x000fe200078e00ff */
[----:B------:R0:W-:Y:S03]  /*2bd0*/  STL [R1+0x148], R0 ;  /* 0x0001480001007387 */ /* 0x0001e60000100800 */
[----:B------:R-:W-:Y:S01]  /*2be0*/  IMAD R10, R2, R11, R10 ;  /* 0x0000000b020a7224 */ /* 0x000fe200078e020a */
[----:B------:R1:W-:Y:S01]  /*2bf0*/  STL [R1+0x15c], R17 ;  /* 0x00015c1101007387 */ /* 0x0003e20000100800 */
[----:B------:R-:W-:-:S02]  /*2c00*/  IMAD.MOV R13, RZ, RZ, -R13 ;  /* 0x000000ffff0d7224 */ /* 0x000fc400078e0a0d */
[--C-:B------:R-:W-:Y:S01]  /*2c10*/  @!P3 IMAD.IADD R16, R16, 0x1, -R2.reuse ;  /* 0x000000011010b824 */ /* 0x100fe200078e0a02 */
[----:B------:R-:W-:Y:S01]  /*2c20*/  ISETP.GT.U32.AND P3, PT, R2, R10, PT ;  /* 0x0000000a0200720c */ /* 0x000fe20003f64070 */
[--C-:B------:R-:W-:Y:S01]  /*2c30*/  @!P0 IMAD.IADD R3, R3, 0x1, -R2.reuse ;  /* 0x0000000103038824 */ /* 0x100fe200078e0a02 */
[----:B------:R-:W-:Y:S01]  /*2c40*/  ISETP.GE.AND P0, PT, R8, RZ, PT ;  /* 0x000000ff0800720c */ /* 0x000fe20003f06270 */
[----:B------:R-:W-:Y:S02]  /*2c50*/  @!P4 IMAD.IADD R15, R15, 0x1, -R2 ;  /* 0x000000010f0fc824 */ /* 0x000fe400078e0a02 */
[----:B0-----:R-:W-:Y:S01]  /*2c60*/  IMAD.MOV.U32 R0, RZ, RZ, R14 ;  /* 0x000000ffff007224 */ /* 0x001fe200078e000e */
[----:B------:R-:W-:Y:S01]  /*2c70*/  LOP3.LUT R14, R12, 0x168, RZ, 0xfc, !PT ;  /* 0x000001680c0e7812 */ /* 0x000fe200078efcff */
[C---:B------:R-:W-:Y:S01]  /*2c80*/  IMAD R18, R2.reuse, R13, R18 ;  /* 0x0000000d02127224 */ /* 0x040fe200078e0212 */
[----:B------:R-:W-:Y:S01]  /*2c90*/  ISETP.GT.U32.AND P4, PT, R2, R15, PT ;  /* 0x0000000f0200720c */ /* 0x000fe20003f84070 */
[----:B-1----:R-:W-:Y:S01]  /*2ca0*/  IMAD.MOV.U32 R17, RZ, RZ, R3 ;  /* 0x000000ffff117224 */ /* 0x002fe200078e0003 */
[----:B------:R-:W-:Y:S01]  /*2cb0*/  LOP3.LUT R13, R12, 0x164, RZ, 0xfc, !PT ;  /* 0x000001640c0d7812 */ /* 0x000fe200078efcff */
[----:B------:R-:W-:Y:S01]  /*2cc0*/  @!P2 IMAD.MOV R0, RZ, RZ, -R0 ;  /* 0x000000ffff00a224 */ /* 0x000fe200078e0a00 */
[----:B------:R-:W-:Y:S01]  /*2cd0*/  IABS R8, R14 ;  /* 0x0000000e00087213 */ /* 0x000fe20000000000 */
[----:B------:R-:W-:Y:S01]  /*2ce0*/  @!P6 IMAD.MOV R17, RZ, RZ, -R17 ;  /* 0x000000ffff11e224 */ /* 0x000fe200078e0a11 */
[----:B------:R-:W-:Y:S01]  /*2cf0*/  ISETP.GT.U32.AND P6, PT, R2, R18, PT ;  /* 0x000000120200720c */ /* 0x000fe20003fc4070 */
[--C-:B------:R-:W-:Y:S01]  /*2d00*/  @!P3 IMAD.IADD R10, R10, 0x1, -R2.reuse ;  /* 0x000000010a0ab824 */ /* 0x100fe200078e0a02 */
[----:B------:R0:W-:Y:S01]  /*2d10*/  STL [R1+0x160], R0 ;  /* 0x0001600001007387 */ /* 0x0001e20000100800 */
[----:B------:R-:W-:Y:S01]  /*2d20*/  IABS R11, R13 ;  /* 0x0000000d000b7213 */ /* 0x000fe20000000000 */
[----:B------:R-:W-:Y:S01]  /*2d30*/  IMAD R23, R2, R27, R23 ;  /* 0x0000001b02177224 */ /* 0x000fe200078e0217 */
[----:B------:R-:W-:Y:S01]  /*2d40*/  ISETP.GE.AND P2, PT, R4, RZ, PT ;  /* 0x000000ff0400720c */ /* 0x000fe20003f46270 */
[----:B------:R-:W-:Y:S01]  /*2d50*/  STL [R1+0x164], R17 ;  /* 0x0001641101007387 */ /* 0x000fe20000100800 */
[----:B------:R-:W-:Y:S01]  /*2d60*/  ISETP.GT.U32.AND P3, PT, R2, R10, PT ;  /* 0x0000000a0200720c */ /* 0x000fe20003f64070 */
[----:B------:R-:W-:Y:S01]  /*2d70*/  @!P4 IMAD.IADD R15, R15, 0x1, -R2 ;  /* 0x000000010f0fc824 */ /* 0x000fe200078e0a02 */
[----:B------:R-:W-:Y:S01]  /*2d80*/  ISETP.GE.AND P4, PT, R13, RZ, PT ;  /* 0x000000ff0d00720c */ /* 0x000fe20003f86270 */
[----:B------:R-:W-:Y:S01]  /*2d90*/  IMAD.HI.U32 R13, R9, R11, RZ ;  /* 0x0000000b090d7227 */ /* 0x000fe200078e00ff */
[----:B------:R-:W-:-:S03]  /*2da0*/  LOP3.LUT R4, R12, 0x160, RZ, 0xfc, !PT ;  /* 0x000001600c047812 */ /* 0x000fc600078efcff */
[----:B0-----:R-:W-:Y:S01]  /*2db0*/  IMAD.MOV.U32 R0, RZ, RZ, R16 ;  /* 0x000000ffff007224 */ /* 0x001fe200078e0010 */
[----:B------:R-:W-:Y:S01]  /*2dc0*/  IABS R3, R4 ;  /* 0x0000000400037213 */ /* 0x000fe20000000000 */
[----:B------:R-:W-:Y:S02]  /*2dd0*/  @!P6 IMAD.IADD R18, R18, 0x1, -R2 ;  /* 0x000000011212e824 */ /* 0x000fe400078e0a02 */
[----:B------:R-:W-:Y:S01]  /*2de0*/  @!P1 IMAD.MOV R0, RZ, RZ, -R0 ;  /* 0x000000ffff009224 */ /* 0x000fe200078e0a00 */
[----:B------:R-:W-:Y:S01]  /*2df0*/  ISETP.GE.AND P1, PT, R14, RZ, PT ;  /* 0x000000ff0e00720c */ /* 0x000fe20003f26270 */
[----:B------:R-:W-:Y:S01]  /*2e00*/  IMAD.HI.U32 R16, R9, R8, RZ ;  /* 0x0000000809107227 */ /* 0x000fe200078e00ff */
[----:B------:R-:W-:Y:S02]  /*2e10*/  ISETP.GT.U32.AND P6, PT, R2, R18, PT ;  /* 0x000000120200720c */ /* 0x000fe40003fc4070 */
[----:B------:R0:W-:Y:S01]  /*2e20*/  STL [R1+0x168], R0 ;  /* 0x0001680001007387 */ /* 0x0001e20000100800 */
[----:B------:R-:W-:-:S02]  /*2e30*/  IMAD.MOV R16, RZ, RZ, -R16 ;  /* 0x000000ffff107224 */ /* 0x000fc400078e0a10 */
[----:B------:R-:W-:Y:S02]  /*2e40*/  IMAD.MOV R13, RZ, RZ, -R13 ;  /* 0x000000ffff0d7224 */ /* 0x000fe400078e0a0d */
[----:B------:R-:W-:Y:S02]  /*2e50*/  @!P3 IMAD.IADD R10, R10, 0x1, -R2 ;  /* 0x000000010a0ab824 */ /* 0x000fe400078e0a02 */
[----:B------:R-:W-:Y:S02]  /*2e60*/  IMAD R8, R2, R16, R8 ;  /* 0x0000001002087224 */ /* 0x000fe400078e0208 */
[----:B------:R-:W-:-:S03]  /*2e70*/  IMAD.HI.U32 R14, R9, R3, RZ ;  /* 0x00000003090e7227 */ /* 0x000fc600078e00ff */
[----:B------:R-:W-:Y:S01]  /*2e80*/  ISETP.GT.U32.AND P3, PT, R2, R8, PT ;  /* 0x000000080200720c */ /* 0x000fe20003f64070 */
[----:B0-----:R-:W-:Y:S02]  /*2e90*/  IMAD.MOV.U32 R0, RZ, RZ, R15 ;  /* 0x000000ffff007224 */ /* 0x001fe400078e000f */
[----:B------:R-:W-:Y:S02]  /*2ea0*/  IMAD.MOV R14, RZ, RZ, -R14 ;  /* 0x000000ffff0e7224 */ /* 0x000fe400078e0a0e */
[----:B------:R-:W-:Y:S01]  /*2eb0*/  @!P5 IMAD.MOV R0, RZ, RZ, -R0 ;  /* 0x000000ffff00d224 */ /* 0x000fe200078e0a00 */
[----:B------:R-:W-:Y:S01]  /*2ec0*/  ISETP.GE.AND P5, PT, R4, RZ, PT ;  /* 0x000000ff0400720c */ /* 0x000fe20003fa6270 */
[----:B------:R-:W-:Y:S01]  /*2ed0*/  IMAD R4, R2, R13, R11 ;  /* 0x0000000d02047224 */ /* 0x000fe200078e020b */
[----:B------:R-:W-:Y:S01]  /*2ee0*/  LOP3.LUT R13, R12, 0x150, RZ, 0xfc, !PT ;  /* 0x000001500c0d7812 */ /* 0x000fe200078efcff */
[--C-:B------:R-:W-:Y:S01]  /*2ef0*/  @!P6 IMAD.IADD R18, R18, 0x1, -R2.reuse ;  /* 0x000000011212e824 */ /* 0x100fe200078e0a02 */
[----:B------:R0:W-:Y:S01]  /*2f00*/  STL [R1+0x16c], R0 ;  /* 0x00016c0001007387 */ /* 0x0001e20000100800 */
[----:B------:R-:W-:Y:S01]  /*2f10*/  IMAD R3, R2, R14, R3 ;  /* 0x0000000e02037224 */ /* 0x000fe200078e0203 */
[----:B------:R-:W-:Y:S01]  /*2f20*/  LOP3.LUT R14, R12, 0x15c, RZ, 0xfc, !PT ;  /* 0x0000015c0c0e7812 */ /* 0x000fe200078efcff */
[----:B------:R-:W-:Y:S01]  /*2f30*/  @!P3 IMAD.IADD R8, R8, 0x1, -R2 ;  /* 0x000000010808b824 */ /* 0x000fe200078e0a02 */
[----:B------:R-:W-:-:S02]  /*2f40*/  IABS R17, R13 ;  /* 0x0000000d00117213 */ /* 0x000fc40000000000 */
[----:B------:R-:W-:Y:S02]  /*2f50*/  ISETP.GE.AND P6, PT, R14, RZ, PT ;  /* 0x000000ff0e00720c */ /* 0x000fe40003fc6270 */
[----:B------:R-:W-:Y:S01]  /*2f60*/  ISETP.GT.U32.AND P3, PT, R2, R8, PT ;  /* 0x000000080200720c */ /* 0x000fe20003f64070 */
[----:B0-----:R-:W-:Y:S01]  /*2f70*/  IMAD.MOV.U32 R0, RZ, RZ, R10 ;  /* 0x000000ffff007224 */ /* 0x001fe200078e000a */
[----:B------:R-:W-:Y:S02]  /*2f80*/  IABS R14, R14 ;  /* 0x0000000e000e7213 */ /* 0x000fe40000000000 */
[----:B------:R-:W-:Y:S01]  /*2f90*/  LOP3.LUT R10, R12, 0x158, RZ, 0xfc, !PT ;  /* 0x000001580c0a7812 */ /* 0x000fe200078efcff */
[----:B------:R-:W-:Y:S01]  /*2fa0*/  @!P2 IMAD.MOV R0, RZ, RZ, -R0 ;  /* 0x000000ffff00a224 */ /* 0x000fe200078e0a00 */
[----:B------:R-:W-:Y:S02]  /*2fb0*/  ISETP.GT.U32.AND P2, PT, R2, R4, PT ;  /* 0x000000040200720c */ /* 0x000fe40003f44070 */
[----:B------:R-:W-:-:S02]  /*2fc0*/  IABS R15, R10 ;  /* 0x0000000a000f7213 */ /* 0x000fc40000000000 */
[----:B------:R0:W-:Y:S01]  /*2fd0*/  STL [R1+0x170], R0 ;  /* 0x0001700001007387 */ /* 0x0001e20000100800 */
[----:B------:R-:W-:Y:S02]  /*2fe0*/  LOP3.LUT R11, R12, 0x154, RZ, 0xfc, !PT ;  /* 0x000001540c0b7812 */ /* 0x000fe400078efcff */
[----:B------:R-:W-:Y:S01]  /*2ff0*/  @!P3 IMAD.IADD R8, R8, 0x1, -R2 ;  /* 0x000000010808b824 */ /* 0x000fe200078e0a02 */
[----:B------:R-:W-:Y:S01]  /*3000*/  ISETP.GE.AND P3, PT, R10, RZ, PT ;  /* 0x000000ff0a00720c */ /* 0x000fe20003f66270 */
[----:B------:R-:W-:Y:S01]  /*3010*/  IMAD.HI.U32 R19, R9, R15, RZ ;  /* 0x0000000f09137227 */ /* 0x000fe200078e00ff */
[----:B------:R-:W-:-:S03]  /*3020*/  IABS R16, R11 ;  /* 0x0000000b00107213 */ /* 0x000fc60000000000 */
[----:B------:R-:W-:Y:S02]  /*3030*/  IMAD.MOV R19, RZ, RZ, -R19 ;  /* 0x000000ffff137224 */ /* 0x000fe400078e0a13 */
[----:B0-----:R-:W-:Y:S02]  /*3040*/  IMAD.MOV.U32 R0, RZ, RZ, R18 ;  /* 0x000000ffff007224 */ /* 0x001fe400078e0012 */
[----:B------:R-:W-:Y:S02]  /*3050*/  @!P2 IMAD.IADD R4, R4, 0x1, -R2 ;  /* 0x000000010404a824 */ /* 0x000fe400078e0a02 */
[----:B------:R-:W-:Y:S01]  /*3060*/  @!P0 IMAD.MOV R0, RZ, RZ, -R0 ;  /* 0x000000ffff008224 */ /* 0x000fe200078e0a00 */
[C---:B------:R-:W-:Y:S01]  /*3070*/  ISETP.GT.U32.AND P0, PT, R2.reuse, R3, PT ;  /* 0x000000030200720c */ /* 0x040fe20003f04070 */
[----:B------:R-:W-:Y:S01]  /*3080*/  IMAD.HI.U32 R18, R9, R14, RZ ;  /* 0x0000000e09127227 */ /* 0x000fe200078e00ff */
[----:B------:R-:W-:Y:S02]  /*3090*/  ISETP.GT.U32.AND P2, PT, R2, R4, PT ;  /* 0x000000040200720c */ /* 0x000fe40003f44070 */
[----:B------:R0:W-:Y:S01]  /*30a0*/  STL [R1+0x174], R0 ;  /* 0x0001740001007387 */ /* 0x0001e20000100800 */
[----:B------:R-:W-:-:S02]  /*30b0*/  IMAD.MOV R18, RZ, RZ, -R18 ;  /* 0x000000ffff127224 */ /* 0x000fc400078e0a12 */
[----:B------:R-:W-:Y:S01]  /*30c0*/  IMAD.MOV.U32 R21, RZ, RZ, R8 ;  /* 0x000000ffff157224 */ /* 0x000fe200078e0008 */
[----:B------:R-:W-:Y:S01]  /*30d0*/  LOP3.LUT R8, R12, 0x14c, RZ, 0xfc, !PT ;  /* 0x0000014c0c087812 */ /* 0x000fe200078efcff */
[C---:B------:R-:W-:Y:S02]  /*30e0*/  IMAD R14, R2.reuse, R18, R14 ;  /* 0x00000012020e7224 */ /* 0x040fe400078e020e */
[----:B------:R-:W-:Y:S02]  /*30f0*/  IMAD R15, R2, R19, R15 ;  /* 0x00000013020f7224 */ /* 0x000fe400078e020f */
[--C-:B------:R-:W-:Y:S02]  /*3100*/  @!P0 IMAD.IADD R3, R3, 0x1, -R2.reuse ;  /* 0x0000000103038824 */ /* 0x100fe400078e0a02 */
[----:B------:R-:W-:Y:S01]  /*3110*/  @!P2 IMAD.IADD R4, R4, 0x1, -R2 ;  /* 0x000000010404a824 */ /* 0x000fe200078e0a02 */
[C---:B------:R-:W-:Y:S01]  /*3120*/  ISETP.GT.U32.AND P2, PT, R2.reuse, R14, PT ;  /* 0x0000000e0200720c */ /* 0x040fe20003f44070 */
[----:B------:R-:W-:Y:S01]  /*3130*/  IMAD.HI.U32 R10, R9, R17, RZ ;  /* 0x00000011090a7227 */ /* 0x000fe200078e00ff */
[----:B------:R-:W-:-:S03]  /*3140*/  ISETP.GT.U32.AND P0, PT, R2, R3, PT ;  /* 0x000000030200720c */ /* 0x000fc60003f04070 */
[----:B0-----:R-:W-:Y:S02]  /*3150*/  IMAD.MOV.U32 R0, RZ, RZ, R4 ;  /* 0x000000ffff007224 */ /* 0x001fe400078e0004 */
[----:B------:R-:W-:Y:S01]  /*3160*/  @!P1 IMAD.MOV R21, RZ, RZ, -R21 ;  /* 0x000000ffff159224 */ /* 0x000fe200078e0a15 */
[----:B------:R-:W-:Y:S01]  /*3170*/  ISETP.GT.U32.AND P1, PT, R2, R15, PT ;  /* 0x0000000f0200720c */ /* 0x000fe20003f24070 */
[----:B------:R-:W-:Y:S01]  /*3180*/  @!P4 IMAD.MOV R0, RZ, RZ, -R0 ;  /* 0x000000ffff00c224 */ /* 0x000fe200078e0a00 */
[----:B------:R-:W-:Y:S01]  /*3190*/  ISETP.GE.AND P4, PT, R11, RZ, PT ;  /* 0x000000ff0b00720c */ /* 0x000fe20003f86270 */
[----:B------:R-:W-:Y:S01]  /*31a0*/  IMAD.MOV R10, RZ, RZ, -R10 ;  /* 0x000000ffff0a7224 */ /* 0x000fe200078e0a0a */
[----:B------:R-:W-:Y:S01]  /*31b0*/  STL [R1+0x178], R21 ;  /* 0x0001781501007387 */ /* 0x000fe20000100800 */
[--C-:B------:R-:W-:Y:S01]  /*31c0*/  @!P2 IMAD.IADD R14, R14, 0x1, -R2.reuse ;  /* 0x000000010e0ea824 */ /* 0x100fe200078e0a02 */
[----:B------:R-:W-:Y:S01]  /*31d0*/  LOP3.LUT R11, R12, 0x144, RZ, 0xfc, !PT ;  /* 0x000001440c0b7812 */ /* 0x000fe200078efcff */
[----:B------:R-:W-:Y:S01]  /*31e0*/  @!P0 IMAD.IADD R3, R3, 0x1, -R2 ;  /* 0x0000000103038824 */ /* 0x000fe200078e0a02 */
[----:B------:R0:W-:Y:S01]  /*31f0*/  STL [R1+0x17c], R0 ;  /* 0x00017c0001007387 */ /* 0x0001e20000100800 */
[C---:B------:R-:W-:Y:S01]  /*3200*/  IMAD R17, R2.reuse, R10, R17 ;  /* 0x0000000a02117224 */ /* 0x040fe200078e0211 */
[----:B------:R-:W-:Y:S01]  /*3210*/  ISETP.GT.U32.AND P2, PT, R2, R14, PT ;  /* 0x0000000e0200720c */ /* 0x000fe20003f44070 */
[----:B------:R-:W-:Y:S01]  /*3220*/  IMAD.HI.U32 R20, R9, R16, RZ ;  /* 0x0000001009147227 */ /* 0x000fe200078e00ff */
[----:B------:R-:W-:-:S02]  /*3230*/  LOP3.LUT R10, R12, 0x148, RZ, 0xfc, !PT ;  /* 0x000001480c0a7812 */ /* 0x000fc400078efcff */
[----:B------:R-:W-:Y:S01]  /*3240*/  IABS R18, R11 ;  /* 0x0000000b00127213 */ /* 0x000fe20000000000 */
[----:B------:R-:W-:Y:S02]  /*3250*/  @!P1 IMAD.IADD R15, R15, 0x1, -R2 ;  /* 0x000000010f0f9824 */ /* 0x000fe400078e0a02 */
[----:B------:R-:W-:Y:S02]  /*3260*/  IMAD.MOV R20, RZ, RZ, -R20 ;  /* 0x000000ffff147224 */ /* 0x000fe400078e0a14 */
[----:B0-----:R-:W-:Y:S01]  /*3270*/  IMAD.MOV.U32 R0, RZ, RZ, R3 ;  /* 0x000000ffff007224 */ /* 0x001fe200078e0003 */
[C---:B------:R-:W-:Y:S01]  /*3280*/  ISETP.GT.U32.AND P1, PT, R2.reuse, R15, PT ;  /* 0x0000000f0200720c */ /* 0x040fe20003f24070 */
[C---:B------:R-:W-:Y:S01]  /*3290*/  IMAD R4, R2.reuse, R20, R16 ;  /* 0x0000001402047224 */ /* 0x040fe200078e0210 */
[----:B------:R-:W-:Y:S01]  /*32a0*/  IABS R3, R10 ;  /* 0x0000000a00037213 */ /* 0x000fe20000000000 */
[----:B------:R-:W-:Y:S01]  /*32b0*/  @!P5 IMAD.MOV R0, RZ, RZ, -R0 ;  /* 0x000000ffff00d224 */ /* 0x000fe200078e0a00 */
[----:B------:R-:W-:Y:S01]  /*32c0*/  ISETP.GT.U32.AND P5, PT, R2, R17, PT ;  /* 0x000000110200720c */ /* 0x000fe20003fa4070 */
[----:B------:R-:W-:Y:S01]  /*32d0*/  @!P2 IMAD.IADD R14, R14, 0x1, -R2 ;  /* 0x000000010e0ea824 */ /* 0x000fe200078e0a02 */
[----:B------:R-:W-:Y:S01]  /*32e0*/  ISETP.GE.AND P2, PT, R13, RZ, PT ;  /* 0x000000ff0d00720c */ /* 0x000fe20003f46270 */
[----:B------:R-:W-:Y:S01]  /*32f0*/  IMAD.HI.U32 R13, R9, R3, RZ ;  /* 0x00000003090d7227 */ /* 0x000fe200078e00ff */
[----:B------:R-:W-:Y:S01]  /*3300*/  ISETP.GT.U32.AND P0, PT, R2, R4, PT ;  /* 0x000000040200720c */ /* 0x000fe20003f04070 */
[----:B------:R0:W-:Y:S01]  /*3310*/  STL [R1+0x180], R0 ;  /* 0x0001800001007387 */ /* 0x0001e20000100800 */
[----:B------:R-:W-:Y:S01]  /*3320*/  IABS R16, R8 ;  /* 0x0000000800107213 */ /* 0x000fe20000000000 */
[----:B------:R-:W-:-:S02]  /*3330*/  IMAD.MOV R13, RZ, RZ, -R13 ;  /* 0x000000ffff0d7224 */ /* 0x000fc400078e0a0d */
[----:B------:R-:W-:Y:S02]  /*3340*/  @!P1 IMAD.IADD R15, R15, 0x1, -R2 ;  /* 0x000000010f0f9824 */ /* 0x000fe400078e0a02 */
[----:B------:R-:W-:-:S04]  /*3350*/  IMAD.HI.U32 R19, R9, R16, RZ ;  /* 0x0000001009137227 */ /* 0x000fc800078e00ff */
[--C-:B------:R-:W-:Y:S02]  /*3360*/  @!P5 IMAD.IADD R17, R17, 0x1, -R2.reuse ;  /* 0x000000011111d824 */ /* 0x100fe400078e0a02 */
[----:B0-----:R-:W-:Y:S02]  /*3370*/  IMAD.MOV.U32 R0, RZ, RZ, R15 ;  /* 0x000000ffff007224 */ /* 0x001fe400078e000f */
[C---:B------:R-:W-:Y:S01]  /*3380*/  IMAD R15, R2.reuse, R13, R3 ;  /* 0x0000000d020f7224 */ /* 0x040fe200078e0203 */
[----:B------:R-:W-:Y:S01]  /*3390*/  ISETP.GT.U32.AND P5, PT, R2, R17, PT ;  /* 0x000000110200720c */ /* 0x000fe20003fa4070 */
[----:B------:R-:W-:Y:S01]  /*33a0*/  IMAD.MOV R19, RZ, RZ, -R19 ;  /* 0x000000ffff137224 */ /* 0x000fe200078e0a13 */
[----:B------:R-:W-:Y:S01]  /*33b0*/  LOP3.LUT R3, R12, 0x140, RZ, 0xfc, !PT ;  /* 0x000001400c037812 */ /* 0x000fe200078efcff */
[----:B------:R-:W-:Y:S02]  /*33c0*/  @!P0 IMAD.IADD R4, R4, 0x1, -R2 ;  /* 0x0000000104048824 */ /* 0x000fe400078e0a02 */
[C---:B------:R-:W-:Y:S01]  /*33d0*/  IMAD R16, R2.reuse, R19, R16 ;  /* 0x0000001302107224 */ /* 0x040fe200078e0210 */
[----:B------:R-:W-:Y:S01]  /*33e0*/  IABS R19, R3 ;  /* 0x0000000300137213 */ /* 0x000fe20000000000 */
[----:B------:R-:W-:Y:S01]  /*33f0*/  IMAD.MOV.U32 R20, RZ, RZ, R14 ;  /* 0x000000ffff147224 */ /* 0x000fe200078e000e */
[C---:B------:R-:W-:Y:S01]  /*3400*/  ISETP.GT.U32.AND P0, PT, R2.reuse, R4, PT ;  /* 0x000000040200720c */ /* 0x040fe20003f04070 */
[----:B------:R-:W-:Y:S01]  /*3410*/  IMAD.HI.U32 R14, R9, R18, RZ ;  /* 0x00000012090e7227 */ /* 0x000fe200078e00ff */
[----:B------:R-:W-:-:S03]  /*3420*/  ISETP.GT.U32.AND P1, PT, R2, R16, PT ;  /* 0x000000100200720c */ /* 0x000fc60003f24070 */
[----:B------:R-:W-:Y:S01]  /*3430*/  @!P5 IMAD.IADD R17, R17, 0x1, -R2 ;  /* 0x000000011111d824 */ /* 0x000fe200078e0a02 */
[----:B------:R-:W-:Y:S01]  /*3440*/  ISETP.GT.U32.AND P5, PT, R2, R15, PT ;  /* 0x0000000f0200720c */ /* 0x000fe20003fa4070 */
[----:B------:R-:W-:Y:S02]  /*3450*/  IMAD.MOV R14, RZ, RZ, -R14 ;  /* 0x000000ffff0e7224 */ /* 0x000fe400078e0a0e */
[----:B------:R-:W-:Y:S01]  /*3460*/  @!P6 IMAD.MOV R20, RZ, RZ, -R20 ;  /* 0x000000ffff14e224 */ /* 0x000fe200078e0a14 */
[----:B------:R-:W-:Y:S01]  /*3470*/  ISETP.GE.AND P6, PT, R8, RZ, PT ;  /* 0x000000ff0800720c */ /* 0x000fe20003fc6270 */
[----:B------:R-:W-:Y:S02]  /*3480*/  IMAD R18, R2, R14, R18 ;  /* 0x0000000e02127224 */ /* 0x000fe400078e0212 */
[----:B------:R-:W-:Y:S01]  /*3490*/  IMAD.HI.U32 R14, R9, R19, RZ ;  /* 0x00000013090e7227 */ /* 0x000fe200078e00ff */
[----:B------:R-:W-:Y:S03]  /*34a0*/  STL [R1+0x184], R20 ;  /* 0x0001841401007387 */ /* 0x000fe60000100800 */
[----:B------:R-:W-:Y:S01]  /*34b0*/  @!P3 IMAD.MOV R0, RZ, RZ, -R0 ;  /* 0x000000ffff00b224 */ /* 0x000fe200078e0a00 */
[----:B------:R-:W-:Y:S01]  /*34c0*/  ISETP.GE.AND P3, PT, R10, RZ, PT ;  /* 0x000000ff0a00720c */ /* 0x000fe20003f66270 */
[----:B------:R-:W-:-:S02]  /*34d0*/  @!P5 IMAD.IADD R15, R15, 0x1, -R2 ;  /* 0x000000010f0fd824 */ /* 0x000fc400078e0a02 */
[----:B------:R-:W-:Y:S01]  /*34e0*/  @!P0 IMAD.IADD R4, R4, 0x1, -R2 ;  /* 0x0000000104048824 */ /* 0x000fe200078e0a02 */
[----:B------:R0:W-:Y:S01]  /*34f0*/  STL [R1+0x18c], R0 ;  /* 0x00018c0001007387 */ /* 0x0001e20000100800 */
[----:B------:R-:W-:Y:S01]  /*3500*/  IMAD.MOV R14, RZ, RZ, -R14 ;  /* 0x000000ffff0e7224 */ /* 0x000fe200078e0a0e */
[----:B------:R-:W-:Y:S01]  /*3510*/  ISETP.GT.U32.AND P5, PT, R2, R15, PT ;  /* 0x0000000f0200720c */ /* 0x000fe20003fa4070 */
[----:B------:R-:W-:Y:S01]  /*3520*/  @!P1 IMAD.IADD R16, R16, 0x1, -R2 ;  /* 0x0000000110109824 */ /* 0x000fe200078e0a02 */
[----:B------:R-:W-:Y:S01]  /*3530*/  ISETP.GE.AND P0, PT, R11, RZ, PT ;  /* 0x000000ff0b00720c */ /* 0x000fe20003f06270 */
[----:B------:R-:W-:Y:S01]  /*3540*/  IMAD.MOV.U32 R8, RZ, RZ, R4 ;  /* 0x000000ffff087224 */ /* 0x000fe200078e0004 */
[----:B------:R-:W-:Y:S01]  /*3550*/  LOP3.LUT R4, R12, 0x13c, RZ, 0xfc, !PT ;  /* 0x0000013c0c047812 */ /* 0x000fe200078efcff */
[C---:B------:R-:W-:Y:S01]  /*3560*/  IMAD R19, R2.reuse, R14, R19 ;  /* 0x0000000e02137224 */ /* 0x040fe200078e0213 */
[----:B------:R-:W-:Y:S01]  /*3570*/  ISETP.GT.U32.AND P1, PT, R2, R16, PT ;  /* 0x000000100200720c */ /* 0x000fe20003f24070 */
[----:B------:R-:W-:Y:S01]  /*3580*/  @!P4 IMAD.MOV R8, RZ, RZ, -R8 ;  /* 0x000000ffff08c224 */ /* 0x000fe200078e0a08 */
[----:B------:R-:W-:Y:S01]  /*3590*/  LOP3.LUT R11, R12, 0x134, RZ, 0xfc, !PT ;  /* 0x000001340c0b7812 */ /* 0x000fe200078efcff */
[----:B0-----:R-:W-:Y:S01]  /*35a0*/  IMAD.MOV.U32 R0, RZ, RZ, R17 ;  /* 0x000000ffff007224 */ /* 0x001fe200078e0011 */
[----:B------:R-:W-:-:S02]  /*35b0*/  ISETP.GE.AND P4, PT, R3, RZ, PT ;  /* 0x000000ff0300720c */ /* 0x000fc40003f86270 */
[----:B------:R0:W-:Y:S01]  /*35c0*/  STL [R1+0x190], R8 ;  /* 0x0001900801007387 */ /* 0x0001e20000100800 */
[----:B------:R-:W-:Y:S01]  /*35d0*/  @!P2 IMAD.MOV R0, RZ, RZ, -R0 ;  /* 0x000000ffff00a224 */ /* 0x000fe200078e0a00 */
[----:B------:R-:W-:Y:S01]  /*35e0*/  ISETP.GE.AND P2, PT, R4, RZ, PT ;  /* 0x000000ff0400720c */ /* 0x000fe20003f46270 */
[--C-:B------:R-:W-:Y:S01]  /*35f0*/  @!P5 IMAD.IADD R15, R15, 0x1, -R2.reuse ;  /* 0x000000010f0fd824 */ /* 0x100fe200078e0a02 */
[----:B------:R-:W-:Y:S02]  /*3600*/  ISETP.GT.U32.AND P5, PT, R2, R19, PT ;  /* 0x000000130200720c */ /* 0x000fe40003fa4070 */
[----:B------:R-:W-:Y:S01]  /*3610*/  IABS R4, R4 ;  /* 0x0000000400047213 */ /* 0x000fe20000000000 */
[----:B------:R-:W-:Y:S01]  /*3620*/  @!P1 IMAD.IADD R16, R16, 0x1, -R2 ;  /* 0x0000000110109824 */ /* 0x000fe200078e0a02 */
[----:B------:R-:W-:Y:S01]  /*3630*/  LOP3.LUT R3, R12, 0x138, RZ, 0xfc, !PT ;  /* 0x000001380c037812 */ /* 0x000fe200078efcff */
[----:B------:R1:W-:Y:S01]  /*3640*/  STL [R1+0x1a0], R0 ;  /* 0x0001a00001007387 */ /* 0x0003e20000100800 */
[----:B------:R-:W-:Y:S01]  /*3650*/  IABS R13, R11 ;  /* 0x0000000b000d7213 */ /* 0x000fe20000000000 */
[----:B0-----:R-:W-:Y:S01]  /*3660*/  IMAD.HI.U32 R8, R9, R4, RZ ;  /* 0x0000000409087227 */ /* 0x001fe200078e00ff */
[----:B------:R-:W-:-:S02]  /*3670*/  ISETP.GT.U32.AND P1, PT, R2, R18, PT ;  /* 0x000000120200720c */ /* 0x000fc40003f24070 */
[----:B------:R-:W-:Y:S01]  /*3680*/  IABS R10, R3 ;  /* 0x00000003000a7213 */ /* 0x000fe20000000000 */
[----:B------:R-:W-:Y:S02]  /*3690*/  IMAD.MOV R8, RZ, RZ, -R8 ;  /* 0x000000ffff087224 */ /* 0x000fe400078e0a08 */
[----:B------:R-:W-:Y:S02]  /*36a0*/  @!P5 IMAD.IADD R19, R19, 0x1, -R2 ;  /* 0x000000011313d824 */ /* 0x000fe400078e0a02 */
[C---:B------:R-:W-:Y:S02]  /*36b0*/  IMAD R4, R2.reuse, R8, R4 ;  /* 0x0000000802047224 */ /* 0x040fe400078e0204 */
[----:B------:R-:W-:Y:S01]  /*36c0*/  IMAD.HI.U32 R8, R9, R13, RZ ;  /* 0x0000000d09087227 */ /* 0x000fe200078e00ff */
[----:B------:R-:W-:-:S03]  /*36d0*/  ISETP.GT.U32.AND P5, PT, R2, R19, PT ;  /* 0x000000130200720c */ /* 0x000fc60003fa4070 */
[----:B------:R-:W-:Y:S02]  /*36e0*/  IMAD.MOV.U32 R17, RZ, RZ, R16 ;  /* 0x000000ffff117224 */ /* 0x000fe400078e0010 */
[----:B------:R-:W-:-:S04]  /*36f0*/  IMAD.HI.U32 R14, R9, R10, RZ ;  /* 0x0000000a090e7227 */ /* 0x000fc800078e00ff */
[----:B------:R-:W-:Y:S02]  /*3700*/  IMAD.MOV R8, RZ, RZ, -R8 ;  /* 0x000000ffff087224 */ /* 0x000fe400078e0a08 */
[----:B------:R-:W-:Y:S01]  /*3710*/  @!P6 IMAD.MOV R17, RZ, RZ, -R17 ;  /* 0x000000ffff11e224 */ /* 0x000fe200078e0a11 */
[----:B------:R-:W-:Y:S01]  /*3720*/  ISETP.GT.U32.AND P6, PT, R2, R4, PT ;  /* 0x000000040200720c */ /* 0x000fe20003fc4070 */
[----:B-1----:R-:W-:Y:S01]  /*3730*/  IMAD.MOV.U32 R0, RZ, RZ, R15 ;  /* 0x000000ffff007224 */ /* 0x002fe200078e000f */
[----:B------:R-:W-:Y:S01]  /*3740*/  LOP3.LUT R15, R12, 0x120, RZ, 0xfc, !PT ;  /* 0x000001200c0f7812 */ /* 0x000fe200078efcff */
[----:B------:R-:W-:Y:S01]  /*3750*/  IMAD.MOV R14, RZ, RZ, -R14 ;  /* 0x000000ffff0e7224 */ /* 0x000fe200078e0a0e */
[----:B------:R-:W-:Y:S01]  /*3760*/  STL [R1+0x198], R17 ;  /* 0x0001981101007387 */ /* 0x000fe20000100800 */
[----:B------:R-:W-:Y:S01]  /*3770*/  IMAD R13, R2, R8, R13 ;  /* 0x00000008020d7224 */ /* 0x000fe200078e020d */
[----:B------:R-:W-:Y:S01]  /*3780*/  LOP3.LUT R8, R12, 0x130, RZ, 0xfc, !PT ;  /* 0x000001300c087812 */ /* 0x000fe200078efcff */
[----:B------:R-:W-:Y:S01]  /*3790*/  @!P3 IMAD.MOV R0, RZ, RZ, -R0 ;  /* 0x000000ffff00b224 */ /* 0x000fe200078e0a00 */
[----:B------:R-:W-:Y:S01]  /*37a0*/  ISETP.GE.AND P3, PT, R3, RZ, PT ;  /* 0x000000ff0300720c */ /* 0x000fe20003f66270 */
[----:B------:R-:W-:Y:S01]  /*37b0*/  @!P1 IMAD.IADD R18, R18, 0x1, -R2 ;  /* 0x0000000112129824 */ /* 0x000fe200078e0a02 */
[----:B------:R-:W-:Y:S01]  /*37c0*/  IABS R16, R8 ;  /* 0x0000000800107213 */ /* 0x000fe20000000000 */
[----:B------:R-:W-:Y:S01]  /*37d0*/  IMAD R3, R2, R14, R10 ;  /* 0x0000000e02037224 */ /* 0x000fe200078e020a */
[----:B------:R-:W-:Y:S01]  /*37e0*/  LOP3.LUT R14, R12, 0x12c, RZ, 0xfc, !PT ;  /* 0x0000012c0c0e7812 */ /* 0x000fe200078efcff */
[--C-:B------:R-:W-:Y:S01]  /*37f0*/  @!P5 IMAD.IADD R19, R19, 0x1, -R2.reuse ;  /* 0x000000011313d824 */ /* 0x100fe200078e0a02 */
[----:B------:R-:W-:Y:S01]  /*3800*/  ISETP.GT.U32.AND P1, PT, R2, R18, PT ;  /* 0x000000120200720c */ /* 0x000fe20003f24070 */
[----:B------:R-:W-:Y:S01]  /*3810*/  @!P6 IMAD.IADD R4, R4, 0x1, -R2 ;  /* 0x000000010404e824 */ /* 0x000fe200078e0a02 */
[----:B------:R-:W-:Y:S01]  /*3820*/  ISETP.GT.U32.AND P5, PT, R2, R3, PT ;  /* 0x000000030200720c */ /* 0x000fe20003fa4070 */
[----:B------:R-:W-:Y:S01]  /*3830*/  IMAD.HI.U32 R10, R9, R16, RZ ;  /* 0x00000010090a7227 */ /* 0x000fe200078e00ff */
[----:B------:R0:W-:Y:S01]  /*3840*/  STL [R1+0x19c], R0 ;  /* 0x00019c0001007387 */ /* 0x0001e20000100800 */
[----:B------:R-:W-:-:S02]  /*3850*/  IABS R26, R14 ;  /* 0x0000000e001a7213 */ /* 0x000fc40000000000 */
[----:B------:R-:W-:Y:S01]  /*3860*/  IMAD.MOV R10, RZ, RZ, -R10 ;  /* 0x000000ffff0a7224 */ /* 0x000fe200078e0a0a */
[----:B------:R-:W-:Y:S02]  /*3870*/  ISETP.GT.U32.AND P6, PT, R2, R4, PT ;  /* 0x000000040200720c */ /* 0x000fe40003fc4070 */
[----:B------:R-:W-:Y:S01]  /*3880*/  IMAD.HI.U32 R25, R9, R26, RZ ;  /* 0x0000001a09197227 */ /* 0x000fe200078e00ff */
[----:B------:R-:W-:-:S03]  /*3890*/  IABS R20, R15 ;  /* 0x0000000f00147213 */ /* 0x000fc60000000000 */
[----:B------:R-:W-:Y:S02]  /*38a0*/  IMAD R16, R2, R10, R16 ;  /* 0x0000000a02107224 */ /* 0x000fe400078e0210 */
[--C-:B------:R-:W-:Y:S01]  /*38b0*/  @!P1 IMAD.IADD R18, R18, 0x1, -R2.reuse ;  /* 0x0000000112129824 */ /* 0x100fe200078e0a02 */
[----:B------:R-:W-:Y:S01]  /*38c0*/  ISETP.GE.AND P1, PT, R11, RZ, PT ;  /* 0x000000ff0b00720c */ /* 0x000fe20003f26270 */
[----:B------:R-:W-:Y:S01]  /*38d0*/  @!P5 IMAD.IADD R3, R3, 0x1, -R2 ;  /* 0x000000010303d824 */ /* 0x000fe200078e0a02 */
[----:B------:R-:W-:Y:S01]  /*38e0*/  ISETP.GT.U32.AND P5, PT, R2, R16, PT ;  /* 0x000000100200720c */ /* 0x000fe20003fa4070 */
[----:B0-----:R-:W-:Y:S01]  /*38f0*/  IMAD.MOV.U32 R0, RZ, RZ, R18 ;  /* 0x000000ffff007224 */ /* 0x001fe200078e0012 */
[----:B------:R-:W-:Y:S01]  /*3900*/  LOP3.LUT R11, R12, 0x124, RZ, 0xfc, !PT ;  /* 0x000001240c0b7812 */ /* 0x000fe200078efcff */
[----:B------:R-:W-:Y:S01]  /*3910*/  @!P6 IMAD.IADD R4, R4, 0x1, -R2 ;  /* 0x000000010404e824 */ /* 0x000fe200078e0a02 */
[C---:B------:R-:W-:Y:S01]  /*3920*/  ISETP.GT.U32.AND P6, PT, R2.reuse, R13, PT ;  /* 0x0000000d0200720c */ /* 0x040fe20003fc4070 */
[----:B------:R-:W-:Y:S01]  /*3930*/  @!P0 IMAD.MOV R0, RZ, RZ, -R0 ;  /* 0x000000ffff008224 */ /* 0x000fe200078e0a00 */
[----:B------:R-:W-:Y:S01]  /*3940*/  IABS R17, R11 ;  /* 0x0000000b00117213 */ /* 0x000fe20000000000 */
[----:B------:R-:W-:Y:S01]  /*3950*/  IMAD.MOV R25, RZ, RZ, -R25 ;  /* 0x000000ffff197224 */ /* 0x000fe200078e0a19 */
[----:B------:R-:W-:Y:S01]  /*3960*/  ISETP.GT.U32.AND P0, PT, R2, R3, PT ;  /* 0x000000030200720c */ /* 0x000fe20003f04070 */
[----:B------:R-:W-:Y:S01]  /*3970*/  IMAD.HI.U32 R10, R9, R20, RZ ;  /* 0x00000014090a7227 */ /* 0x000fe200078e00ff */
[----:B------:R0:W-:Y:S01]  /*3980*/  STL [R1+0x194], R0 ;  /* 0x0001940001007387 */ /* 0x0001e20000100800 */
[----:B------:R-:W-:-:S02]  /*3990*/  LOP3.LUT R18, R12, 0x118, RZ, 0xfc, !PT ;  /* 0x000001180c127812 */ /* 0x000fc400078efcff */
[----:B------:R-:W-:Y:S02]  /*39a0*/  @!P5 IMAD.IADD R16, R16, 0x1, -R2 ;  /* 0x000000011010d824 */ /* 0x000fe400078e0a02 */
[C---:B------:R-:W-:Y:S02]  /*39b0*/  IMAD R25, R2.reuse, R25, R26 ;  /* 0x0000001902197224 */ /* 0x040fe400078e021a */
[----:B------:R-:W-:Y:S02]  /*39c0*/  @!P6 IMAD.IADD R13, R13, 0x1, -R2 ;  /* 0x000000010d0de824 */ /* 0x000fe400078e0a02 */
[----:B------:R-:W-:Y:S01]  /*39d0*/  IMAD.HI.U32 R21, R9, R17, RZ ;  /* 0x0000001109157227 */ /* 0x000fe200078e00ff */
[C---:B------:R-:W-:Y:S02]  /*39e0*/  ISETP.GT.U32.AND P6, PT, R2.reuse, R25, PT ;  /* 0x000000190200720c */ /* 0x040fe40003fc4070 */
[----:B------:R-:W-:Y:S01]  /*39f0*/  ISETP.GT.U32.AND P5, PT, R2, R13, PT ;  /* 0x0000000d0200720c */ /* 0x000fe20003fa4070 */
[----:B0-----:R-:W-:Y:S01]  /*3a00*/  IMAD.MOV.U32 R0, RZ, RZ, R19 ;  /* 0x000000ffff007224 */ /* 0x001fe200078e0013 */
[----:B------:R-:W-:Y:S01]  /*3a10*/  IABS R19, R18 ;  /* 0x0000001200137213 */ /* 0x000fe20000000000 */
[----:B------:R-:W-:-:S02]  /*3a20*/  IMAD.MOV R10, RZ, RZ, -R10 ;  /* 0x000000ffff0a7224 */ /* 0x000fc400078e0a0a */
[----:B------:R-:W-:Y:S01]  /*3a30*/  @!P4 IMAD.MOV R0, RZ, RZ, -R0 ;  /* 0x000000ffff00c224 */ /* 0x000fe200078e0a00 */
[C---:B------:R-:W-:Y:S01]  /*3a40*/  ISETP.GT.U32.AND P4, PT, R2.reuse, R16, PT ;  /* 0x000000100200720c */ /* 0x040fe20003f84070 */
[----:B------:R-:W-:Y:S02]  /*3a50*/  IMAD.MOV R21, RZ, RZ, -R21 ;  /* 0x000000ffff157224 */ /* 0x000fe400078e0a15 */
[C---:B------:R-:W-:Y:S01]  /*3a60*/  IMAD R10, R2.reuse, R10, R20 ;  /* 0x0000000a020a7224 */ /* 0x040fe200078e0214 */
[----:B------:R0:W-:Y:S01]  /*3a70*/  STL [R1+0x188], R0 ;  /* 0x0001880001007387 */ /* 0x0001e20000100800 */
[----:B------:R-:W-:Y:S01]  /*3a80*/  IMAD R17, R2, R21, R17 ;  /* 0x0000001502117224 */ /* 0x000fe200078e0211 */
[----:B------:R-:W-:Y:S01]  /*3a90*/  LOP3.LUT R21, R12, 0x11c, RZ, 0xfc, !PT ;  /* 0x0000011c0c157812 */ /* 0x000fe200078efcff */
[--C-:B------:R-:W-:Y:S02]  /*3aa0*/  @!P6 IMAD.IADD R25, R25, 0x1, -R2.reuse ;  /* 0x000000011919e824 */ /* 0x100fe400078e0a02 */
[--C-:B------:R-:W-:Y:S01]  /*3ab0*/  @!P0 IMAD.IADD R3, R3, 0x1, -R2.reuse ;  /* 0x0000000103038824 */ /* 0x100fe200078e0a02 */
[C---:B------:R-:W-:Y:S01]  /*3ac0*/  ISETP.GT.U32.AND P0, PT, R2.reuse, R17, PT ;  /* 0x000000110200720c */ /* 0x040fe20003f04070 */
[--C-:B------:R-:W-:Y:S01]  /*3ad0*/  @!P5 IMAD.IADD R13, R13, 0x1, -R2.reuse ;  /* 0x000000010d0dd824 */ /* 0x100fe200078e0a02 */
[----:B------:R-:W-:Y:S01]  /*3ae0*/  ISETP.GT.U32.AND P6, PT, R2, R25, PT ;  /* 0x000000190200720c */ /* 0x000fe20003fc4070 */
[----:B------:R-:W-:Y:S01]  /*3af0*/  @!P4 IMAD.IADD R16, R16, 0x1, -R2 ;  /* 0x000000011010c824 */ /* 0x000fe200078e0a02 */
[----:B------:R-:W-:Y:S01]  /*3b00*/  ISETP.GT.U32.AND P4, PT, R2, R10, PT ;  /* 0x0000000a0200720c */ /* 0x000fe20003f84070 */
[----:B0-----:R-:W-:Y:S01]  /*3b10*/  IMAD.MOV.U32 R0, RZ, RZ, R4 ;  /* 0x000000ffff007224 */ /* 0x001fe200078e0004 */
[----:B------:R-:W-:Y:S01]  /*3b20*/  IABS R20, R21 ;  /* 0x0000001500147213 */ /* 0x000fe20000000000 */
[----:B------:R-:W-:Y:S01]  /*3b30*/  IMAD.MOV.U32 R26, RZ, RZ, R3 ;  /* 0x000000ffff1a7224 */ /* 0x000fe200078e0003 */
[----:B------:R-:W-:Y:S01]  /*3b40*/  ISETP.GE.AND P5, PT, R8, RZ, PT ;  /* 0x000000ff0800720c */ /* 0x000fe20003fa6270 */
[----:B------:R-:W-:Y:S01]  /*3b50*/  @!P2 IMAD.MOV R0, RZ, RZ, -R0 ;  /* 0x000000ffff00a224 */ /* 0x000fe200078e0a00 */
[----:B------:R-:W-:Y:S01]  /*3b60*/  ISETP.GT.U32.AND P2, PT, R2, R23, PT ;  /* 0x000000170200720c */ /* 0x000fe20003f44070 */
[----:B------:R-:W-:Y:S01]  /*3b70*/  IMAD.HI.U32 R8, R9, R19, RZ ;  /* 0x0000001309087227 */ /* 0x000fe200078e00ff */
[----:B------:R-:W-:-:S02]  /*3b80*/  LOP3.LUT R3, R12, 0x114, RZ, 0xfc, !PT ;  /* 0x000001140c037812 */ /* 0x000fc400078efcff */
[----:B------:R0:W-:Y:S01]  /*3b90*/  STL [R1+0x158], R0 ;  /* 0x0001580001007387 */ /* 0x0001e20000100800 */
[--C-:B------:R-:W-:Y:S01]  /*3ba0*/  @!P0 IMAD.IADD R17, R17, 0x1, -R2.reuse ;  /* 0x0000000111118824 */ /* 0x100fe200078e0a02 */
[----:B------:R-:W-:Y:S01]  /*3bb0*/  ISETP.GE.AND P0, PT, R11, RZ, PT ;  /* 0x000000ff0b00720c */ /* 0x000fe20003f06270 */
[----:B------:R-:W-:Y:S01]  /*3bc0*/  @!P4 IMAD.IADD R10, R10, 0x1, -R2 ;  /* 0x000000010a0ac824 */ /* 0x000fe200078e0a02 */
[----:B------:R-:W-:Y:S01]  /*3bd0*/  LOP3.LUT R11, R12, 0x110, RZ, 0xfc, !PT ;  /* 0x000001100c0b7812 */ /* 0x000fe200078efcff */
[----:B------:R-:W-:-:S04]  /*3be0*/  IMAD.HI.U32 R4, R9, R20, RZ ;  /* 0x0000001409047227 */ /* 0x000fc800078e00ff */
[--C-:B------:R-:W-:Y:S01]  /*3bf0*/  @!P2 IMAD.IADD R23, R23, 0x1, -R2.reuse ;  /* 0x000000011717a824 */ /* 0x100fe200078e0a02 */
[----:B------:R-:W-:Y:S01]  /*3c00*/  ISETP.GE.AND P2, PT, R22, RZ, PT ;  /* 0x000000ff1600720c */ /* 0x000fe20003f46270 */
[----:B0-----:R-:W-:Y:S02]  /*3c10*/  IMAD.MOV.U32 R0, RZ, RZ, R13 ;  /* 0x000000ffff007224 */ /* 0x001fe400078e000d */
[----:B------:R-:W-:Y:S01]  /*3c20*/  @!P6 IMAD.IADD R25, R25, 0x1, -R2 ;  /* 0x000000011919e824 */ /* 0x000fe200078e0a02 */
[----:B------:R-:W-:Y:S01]  /*3c30*/  ISETP.GT.U32.AND P4, PT, R2, R23, PT ;  /* 0x000000170200720c */ /* 0x000fe20003f84070 */
[----:B------:R-:W-:Y:S01]  /*3c40*/  IMAD.MOV R8, RZ, RZ, -R8 ;  /* 0x000000ffff087224 */ /* 0x000fe200078e0a08 */
[----:B------:R-:W-:Y:S01]  /*3c50*/  ISETP.GE.AND P6, PT, R14, RZ, PT ;  /* 0x000000ff0e00720c */ /* 0x000fe20003fc6270 */
[----:B------:R-:W-:Y:S01]  /*3c60*/  @!P1 IMAD.MOV R0, RZ, RZ, -R0 ;  /* 0x000000ffff009224 */ /* 0x000fe200078e0a00 */
[C---:B------:R-:W-:Y:S01]  /*3c70*/  ISETP.GT.U32.AND P1, PT, R2.reuse, R17, PT ;  /* 0x000000110200720c */ /* 0x040fe20003f24070 */
[----:B------:R-:W-:Y:S01]  /*3c80*/  @!P3 IMAD.MOV R26, RZ, RZ, -R26 ;  /* 0x000000ffff1ab224 */ /* 0x000fe200078e0a1a */
[----:B------:R-:W-:Y:S01]  /*3c90*/  ISETP.GT.U32.AND P3, PT, R2, R10, PT ;  /* 0x0000000a0200720c */ /* 0x000fe20003f64070 */
[----:B------:R-:W-:-:S02]  /*3ca0*/  IMAD.MOV R4, RZ, RZ, -R4 ;  /* 0x000000ffff047224 */ /* 0x000fc400078e0a04 */
[C---:B------:R-:W-:Y:S01]  /*3cb0*/  IMAD R8, R2.reuse, R8, R19 ;  /* 0x0000000802087224 */ /* 0x040fe200078e0213 */
[----:B------:R-:W-:Y:S01]  /*3cc0*/  STL [R1+0x154], R26 ;  /* 0x0001541a01007387 */ /* 0x000fe20000100800 */
[----:B------:R-:W-:Y:S02]  /*3cd0*/  IMAD.MOV.U32 R13, RZ, RZ, R16 ;  /* 0x000000ffff0d7224 */ /* 0x000fe400078e0010 */
[C---:B------:R-:W-:Y:S01]  /*3ce0*/  IMAD R4, R2.reuse, R4, R20 ;  /* 0x0000000402047224 */ /* 0x040fe200078e0214 */
[----:B------:R0:W-:Y:S01]  /*3cf0*/  STL [R1+0x150], R0 ;  /* 0x0001500001007387 */ /* 0x0001e20000100800 */
[--C-:B------:R-:W-:Y:S01]  /*3d00*/  @!P4 IMAD.IADD R23, R23, 0x1, -R2.reuse ;  /* 0x000000011717c824 */ /* 0x100fe200078e0a02 */
[C---:B------:R-:W-:Y:S01]  /*3d10*/  ISETP.GT.U32.AND P4, PT, R2.reuse, R8, PT ;  /* 0x000000080200720c */ /* 0x040fe20003f84070 */
[----:B------:R-:W-:Y:S01]  /*3d20*/  @!P5 IMAD.MOV R13, RZ, RZ, -R13 ;  /* 0x000000ffff0dd224 */ /* 0x000fe200078e0a0d */
[----:B------:R-:W-:Y:S01]  /*3d30*/  ISETP.GT.U32.AND P5, PT, R2, R4, PT ;  /* 0x000000040200720c */ /* 0x000fe20003fa4070 */
[--C-:B------:R-:W-:Y:S01]  /*3d40*/  @!P1 IMAD.IADD R17, R17, 0x1, -R2.reuse ;  /* 0x0000000111119824 */ /* 0x100fe200078e0a02 */
[----:B------:R-:W-:Y:S01]  /*3d50*/  IABS R20, R11 ;  /* 0x0000000b00147213 */ /* 0x000fe20000000000 */
[----:B------:R-:W-:Y:S01]  /*3d60*/  IMAD.MOV.U32 R16, RZ, RZ, R23 ;  /* 0x000000ffff107224 */ /* 0x000fe200078e0017 */
[----:B------:R1:W-:Y:S01]  /*3d70*/  STL [R1+0x14c], R13 ;  /* 0x00014c0d01007387 */ /* 0x0003e20000100800 */
[----:B------:R-:W-:Y:S01]  /*3d80*/  @!P3 IMAD.IADD R10, R10, 0x1, -R2 ;  /* 0x000000010a0ab824 */ /* 0x000fe200078e0a02 */
[----:B------:R-:W-:Y:S01]  /*3d90*/  ISETP.GE.AND P3, PT, R18, RZ, PT ;  /* 0x000000ff1200720c */ /* 0x000fe20003f66270 */
[----:B0-----:R-:W-:Y:S01]  /*3da0*/  IMAD.MOV.U32 R0, RZ, RZ, R25 ;  /* 0x000000ffff007224 */ /* 0x001fe200078e0019 */
[----:B------:R-:W-:Y:S01]  /*3db0*/  LOP3.LUT R18, R12, 0x10c, RZ, 0xfc, !PT ;  /* 0x0000010c0c127812 */ /* 0x000fe200078efcff */
[----:B------:R-:W-:Y:S01]  /*3dc0*/  @!P2 IMAD.MOV R16, RZ, RZ, -R16 ;  /* 0x000000ffff10a224 */ /* 0x000fe200078e0a10 */
[----:B------:R-:W-:Y:S01]  /*3dd0*/  ISETP.GE.AND P1, PT, R21, RZ, PT ;  /* 0x000000ff1500720c */ /* 0x000fe20003f26270 */
[----:B------:R-:W-:Y:S01]  /*3de0*/  @!P6 IMAD.MOV R0, RZ, RZ, -R0 ;  /* 0x000000ffff00e224 */ /* 0x000fe200078e0a00 */
[----:B------:R-:W-:Y:S01]  /*3df0*/  ISETP.GE.AND P6, PT, R15, RZ, PT ;  /* 0x000000ff0f00720c */ /* 0x000fe20003fc6270 */
[--C-:B------:R-:W-:Y:S01]  /*3e00*/  @!P4 IMAD.IADD R8, R8, 0x1, -R2.reuse ;  /* 0x000000010808c824 */ /* 0x100fe200078e0a02 */
[----:B-1----:R-:W-:Y:S01]  /*3e10*/  IABS R13, R3 ;  /* 0x00000003000d7213 */ /* 0x002fe20000000000 */
[----:B------:R-:W-:Y:S01]  /*3e20*/  @!P5 IMAD.IADD R4, R4, 0x1, -R2 ;  /* 0x000000010404d824 */ /* 0x000fe200078e0a02 */
[----:B------:R0:W-:Y:S01]  /*3e30*/  STL [R1+0x13c], R0 ;  /* 0x00013c0001007387 */ /* 0x0001e20000100800 */
[----:B------:R-:W-:Y:S01]  /*3e40*/  ISETP.GE.AND P5, PT, R3, RZ, PT ;  /* 0x000000ff0300720c */ /* 0x000fe20003fa6270 */
[----:B------:R-:W-:Y:S01]  /*3e50*/  IMAD.HI.U32 R3, R9, R20, RZ ;  /* 0x0000001409037227 */ /* 0x000fe200078e00ff */
[----:B------:R-:W-:Y:S01]  /*3e60*/  ISETP.GE.AND P2, PT, R11, RZ, PT ;  /* 0x000000ff0b00720c */ /* 0x000fe20003f46270 */
[----:B------:R-:W-:Y:S01]  /*3e70*/  STL [R1+0x138], R16 ;  /* 0x0001381001007387 */ /* 0x000fe20000100800 */
[----:B------:R-:W-:Y:S01]  /*3e80*/  ISETP.GT.U32.AND P4, PT, R2, R4, PT ;  /* 0x000000040200720c */ /* 0x000fe20003f84070 */
[----:B------:R-:W-:Y:S01]  /*3e90*/  IMAD.HI.U32 R14, R9, R13, RZ ;  /* 0x0000000d090e7227 */ /* 0x000fe200078e00ff */
[----:B------:R-:W-:-:S02]  /*3ea0*/  LOP3.LUT R11, R12, 0x108, RZ, 0xfc, !PT ;  /* 0x000001080c0b7812 */ /* 0x000fc400078efcff */
[----:B------:R-:W-:Y:S01]  /*3eb0*/  LOP3.LUT R15, R12, 0xf8, RZ, 0xfc, !PT ;  /* 0x000000f80c0f7812 */ /* 0x000fe200078efcff */
[----:B0-----:R-:W-:Y:S02]  /*3ec0*/  IMAD.MOV.U32 R0, RZ, RZ, R17 ;  /* 0x000000ffff007224 */ /* 0x001fe400078e0011 */
[----:B------:R-:W-:Y:S02]  /*3ed0*/  IMAD.MOV R14, RZ, RZ, -R14 ;  /* 0x000000ffff0e7224 */ /* 0x000fe400078e0a0e */
[----:B------:R-:W-:Y:S01]  /*3ee0*/  @!P0 IMAD.MOV R0, RZ, RZ, -R0 ;  /* 0x000000ffff008224 */ /* 0x000fe200078e0a00 */
[C---:B------:R-:W-:Y:S01]  /*3ef0*/  ISETP.GT.U32.AND P0, PT, R2.reuse, R8, PT ;  /* 0x000000080200720c */ /* 0x040fe20003f04070 */
[----:B------:R-:W-:Y:S01]  /*3f00*/  IMAD R17, R2, R14, R13 ;  /* 0x0000000e02117224 */ /* 0x000fe200078e020d */
[----:B------:R-:W-:Y:S01]  /*3f10*/  IABS R14, R15 ;  /* 0x0000000f000e7213 */ /* 0x000fe20000000000 */
[----:B------:R-:W-:Y:S01]  /*3f20*/  IMAD.MOV R3, RZ, RZ, -R3 ;  /* 0x000000ffff037224 */ /* 0x000fe200078e0a03 */
[----:B------:R0:W-:Y:S01]  /*3f30*/  STL [R1+0x134], R0 ;  /* 0x0001340001007387 */ /* 0x0001e20000100800 */
[----:B------:R-:W-:Y:S01]  /*3f40*/  @!P4 IMAD.IADD R4, R4, 0x1, -R2 ;  /* 0x000000010404c824 */ /* 0x000fe200078e0a02 */
[----:B------:R-:W-:Y:S01]  /*3f50*/  ISETP.GE.AND P4, PT, R18, RZ, PT ;  /* 0x000000ff1200720c */ /* 0x000fe20003f86270 */
[----:B------:R-:W-:Y:S01]  /*3f60*/  IMAD R20, R2, R3, R20 ;  /* 0x0000000302147224 */ /* 0x000fe200078e0214 */
[----:B------:R-:W-:-:S02]  /*3f70*/  IABS R18, R18 ;  /* 0x0000001200127213 */ /* 0x000fc40000000000 */
[----:B------:R-:W-:-:S03]  /*3f80*/  IABS R3, R11 ;  /* 0x0000000b00037213 */ /* 0x000fc60000000000 */
[----:B------:R-:W-:Y:S01]  /*3f90*/  @!P0 IMAD.IADD R8, R8, 0x1, -R2 ;  /* 0x0000000108088824 */ /* 0x000fe200078e0a02 */
[----:B------:R-:W-:Y:S01]  /*3fa0*/  ISETP.GT.U32.AND P0, PT, R2, R20, PT ;  /* 0x000000140200720c */ /* 0x000fe20003f04070 */
[----:B0-----:R-:W-:Y:S01]  /*3fb0*/  IMAD.MOV.U32 R0, RZ, RZ, R10 ;  /* 0x000000ffff007224 */ /* 0x001fe200078e000a */
[----:B------:R-:W-:Y:S01]  /*3fc0*/  LOP3.LUT R10, R12, 0x104, RZ, 0xfc, !PT ;  /* 0x000001040c0a7812 */ /* 0x000fe200078efcff */
[----:B------:R-:W-:-:S03]  /*3fd0*/  IMAD.HI.U32 R13, R9, R18, RZ ;  /* 0x00000012090d7227 */ /* 0x000fc600078e00ff */
[----:B------:R-:W-:Y:S01]  /*3fe0*/  IABS R16, R10 ;  /* 0x0000000a00107213 */ /* 0x000fe20000000000 */
[----:B------:R-:W-:Y:S01]  /*3ff0*/  @!P6 IMAD.MOV R0, RZ, RZ, -R0 ;  /* 0x000000ffff00e224 */ /* 0x000fe200078e0a00 */
[----:B------:R-:W-:Y:S01]  /*4000*/  ISETP.GT.U32.AND P6, PT, R2, R17, PT ;  /* 0x000000110200720c */ /* 0x000fe20003fc4070 */
[----:B------:R-:W-:-:S03]  /*4010*/  IMAD.MOV R13, RZ, RZ, -R13 ;  /* 0x000000ffff0d7224 */ /* 0x000fc600078e0a0d */
[----:B------:R0:W-:Y:S01]  /*4020*/  STL [R1+0x130], R0 ;  /* 0x0001300001007387 */ /* 0x0001e20000100800 */
[----:B------:R-:W-:Y:S02]  /*4030*/  @!P0 IMAD.IADD R20, R20, 0x1, -R2 ;  /* 0x0000000114148824 */ /* 0x000fe400078e0a02 */
[----:B------:R-:W-:Y:S01]  /*4040*/  IMAD R18, R2, R13, R18 ;  /* 0x0000000d02127224 */ /* 0x000fe200078e0212 */
[----:B------:R-:W-:Y:S02]  /*4050*/  LOP3.LUT R13, R12, 0xfc, RZ, 0xfc, !PT ;  /* 0x000000fc0c0d7812 */ /* 0x000fe400078efcff */
[----:B------:R-:W-:Y:S02]  /*4060*/  ISETP.GT.U32.AND P0, PT, R2, R20, PT ;  /* 0x000000140200720c */ /* 0x000fe40003f04070 */
[----:B------:R-:W-:Y:S01]  /*4070*/  IABS R19, R13 ;  /* 0x0000000d00137213 */ /* 0x000fe20000000000 */
[----:B------:R-:W-:Y:S02]  /*4080*/  @!P6 IMAD.IADD R17, R17, 0x1, -R2 ;  /* 0x000000011111e824 */ /* 0x000fe400078e0a02 */
[----:B0-----:R-:W-:-:S02]  /*4090*/  IMAD.MOV.U32 R0, RZ, RZ, R4 ;  /* 0x000000ffff007224 */ /* 0x001fc400078e0004 */
[----:B------:R-:W-:Y:S01]  /*40a0*/  IMAD.HI.U32 R4, R9, R16, RZ ;  /* 0x0000001009047227 */ /* 0x000fe200078e00ff */
[----:B------:R-:W-:-:S03]  /*40b0*/  ISETP.GT.U32.AND P6, PT, R2, R17, PT ;  /* 0x000000110200720c */ /* 0x000fc60003fc4070 */
[----:B------:R-:W-:Y:S01]  /*40c0*/  @!P1 IMAD.MOV R0, RZ, RZ, -R0 ;  /* 0x000000ffff009224 */ /* 0x000fe200078e0a00 */
[----:B------:R-:W-:Y:S01]  /*40d0*/  ISETP.GE.AND P1, PT, R11, RZ, PT ;  /* 0x000000ff0b00720c */ /* 0x000fe20003f26270 */
[----:B------:R-:W-:-:S03]  /*40e0*/  IMAD.HI.U32 R11, R9, R3, RZ ;  /* 0x00000003090b7227 */ /* 0x000fc600078e00ff */
[----:B------:R0:W-:Y:S01]  /*40f0*/  STL [R1+0xa8], R0 ;  /* 0x0000a80001007387 */ /* 0x0001e20000100800 */
[----:B------:R-:W-:Y:S02]  /*4100*/  IMAD.MOV R11, RZ, RZ, -R11 ;  /* 0x000000ffff0b7224 */ /* 0x000fe400078e0a0b */
[--C-:B------:R-:W-:Y:S02]  /*4110*/  @!P0 IMAD.IADD R20, R20, 0x1, -R2.reuse ;  /* 0x0000000114148824 */ /* 0x100fe400078e0a02 */
[----:B------:R-:W-:Y:S01]  /*4120*/  @!P6 IMAD.IADD R17, R17, 0x1, -R2 ;  /* 0x000000011111e824 */ /* 0x000fe200078e0a02 */
[C---:B------:R-:W-:Y:S01]  /*4130*/  ISETP.GT.U32.AND P6, PT, R2.reuse, R18, PT ;  /* 0x000000120200720c */ /* 0x040fe20003fc4070 */
[C---:B------:R-:W-:Y:S02]  /*4140*/  IMAD R3, R2.reuse, R11, R3 ;  /* 0x0000000b02037224 */ /* 0x040fe400078e0203 */
[----:B0-----:R-:W-:Y:S02]  /*4150*/  IMAD.MOV.U32 R0, RZ, RZ, R8 ;  /* 0x000000ffff007224 */ /* 0x001fe400078e0008 */
[----:B------:R-:W-:Y:S01]  /*4160*/  IMAD.MOV R8, RZ, RZ, -R4 ;  /* 0x000000ffff087224 */ /* 0x000fe200078e0a04 */
[----:B------:R-:W-:Y:S01]  /*4170*/  ISETP.GT.U32.AND P0, PT, R2, R3, PT ;  /* 0x000000030200720c */ /* 0x000fe20003f04070 */
[----:B------:R-:W-:Y:S01]  /*4180*/  @!P3 IMAD.MOV R0, RZ, RZ, -R0 ;  /* 0x000000ffff00b224 */ /* 0x000fe200078e0a00 */
[----:B------:R-:W-:Y:S01]  /*4190*/  LOP3.LUT R4, R12, 0x100, RZ, 0xfc, !PT ;  /* 0x000001000c047812 */ /* 0x000fe200078efcff */
[----:B------:R-:W-:Y:S01]  /*41a0*/  IMAD R16, R2, R8, R16 ;  /* 0x0000000802107224 */ /* 0x000fe200078e0210 */
[----:B------:R-:W-:-:S02]  /*41b0*/  ISETP.GE.AND P3, PT, R10, RZ, PT ;  /* 0x000000ff0a00720c */ /* 0x000fc40003f66270 */
[----:B------:R0:W-:Y:S01]  /*41c0*/  STL [R1+0x12c], R0 ;  /* 0x00012c0001007387 */ /* 0x0001e20000100800 */
[--C-:B------:R-:W-:Y:S01]  /*41d0*/  @!P6 IMAD.IADD R18, R18, 0x1, -R2.reuse ;  /* 0x000000011212e824 */ /* 0x100fe200078e0a02 */
[----:B------:R-:W-:Y:S02]  /*41e0*/  IABS R10, R4 ;  /* 0x00000004000a7213 */ /* 0x000fe40000000000 */
[----:B------:R-:W-:Y:S02]  /*41f0*/  LOP3.LUT R8, R12, 0xf4, RZ, 0xfc, !PT ;  /* 0x000000f40c087812 */ /* 0x000fe400078efcff */
[C---:B------:R-:W-:Y:S01]  /*4200*/  ISETP.GT.U32.AND P6, PT, R2.reuse, R18, PT ;  /* 0x000000120200720c */ /* 0x040fe20003fc4070 */
[----:B------:R-:W-:Y:S01]  /*4210*/  @!P0 IMAD.IADD R3, R3, 0x1, -R2 ;  /* 0x0000000103038824 */ /* 0x000fe200078e0a02 */
[----:B------:R-:W-:Y:S01]  /*4220*/  IABS R11, R8 ;  /* 0x00000008000b7213 */ /* 0x000fe20000000000 */
[----:B0-----:R-:W-:Y:S02]  /*4230*/  IMAD.MOV.U32 R0, RZ, RZ, R17 ;  /* 0x000000ffff007224 */ /* 0x001fe400078e0011 */
[----:B------:R-:W-:Y:S01]  /*4240*/  IMAD.HI.U32 R17, R9, R10, RZ ;  /* 0x0000000a09117227 */ /* 0x000fe200078e00ff */
[----:B------:R-:W-:-:S03]  /*4250*/  ISETP.GT.U32.AND P0, PT, R2, R3, PT ;  /* 0x000000030200720c */ /* 0x000fc60003f04070 */
[----:B------:R-:W-:Y:S01]  /*4260*/  @!P5 IMAD.MOV R0, RZ, RZ, -R0 ;  /* 0x000000ffff00d224 */ /* 0x000fe200078e0a00 */
[----:B------:R-:W-:Y:S01]  /*4270*/  ISETP.GT.U32.AND P5, PT, R2, R16, PT ;  /* 0x000000100200720c */ /* 0x000fe20003fa4070 */
[----:B------:R-:W-:Y:S02]  /*4280*/  IMAD.MOV R17, RZ, RZ, -R17 ;  /* 0x000000ffff117224 */ /* 0x000fe400078e0a11 */
[--C-:B------:R-:W-:Y:S01]  /*4290*/  @!P6 IMAD.IADD R18, R18, 0x1, -R2.reuse ;  /* 0x000000011212e824 */ /* 0x100fe200078e0a02 */
[----:B------:R0:W-:Y:S05]  /*42a0*/  STL [R1+0xa4], R0 ;  /* 0x0000a40001007387 */ /* 0x0001ea0000100800 */
[----:B------:R-:W-:Y:S01]  /*42b0*/  @!P0 IMAD.IADD R3, R3, 0x1, -R2 ;  /* 0x0000000103038824 */ /* 0x000fe200078e0a02 */
[----:B------:R-:W-:-:S03]  /*42c0*/  ISETP.GE.AND P0, PT, R13, RZ, PT ;  /* 0x000000ff0d00720c */ /* 0x000fc60003f06270 */
[----:B------:R-:W-:Y:S02]  /*42d0*/  @!P5 IMAD.IADD R16, R16, 0x1, -R2 ;  /* 0x000000011010d824 */ /* 0x000fe400078e0a02 */
[----:B0-----:R-:W-:Y:S02]  /*42e0*/  IMAD.MOV.U32 R0, RZ, RZ, R20 ;  /* 0x000000ffff007224 */ /* 0x001fe400078e0014 */
[----:B------:R-:W-:Y:S01]  /*42f0*/  IMAD.HI.U32 R20, R9, R19, RZ ;  /* 0x0000001309147227 */ /* 0x000fe200078e00ff */
[----:B------:R-:W-:-:S03]  /*4300*/  ISETP.GT.U32.AND P5, PT, R2, R16, PT ;  /* 0x000000100200720c */ /* 0x000fc60003fa4070 */
[----:B------:R-:W-:Y:S01]  /*4310*/  @!P2 IMAD.MOV R0, RZ, RZ, -R0 ;  /* 0x000000ffff00a224 */ /* 0x000fe200078e0a00 */
[----:B------:R-:W-:Y:S01]  /*4320*/  ISETP.GE.AND P2, PT, R4, RZ, PT ;  /* 0x000000ff0400720c */ /* 0x000fe20003f46270 */
[C---:B------:R-:W-:Y:S02]  /*4330*/  IMAD R4, R2.reuse, R17, R10 ;  /* 0x0000001102047224 */ /* 0x040fe400078e020a */
[----:B------:R-:W-:Y:S01]  /*4340*/  IMAD.HI.U32 R10, R9, R14, RZ ;  /* 0x0000000e090a7227 */ /* 0x000fe200078e00ff */
[----:B------:R0:W-:Y:S02]  /*4350*/  STL [R1+0x128], R0 ;  /* 0x0001280001007387 */ /* 0x0001e40000100800 */
[----:B------:R-:W-:Y:S01]  /*4360*/  ISETP.GT.U32.AND P6, PT, R2, R4, PT ;  /* 0x000000040200720c */ /* 0x000fe20003fc4070 */
[----:B------:R-:W-:Y:S02]  /*4370*/  IMAD.MOV R20, RZ, RZ, -R20 ;  /* 0x000000ffff147224 */ /* 0x000fe400078e0a14 */
[----:B------:R-:W-:-:S02]  /*4380*/  IMAD.MOV R10, RZ, RZ, -R10 ;  /* 0x000000ffff0a7224 */ /* 0x000fc400078e0a0a */
[----:B------:R-:W-:Y:S02]  /*4390*/  IMAD R13, R2, R20, R19 ;  /* 0x00000014020d7224 */ /* 0x000fe400078e0213 */
[----:B------:R-:W-:-:S04]  /*43a0*/  IMAD.HI.U32 R17, R9, R11, RZ ;  /* 0x0000000b09117227 */ /* 0x000fc800078e00ff */
[----:B0-----:R-:W-:Y:S02]  /*43b0*/  IMAD.MOV.U32 R0, RZ, RZ, R18 ;  /* 0x000000ffff007224 */ /* 0x001fe400078e0012 */
[----:B------:R-:W-:Y:S01]  /*43c0*/  IMAD R14, R2, R10, R14 ;  /* 0x0000000a020e7224 */ /* 0x000fe200078e020e */
[----:B------:R-:W-:Y:S01]  /*43d0*/  LOP3.LUT R10, R12, 0xf0, RZ, 0xfc, !PT ;  /* 0x000000f00c0a7812 */ /* 0x000fe200078efcff */
[----:B------:R-:W-:Y:S01]  /*43e0*/  @!P4 IMAD.MOV R0, RZ, RZ, -R0 ;  /* 0x000000ffff00c224 */ /* 0x000fe200078e0a00 */
[----:B------:R-:W-:Y:S01]  /*43f0*/  ISETP.GT.U32.AND P4, PT, R2, R13, PT ;  /* 0x0000000d0200720c */ /* 0x000fe20003f84070 */
[----:B------:R-:W-:Y:S02]  /*4400*/  IMAD.MOV R17, RZ, RZ, -R17 ;  /* 0x000000ffff117224 */ /* 0x000fe400078e0a11 */
[--C-:B------:R-:W-:Y:S01]  /*4410*/  @!P6 IMAD.IADD R4, R4, 0x1, -R2.reuse ;  /* 0x000000010404e824 */ /* 0x100fe200078e0a02 */
[----:B------:R0:W-:Y:S01]  /*4420*/  STL [R1+0x114], R0 ;  /* 0x0001140001007387 */ /* 0x0001e20000100800 */
[----:B------:R-:W-:Y:S01]  /*4430*/  @!P5 IMAD.IADD R16, R16, 0x1, -R2 ;  /* 0x000000011010d824 */ /* 0x000fe200078e0a02 */
[C---:B------:R-:W-:Y:S01]  /*4440*/  ISETP.GT.U32.AND P5, PT, R2.reuse, R14, PT ;  /* 0x0000000e0200720c */ /* 0x040fe20003fa4070 */
[C---:B------:R-:W-:Y:S01]  /*4450*/  IMAD R11, R2.reuse, R17, R11 ;  /* 0x00000011020b7224 */ /* 0x040fe200078e020b */
[----:B------:R-:W-:Y:S01]  /*4460*/  ISETP.GT.U32.AND P6, PT, R2, R4, PT ;  /* 0x000000040200720c */ /* 0x000fe20003fc4070 */
[----:B------:R-:W-:Y:S01]  /*4470*/  IMAD.MOV.U32 R18, RZ, RZ, R3 ;  /* 0x000000ffff127224 */ /* 0x000fe200078e0003 */
[----:B------:R-:W-:-:S03]  /*4480*/  IABS R17, R10 ;  /* 0x0000000a00117213 */ /* 0x000fc60000000000 */
[----:B------:R-:W-:Y:S01]  /*4490*/  @!P4 IMAD.IADD R13, R13, 0x1, -R2 ;  /* 0x000000010d0dc824 */ /* 0x000fe200078e0a02 */
[----:B------:R-:W-:Y:S01]  /*44a0*/  ISETP.GE.AND P4, PT, R10, RZ, PT ;  /* 0x000000ff0a00720c */ /* 0x000fe20003f86270 */
[----:B0-----:R-:W-:Y:S01]  /*44b0*/  IMAD.MOV.U32 R0, RZ, RZ, R16 ;  /* 0x000000ffff007224 */ /* 0x001fe200078e0010 */
[----:B------:R-:W-:Y:S01]  /*44c0*/  LOP3.LUT R10, R12, 0xe0, RZ, 0xfc, !PT ;  /* 0x000000e00c0a7812 */ /* 0x000fe200078efcff */
[----:B------:R-:W-:Y:S02]  /*44d0*/  IMAD.MOV.U32 R3, RZ, RZ, R17 ;  /* 0x000000ffff037224 */ /* 0x000fe400078e0011 */
[----:B------:R-:W-:Y:S01]  /*44e0*/  @!P3 IMAD.MOV R0, RZ, RZ, -R0 ;  /* 0x000000ffff00b224 */ /* 0x000fe200078e0a00 */
[----:B------:R-:W-:Y:S01]  /*44f0*/  ISETP.GT.U32.AND P3, PT, R2, R11, PT ;  /* 0x0000000b0200720c */ /* 0x000fe20003f64070 */
[----:B------:R-:W-:Y:S01]  /*4500*/  @!P1 IMAD.MOV R18, RZ, RZ, -R18 ;  /* 0x000000ffff129224 */ /* 0x000fe200078e0a12 */
[----:B------:R-:W-:Y:S01]  /*4510*/  ISETP.GE.AND P1, PT, R15, RZ, PT ;  /* 0x000000ff0f00720c */ /* 0x000fe20003f26270 */
[----:B------:R-:W-:Y:S01]  /*4520*/  @!P5 IMAD.IADD R14, R14, 0x1, -R2 ;  /* 0x000000010e0ed824 */ /* 0x000fe200078e0a02 */
[----:B------:R-:W-:Y:S01]  /*4530*/  ISETP.GT.U32.AND P5, PT, R2, R13, PT ;  /* 0x0000000d0200720c */ /* 0x000fe20003fa4070 */
[----:B------:R-:W-:Y:S01]  /*4540*/  IMAD.HI.U32 R16, R9, R3, RZ ;  /* 0x0000000309107227 */ /* 0x000fe200078e00ff */
[----:B------:R-:W-:Y:S01]  /*4550*/  STL [R1+0x11c], R18 ;  /* 0x00011c1201007387 */ /* 0x000fe20000100800 */
[----:B------:R-:W-:-:S02]  /*4560*/  LOP3.LUT R15, R12, 0xec, RZ, 0xfc, !PT ;  /* 0x000000ec0c0f7812 */ /* 0x000fc400078efcff */
[----:B------:R-:W-:Y:S01]  /*4570*/  @!P6 IMAD.IADD R4, R4, 0x1, -R2 ;  /* 0x000000010404e824 */ /* 0x000fe200078e0a02 */
[----:B------:R0:W-:Y:S01]  /*4580*/  STL [R1+0x120], R0 ;  /* 0x0001200001007387 */ /* 0x0001e20000100800 */
[----:B------:R-:W-:Y:S01]  /*4590*/  IMAD.MOV R16, RZ, RZ, -R16 ;  /* 0x000000ffff107224 */ /* 0x000fe200078e0a10 */
[----:B------:R-:W-:Y:S01]  /*45a0*/  IABS R20, R15 ;  /* 0x0000000f00147213 */ /* 0x000fe20000000000 */
[--C-:B------:R-:W-:Y:S01]  /*45b0*/  @!P3 IMAD.IADD R11, R11, 0x1, -R2.reuse ;  /* 0x000000010b0bb824 */ /* 0x100fe200078e0a02 */
[----:B------:R-:W-:Y:S01]  /*45c0*/  ISETP.GE.AND P6, PT, R8, RZ, PT ;  /* 0x000000ff0800720c */ /* 0x000fe20003fc6270 */
[----:B------:R-:W-:Y:S01]  /*45d0*/  IMAD R3, R2, R16, R3 ;  /* 0x0000001002037224 */ /* 0x000fe200078e0203 */
[----:B------:R-:W-:Y:S01]  /*45e0*/  LOP3.LUT R8, R12, 0xe8, RZ, 0xfc, !PT ;  /* 0x000000e80c087812 */ /* 0x000fe200078efcff */
[----:B------:R-:W-:Y:S01]  /*45f0*/  @!P5 IMAD.IADD R13, R13, 0x1, -R2 ;  /* 0x000000010d0dd824 */ /* 0x000fe200078e0a02 */
[C---:B------:R-:W-:Y:S01]  /*4600*/  ISETP.GT.U32.AND P3, PT, R2.reuse, R14, PT ;  /* 0x0000000e0200720c */ /* 0x040fe20003f64070 */
[----:B------:R-:W-:Y:S01]  /*4610*/  IMAD.HI.U32 R16, R9, R20, RZ ;  /* 0x0000001409107227 */ /* 0x000fe200078e00ff */
[----:B------:R-:W-:-:S02]  /*4620*/  ISETP.GT.U32.AND P5, PT, R2, R3, PT ;  /* 0x000000030200720c */ /* 0x000fc40003fa4070 */
[----:B------:R-:W-:Y:S01]  /*4630*/  IABS R19, R8 ;  /* 0x0000000800137213 */ /* 0x000fe20000000000 */
[----:B0-----:R-:W-:Y:S01]  /*4640*/  IMAD.MOV.U32 R0, RZ, RZ, R4 ;  /* 0x000000ffff007224 */ /* 0x001fe200078e0004 */
[----:B------:R-:W-:Y:S01]  /*4650*/  LOP3.LUT R4, R12, 0xe4, RZ, 0xfc, !PT ;  /* 0x000000e40c047812 */ /* 0x000fe200078efcff */
[----:B------:R-:W-:Y:S01]  /*4660*/  IMAD.MOV R16, RZ, RZ, -R16 ;  /* 0x000000ffff107224 */ /* 0x000fe200078e0a10 */
[----:B------:R-:W-:Y:S01]  /*4670*/  IABS R17, R10 ;  /* 0x0000000a00117213 */ /* 0x000fe20000000000 */
[----:B------:R-:W-:Y:S01]  /*4680*/  @!P2 IMAD.MOV R0, RZ, RZ, -R0 ;  /* 0x000000ffff00a224 */ /* 0x000fe200078e0a00 */
[C---:B------:R-:W-:Y:S01]  /*4690*/  ISETP.GT.U32.AND P2, PT, R2.reuse, R11, PT ;  /* 0x0000000b0200720c */ /* 0x040fe20003f44070 */
[----:B------:R-:W-:Y:S01]  /*46a0*/  IMAD R20, R2, R16, R20 ;  /* 0x0000001002147224 */ /* 0x000fe200078e0214 */
[----:B------:R-:W-:Y:S01]  /*46b0*/  IABS R18, R4 ;  /* 0x0000000400127213 */ /* 0x000fe20000000000 */
[--C-:B------:R-:W-:Y:S01]  /*46c0*/  @!P3 IMAD.IADD R14, R14, 0x1, -R2.reuse ;  /* 0x000000010e0eb824 */ /* 0x100fe200078e0a02 */
[----:B------:R0:W-:Y:S01]  /*46d0*/  STL [R1+0x124], R0 ;  /* 0x0001240001007387 */ /* 0x0001e20000100800 */
[----:B------:R-:W-:Y:S01]  /*46e0*/  @!P5 IMAD.IADD R3, R3, 0x1, -R2 ;  /* 0x000000010303d824 */ /* 0x000fe200078e0a02 */
[----:B------:R-:W-:Y:S01]  /*46f0*/  ISETP.GT.U32.AND P3, PT, R2, R20, PT ;  /* 0x000000140200720c */ /* 0x000fe20003f64070 */
[----:B------:R-:W-:Y:S01]  /*4700*/  IMAD.HI.U32 R16, R9, R18, RZ ;  /* 0x0000001209107227 */ /* 0x000fe200078e00ff */
[----:B------:R-:W-:-:S03]  /*4710*/  ISETP.GE.AND P5, PT, R8, RZ, PT ;  /* 0x000000ff0800720c */ /* 0x000fc60003fa6270 */
[----:B------:R-:W-:Y:S02]  /*4720*/  @!P1 IMAD.MOV R14, RZ, RZ, -R14 ;  /* 0x000000ffff0e9224 */ /* 0x000fe400078e0a0e */
[----:B------:R-:W-:Y:S01]  /*4730*/  @!P2 IMAD.IADD R11, R11, 0x1, -R2 ;  /* 0x000000010b0ba824 */ /* 0x000fe200078e0a02 */
[----:B------:R-:W-:Y:S01]  /*4740*/  ISETP.GE.AND P2, PT, R15, RZ, PT ;  /* 0x000000ff0f00720c */ /* 0x000fe20003f46270 */
[----:B0-----:R-:W-:Y:S02]  /*4750*/  IMAD.MOV.U32 R0, RZ, RZ, R13 ;  /* 0x000000ffff007224 */ /* 0x001fe400078e000d */
[----:B------:R-:W-:-:S04]  /*4760*/  IMAD.HI.U32 R15, R9, R19, RZ ;  /* 0x00000013090f7227 */ /* 0x000fc800078e00ff */
[----:B------:R-:W-:Y:S01]  /*4770*/  @!P0 IMAD.MOV R0, RZ, RZ, -R0 ;  /* 0x000000ffff008224 */ /* 0x000fe200078e0a00 */
[C---:B------:R-:W-:Y:S01]  /*4780*/  ISETP.GT.U32.AND P0, PT, R2.reuse, R3, PT ;  /* 0x000000030200720c */ /* 0x040fe20003f04070 */
[----:B------:R-:W-:Y:S02]  /*4790*/  IMAD.MOV R13, RZ, RZ, -R16 ;  /* 0x000000ffff0d7224 */ /* 0x000fe400078e0a10 */
[----:B------:R-:W-:Y:S01]  /*47a0*/  IMAD.MOV R15, RZ, RZ, -R15 ;  /* 0x000000ffff0f7224 */ /* 0x000fe200078e0a0f */
[----:B------:R0:W-:Y:S01]  /*47b0*/  STL [R1+0x118], R0 ;  /* 0x0001180001007387 */ /* 0x0001e20000100800 */
[----:B------:R-:W-:Y:S01]  /*47c0*/  IMAD R18, R2, R13, R18 ;  /* 0x0000000d02127224 */ /* 0x000fe200078e0212 */
[----:B------:R-:W-:Y:S01]  /*47d0*/  LOP3.LUT R13, R12, 0xdc, RZ, 0xfc, !PT ;  /* 0x000000dc0c0d7812 */ /* 0x000fe200078efcff */
[----:B------:R-:W-:Y:S01]  /*47e0*/  IMAD R19, R2, R15, R19 ;  /* 0x0000000f02137224 */ /* 0x000fe200078e0213 */
[----:B------:R1:W-:Y:S01]  /*47f0*/  STL [R1+0xf8], R14 ;  /* 0x0000f80e01007387 */ /* 0x0003e20000100800 */
[----:B------:R-:W-:-:S03]  /*4800*/  IMAD.HI.U32 R8, R9, R17, RZ ;  /* 0x0000001109087227 */ /* 0x000fc600078e00ff */
[----:B------:R-:W-:Y:S01]  /*4810*/  ISETP.GT.U32.AND P1, PT, R2, R19, PT ;  /* 0x000000130200720c */ /* 0x000fe20003f24070 */
[----:B------:R-:W-:Y:S01]  /*4820*/  @!P0 IMAD.IADD R3, R3, 0x1, -R2 ;  /* 0x0000000103038824 */ /* 0x000fe200078e0a02 */
[----:B------:R-:W-:Y:S01]  /*4830*/  ISETP.GE.AND P0, PT, R4, RZ, PT ;  /* 0x000000ff0400720c */ /* 0x000fe20003f06270 */
[----:B0-----:R-:W-:Y:S01]  /*4840*/  IMAD.MOV.U32 R0, RZ, RZ, R11 ;  /* 0x000000ffff007224 */ /* 0x001fe200078e000b */
[----:B------:R-:W-:Y:S01]  /*4850*/  LOP3.LUT R11, R12, 0xd8, RZ, 0xfc, !PT ;  /* 0x000000d80c0b7812 */ /* 0x000fe200078efcff */
[----:B------:R-:W-:Y:S02]  /*4860*/  IMAD.MOV R8, RZ, RZ, -R8 ;  /* 0x000000ffff087224 */ /* 0x000fe400078e0a08 */
[----:B------:R-:W-:Y:S01]  /*4870*/  @!P6 IMAD.MOV R0, RZ, RZ, -R0 ;  /* 0x000000ffff00e224 */ /* 0x000fe200078e0a00 */
[----:B------:R-:W-:Y:S01]  /*4880*/  ISETP.GT.U32.AND P6, PT, R2, R18, PT ;  /* 0x000000120200720c */ /* 0x000fe20003fc4070 */
[--C-:B------:R-:W-:Y:S01]  /*4890*/  @!P3 IMAD.IADD R20, R20, 0x1, -R2.reuse ;  /* 0x000000011414b824 */ /* 0x100fe200078e0a02 */
[----:B------:R-:W-:Y:S01]  /*48a0*/  IABS R4, R11 ;  /* 0x0000000b00047213 */ /* 0x000fe20000000000 */
[----:B------:R-:W-:Y:S01]  /*48b0*/  IMAD R17, R2, R8, R17 ;  /* 0x0000000802117224 */ /* 0x000fe200078e0211 */
[----:B------:R0:W-:Y:S01]  /*48c0*/  STL [R1+0xfc], R0 ;  /* 0x0000fc0001007387 */ /* 0x0001e20000100800 */
[----:B------:R-:W-:Y:S01]  /*48d0*/  @!P1 IMAD.IADD R19, R19, 0x1, -R2 ;  /* 0x0000000113139824 */ /* 0x000fe200078e0a02 */
[----:B------:R-:W-:-:S02]  /*48e0*/  IABS R8, R13 ;  /* 0x0000000d00087213 */ /* 0x000fc40000000000 */
[----:B------:R-:W-:Y:S02]  /*48f0*/  ISETP.GT.U32.AND P3, PT, R2, R20, PT ;  /* 0x000000140200720c */ /* 0x000fe40003f64070 */
[----:B------:R-:W-:Y:S01]  /*4900*/  ISETP.GE.AND P1, PT, R10, RZ, PT ;  /* 0x000000ff0a00720c */ /* 0x000fe20003f26270 */
[----:B-1----:R-:W-:Y:S01]  /*4910*/  IMAD.HI.U32 R14, R9, R8, RZ ;  /* 0x00000008090e7227 */ /* 0x002fe200078e00ff */
[----:B------:R-:W-:-:S03]  /*4920*/  LOP3.LUT R10, R12, 0xd4, RZ, 0xfc, !PT ;  /* 0x000000d40c0a7812 */ /* 0x000fc600078efcff */
[----:B------:R-:W-:Y:S01]  /*4930*/  @!P6 IMAD.IADD R18, R18, 0x1, -R2 ;  /* 0x000000011212e824 */ /* 0x000fe200078e0a02 */
[----:B------:R-:W-:Y:S01]  /*4940*/  ISETP.GT.U32.AND P6, PT, R2, R19, PT ;  /* 0x000000130200720c */ /* 0x000fe20003fc4070 */
[----:B0-----:R-:W-:Y:S01]  /*4950*/  IMAD.MOV.U32 R0, RZ, RZ, R3 ;  /* 0x000000ffff007224 */ /* 0x001fe200078e0003 */
[----:B------:R-:W-:Y:S01]  /*4960*/  IABS R21, R10 ;  /* 0x0000000a00157213 */ /* 0x000fe20000000000 */
        /* <DEDUP_REMOVED lines=15> */
[----:B------:R-:W-:Y:S01]  /*4a60*/  ISETP.GT.U32.AND P4, PT, R2, R4, PT ;  /* 0x000000040200720c */ /* 0x000fe20003f84070 */
[----:B------:R-:W-:Y:S01]  /*4a70*/  IMAD.HI.U32 R22, R9, R21, RZ ;  /* 0x0000001509167227 */ /* 0x000fe200078e00ff */
[----:B------:R-:W-:-:S03]  /*4a80*/  IABS R15, R14 ;  /* 0x0000000e000f7213 */ /* 0x000fc60000000000 */
[----:B------:R-:W-:Y:S02]  /*4a90*/  IMAD.MOV R22, RZ, RZ, -R22 ;  /* 0x000000ffff167224 */ /* 0x000fe400078e0a16 */
[----:B------:R-:W-:-:S04]  /*4aa0*/  IMAD.HI.U32 R16, R9, R15, RZ ;  /* 0x0000000f09107227 */ /* 0x000fc800078e00ff */
[--C-:B------:R-:W-:Y:S02]  /*4ab0*/  @!P3 IMAD.IADD R17, R17, 0x1, -R2.reuse ;  /* 0x000000011111b824 */ /* 0x100fe400078e0a02 */
[--C-:B------:R-:W-:Y:S02]  /*4ac0*/  @!P4 IMAD.IADD R4, R4, 0x1, -R2.reuse ;  /* 0x000000010404c824 */ /* 0x100fe400078e0a02 */
[----:B------:R-:W-:Y:S01]  /*4ad0*/  @!P6 IMAD.IADD R8, R8, 0x1, -R2 ;  /* 0x000000010808e824 */ /* 0x000fe200078e0a02 */
[----:B------:R-:W-:Y:S01]  /*4ae0*/  ISETP.GE.AND P6, PT, R11, RZ, PT ;  /* 0x000000ff0b00720c */ /* 0x000fe20003fc6270 */
[C---:B------:R-:W-:Y:S01]  /*4af0*/  IMAD R11, R2.reuse, R22, R21 ;  /* 0x00000016020b7224 */ /* 0x040fe200078e0215 */
[C---:B------:R-:W-:Y:S01]  /*4b00*/  ISETP.GT.U32.AND P4, PT, R2.reuse, R4, PT ;  /* 0x000000040200720c */ /* 0x040fe20003f84070 */
[----:B------:R-:W-:Y:S01]  /*4b10*/  @!P5 IMAD.MOV R19, RZ, RZ, -R19 ;  /* 0x000000ffff13d224 */ /* 0x000fe200078e0a13 */
[C---:B------:R-:W-:Y:S01]  /*4b20*/  ISETP.GT.U32.AND P3, PT, R2.reuse, R17, PT ;  /* 0x000000110200720c */ /* 0x040fe20003f64070 */
[----:B------:R-:W-:Y:S01]  /*4b30*/  IMAD.MOV R16, RZ, RZ, -R16 ;  /* 0x000000ffff107224 */ /* 0x000fe200078e0a10 */
[----:B------:R-:W-:Y:S01]  /*4b40*/  ISETP.GT.U32.AND P5, PT, R2, R11, PT ;  /* 0x0000000b0200720c */ /* 0x000fe20003fa4070 */
[----:B0-----:R-:W-:-:S02]  /*4b50*/  IMAD.MOV.U32 R0, RZ, RZ, R20 ;  /* 0x000000ffff007224 */ /* 0x001fc400078e0014 */
[----:B------:R-:W-:Y:S01]  /*4b60*/  @!P0 IMAD.MOV R18, RZ, RZ, -R18 ;  /* 0x000000ffff128224 */ /* 0x000fe200078e0a12 */
[----:B------:R-:W-:Y:S01]  /*4b70*/  ISETP.GE.AND P0, PT, R10, RZ, PT ;  /* 0x000000ff0a00720c */ /* 0x000fe20003f06270 */
[C---:B------:R-:W-:Y:S02]  /*4b80*/  IMAD R10, R2.reuse, R16, R15 ;  /* 0x00000010020a7224 */ /* 0x040fe400078e020f */
[----:B------:R-:W-:Y:S01]  /*4b90*/  @!P2 IMAD.MOV R0, RZ, RZ, -R0 ;  /* 0x000000ffff00a224 */ /* 0x000fe200078e0a00 */
[----:B------:R-:W-:Y:S01]  /*4ba0*/  ISETP.GT.U32.AND P2, PT, R2, R8, PT ;  /* 0x000000080200720c */ /* 0x000fe20003f44070 */
[--C-:B------:R-:W-:Y:S01]  /*4bb0*/  @!P4 IMAD.IADD R4, R4, 0x1, -R2.reuse ;  /* 0x000000010404c824 */ /* 0x100fe200078e0a02 */
[C---:B------:R-:W-:Y:S01]  /*4bc0*/  ISETP.GT.U32.AND P4, PT, R2.reuse, R10, PT ;  /* 0x0000000a0200720c */ /* 0x040fe20003f84070 */
[--C-:B------:R-:W-:Y:S01]  /*4bd0*/  @!P3 IMAD.IADD R17, R17, 0x1, -R2.reuse ;  /* 0x000000011111b824 */ /* 0x100fe200078e0a02 */
[----:B------:R-:W-:Y:S01]  /*4be0*/  ISETP.GE.AND P3, PT, R13, RZ, PT ;  /* 0x000000ff0d00720c */ /* 0x000fe20003f66270 */
[--C-:B------:R-:W-:Y:S01]  /*4bf0*/  @!P5 IMAD.IADD R11, R11, 0x1, -R2.reuse ;  /* 0x000000010b0bd824 */ /* 0x100fe200078e0a02 */
[----:B------:R-:W-:Y:S01]  /*4c00*/  IABS R13, R3 ;  /* 0x00000003000d7213 */ /* 0x000fe20000000000 */
[----:B------:R0:W-:Y:S03]  /*4c10*/  STL [R1+0x84], R0 ;  /* 0x0000840001007387 */ /* 0x0001e60000100800 */
[----:B------:R-:W-:Y:S01]  /*4c20*/  ISETP.GT.U32.AND P5, PT, R2, R11, PT ;  /* 0x0000000b0200720c */ /* 0x000fe20003fa4070 */
[----:B------:R-:W-:Y:S02]  /*4c30*/  STL [R1+0x7c], R19 ;  /* 0x00007c1301007387 */ /* 0x000fe40000100800 */
[--C-:B------:R-:W-:Y:S01]  /*4c40*/  @!P2 IMAD.IADD R8, R8, 0x1, -R2.reuse ;  /* 0x000000010808a824 */ /* 0x100fe200078e0a02 */
[----:B------:R-:W-:Y:S01]  /*4c50*/  ISETP.GE.AND P2, PT, R3, RZ, PT ;  /* 0x000000ff0300720c */ /* 0x000fe20003f46270 */
[----:B------:R1:W-:Y:S01]  /*4c60*/  STL [R1+0xcc], R18 ;  /* 0x0000cc1201007387 */ /* 0x0003e20000100800 */
[----:B------:R-:W-:-:S02]  /*4c70*/  @!P4 IMAD.IADD R10, R10, 0x1, -R2 ;  /* 0x000000010a0ac824 */ /* 0x000fc400078e0a02 */
[----:B0-----:R-:W-:Y:S02]  /*4c80*/  IMAD.MOV.U32 R0, RZ, RZ, R17 ;  /* 0x000000ffff007224 */ /* 0x001fe400078e0011 */
[----:B------:R-:W-:Y:S01]  /*4c90*/  IMAD.HI.U32 R17, R9, R13, RZ ;  /* 0x0000000d09117227 */ /* 0x000fe200078e00ff */
[----:B------:R-:W-:-:S03]  /*4ca0*/  ISETP.GT.U32.AND P4, PT, R2, R10, PT ;  /* 0x0000000a0200720c */ /* 0x000fc60003f84070 */
[----:B------:R-:W-:Y:S01]  /*4cb0*/  @!P1 IMAD.MOV R0, RZ, RZ, -R0 ;  /* 0x000000ffff009224 */ /* 0x000fe200078e0a00 */
[----:B------:R-:W-:Y:S01]  /*4cc0*/  ISETP.GE.AND P1, PT, R14, RZ, PT ;  /* 0x000000ff0e00720c */ /* 0x000fe20003f26270 */
[----:B------:R-:W-:Y:S01]  /*4cd0*/  IMAD.MOV R17, RZ, RZ, -R17 ;  /* 0x000000ffff117224 */ /* 0x000fe200078e0a11 */
[----:B------:R-:W-:Y:S01]  /*4ce0*/  LOP3.LUT R14, R12, 0xc8, RZ, 0xfc, !PT ;  /* 0x000000c80c0e7812 */ /* 0x000fe200078efcff */
[----:B-1----:R-:W-:Y:S01]  /*4cf0*/  IMAD.MOV.U32 R18, RZ, RZ, R8 ;  /* 0x000000ffff127224 */ /* 0x002fe200078e0008 */
[----:B------:R0:W-:Y:S01]  /*4d00*/  STL [R1+0xd4], R0 ;  /* 0x0000d40001007387 */ /* 0x0001e20000100800 */
[----:B------:R-:W-:Y:S01]  /*4d10*/  IMAD R3, R2, R17, R13 ;  /* 0x0000001102037224 */ /* 0x000fe200078e020d */
[----:B------:R-:W-:Y:S01]  /*4d20*/  IABS R16, R14 ;  /* 0x0000000e00107213 */ /* 0x000fe20000000000 */
[----:B------:R-:W-:Y:S01]  /*4d30*/  @!P3 IMAD.MOV R18, RZ, RZ, -R18 ;  /* 0x000000ffff12b224 */ /* 0x000fe200078e0a12 */
[----:B------:R-:W-:Y:S01]  /*4d40*/  ISETP.GE.AND P3, PT, R14, RZ, PT ;  /* 0x000000ff0e00720c */ /* 0x000fe20003f66270 */
[--C-:B------:R-:W-:Y:S01]  /*4d50*/  @!P5 IMAD.IADD R11, R11, 0x1, -R2.reuse ;  /* 0x000000010b0bd824 */ /* 0x100fe200078e0a02 */
[----:B------:R-:W-:Y:S01]  /*4d60*/  LOP3.LUT R8, R12, 0xc0, RZ, 0xfc, !PT ;  /* 0x000000c00c087812 */ /* 0x000fe200078efcff */
[----:B------:R-:W-:Y:S01]  /*4d70*/  @!P4 IMAD.IADD R10, R10, 0x1, -R2 ;  /* 0x000000010a0ac824 */ /* 0x000fe200078e0a02 */
[----:B------:R-:W-:Y:S01]  /*4d80*/  STL [R1+0xdc], R18 ;  /* 0x0000dc1201007387 */ /* 0x000fe20000100800 */
[----:B------:R-:W-:Y:S01]  /*4d90*/  IMAD.HI.U32 R14, R9, R16, RZ ;  /* 0x00000010090e7227 */ /* 0x000fe200078e00ff */
[----:B------:R-:W-:-:S03]  /*4da0*/  ISETP.GE.AND P4, PT, R8, RZ, PT ;  /* 0x000000ff0800720c */ /* 0x000fc60003f86270 */
[----:B0-----:R-:W-:Y:S01]  /*4db0*/  IMAD.MOV.U32 R0, RZ, RZ, R4 ;  /* 0x000000ffff007224 */ /* 0x001fe200078e0004 */
[----:B------:R-:W-:Y:S01]  /*4dc0*/  LOP3.LUT R4, R12, 0xc4, RZ, 0xfc, !PT ;  /* 0x000000c40c047812 */ /* 0x000fe200078efcff */
[----:B------:R-:W-:Y:S02]  /*4dd0*/  IMAD.MOV R14, RZ, RZ, -R14 ;  /* 0x000000ffff0e7224 */ /* 0x000fe400078e0a0e */
[----:B------:R-:W-:Y:S01]  /*4de0*/  @!P6 IMAD.MOV R0, RZ, RZ, -R0 ;  /* 0x000000ffff00e224 */ /* 0x000fe200078e0a00 */
[C---:B------:R-:W-:Y:S01]  /*4df0*/  ISETP.GT.U32.AND P6, PT, R2.reuse, R3, PT ;  /* 0x000000030200720c */ /* 0x040fe20003fc4070 */
[----:B------:R-:W-:Y:S01]  /*4e00*/  IMAD R16, R2, R14, R16 ;  /* 0x0000000e02107224 */ /* 0x000fe200078e0210 */
[----:B------:R-:W-:Y:S02]  /*4e10*/  IABS R13, R4 ;  /* 0x00000004000d7213 */ /* 0x000fe40000000000 */
[----:B------:R0:W-:Y:S01]  /*4e20*/  STL [R1+0xe8], R0 ;  /* 0x0000e80001007387 */ /* 0x0001e20000100800 */
[----:B------:R-:W-:-:S02]  /*4e30*/  IABS R14, R8 ;  /* 0x00000008000e7213 */ /* 0x000fc40000000000 */
[----:B------:R-:W-:Y:S01]  /*4e40*/  IMAD.HI.U32 R15, R9, R13, RZ ;  /* 0x0000000d090f7227 */ /* 0x000fe200078e00ff */
[----:B------:R-:W-:Y:S02]  /*4e50*/  ISETP.GE.AND P5, PT, R4, RZ, PT ;  /* 0x000000ff0400720c */ /* 0x000fe40003fa6270 */
[----:B------:R-:W-:Y:S01]  /*4e60*/  LOP3.LUT R4, R12, 0xbc, RZ, 0xfc, !PT ;  /* 0x000000bc0c047812 */ /* 0x000fe200078efcff */
[----:B------:R-:W-:Y:S02]  /*4e70*/  IMAD.MOV R15, RZ, RZ, -R15 ;  /* 0x000000ffff0f7224 */ /* 0x000fe400078e0a0f */
[----:B------:R-:W-:Y:S02]  /*4e80*/  @!P6 IMAD.IADD R3, R3, 0x1, -R2 ;  /* 0x000000010303e824 */ /* 0x000fe400078e0a02 */
[----:B0-----:R-:W-:Y:S01]  /*4e90*/  IMAD.MOV.U32 R0, RZ, RZ, R11 ;  /* 0x000000ffff007224 */ /* 0x001fe200078e000b */
[----:B------:R-:W-:Y:S01]  /*4ea0*/  IABS R11, R4 ;  /* 0x00000004000b7213 */ /* 0x000fe20000000000 */
[C---:B------:R-:W-:Y:S01]  /*4eb0*/  IMAD R13, R2.reuse, R15, R13 ;  /* 0x0000000f020d7224 */ /* 0x040fe200078e020d */
[C---:B------:R-:W-:Y:S01]  /*4ec0*/  ISETP.GT.U32.AND P6, PT, R2.reuse, R3, PT ;  /* 0x000000030200720c */ /* 0x040fe20003fc4070 */
[----:B------:R-:W-:Y:S01]  /*4ed0*/  @!P0 IMAD.MOV R0, RZ, RZ, -R0 ;  /* 0x000000ffff008224 */ /* 0x000fe200078e0a00 */
[----:B------:R-:W-:Y:S01]  /*4ee0*/  ISETP.GT.U32.AND P0, PT, R2, R16, PT ;  /* 0x000000100200720c */ /* 0x000fe20003f04070 */
[----:B------:R-:W-:Y:S01]  /*4ef0*/  IMAD.HI.U32 R8, R9, R14, RZ ;  /* 0x0000000e09087227 */ /* 0x000fe200078e00ff */
[----:B------:R-:W-:-:S02]  /*4f00*/  LOP3.LUT R15, R12, 0xb8, RZ, 0xfc, !PT ;  /* 0x000000b80c0f7812 */ /* 0x000fc400078efcff */
[----:B------:R0:W-:Y:S01]  /*4f10*/  STL [R1+0xf4], R0 ;  /* 0x0000f40001007387 */ /* 0x0001e20000100800 */
[----:B------:R-:W-:-:S04]  /*4f20*/  IMAD.MOV R8, RZ, RZ, -R8 ;  /* 0x000000ffff087224 */ /* 0x000fc800078e0a08 */
[----:B------:R-:W-:Y:S01]  /*4f30*/  IMAD R14, R2, R8, R14 ;  /* 0x00000008020e7224 */ /* 0x000fe200078e020e */
[----:B------:R-:W-:Y:S01]  /*4f40*/  LOP3.LUT R8, R12, 0xb0, RZ, 0xfc, !PT ;  /* 0x000000b00c087812 */ /* 0x000fe200078efcff */
[--C-:B------:R-:W-:Y:S01]  /*4f50*/  @!P6 IMAD.IADD R3, R3, 0x1, -R2.reuse ;  /* 0x000000010303e824 */ /* 0x100fe200078e0a02 */
[----:B------:R-:W-:Y:S01]  /*4f60*/  ISETP.GE.AND P6, PT, R4, RZ, PT ;  /* 0x000000ff0400720c */ /* 0x000fe20003fc6270 */
[----:B------:R-:W-:Y:S01]  /*4f70*/  @!P0 IMAD.IADD R16, R16, 0x1, -R2 ;  /* 0x0000000110108824 */ /* 0x000fe200078e0a02 */
[----:B------:R-:W-:Y:S01]  /*4f80*/  IABS R19, R8 ;  /* 0x0000000800137213 */ /* 0x000fe20000000000 */
[----:B0-----:R-:W-:Y:S01]  /*4f90*/  IMAD.MOV.U32 R0, RZ, RZ, R10 ;  /* 0x000000ffff007224 */ /* 0x001fe200078e000a */
[----:B------:R-:W-:Y:S01]  /*4fa0*/  IABS R10, R15 ;  /* 0x0000000f000a7213 */ /* 0x000fe20000000000 */
[----:B------:R-:W-:Y:S01]  /*4fb0*/  IMAD.HI.U32 R4, R9, R11, RZ ;  /* 0x0000000b09047227 */ /* 0x000fe200078e00ff */
[----:B------:R-:W-:-:S03]  /*4fc0*/  ISETP.GT.U32.AND P0, PT, R2, R16, PT ;  /* 0x000000100200720c */ /* 0x000fc60003f04070 */
[----:B------:R-:W-:Y:S01]  /*4fd0*/  @!P1 IMAD.MOV R0, RZ, RZ, -R0 ;  /* 0x000000ffff009224 */ /* 0x000fe200078e0a00 */
[----:B------:R-:W-:Y:S01]  /*4fe0*/  ISETP.GT.U32.AND P1, PT, R2, R13, PT ;  /* 0x0000000d0200720c */ /* 0x000fe20003f24070 */
[----:B------:R-:W-:-:S03]  /*4ff0*/  IMAD.HI.U32 R17, R9, R10, RZ ;  /* 0x0000000a09117227 */ /* 0x000fc600078e00ff */
[----:B------:R0:W-:Y:S01]  /*5000*/  STL [R1+0xec], R0 ;  /* 0x0000ec0001007387 */ /* 0x0001e20000100800 */
[----:B------:R-:W-:Y:S02]  /*5010*/  IMAD.MOV R17, RZ, RZ, -R17 ;  /* 0x000000ffff117224 */ /* 0x000fe400078e0a11 */
[----:B------:R-:W-:Y:S02]  /*5020*/  IMAD.MOV R4, RZ, RZ, -R4 ;  /* 0x000000ffff047224 */ /* 0x000fe400078e0a04 */
[C---:B------:R-:W-:Y:S02]  /*5030*/  IMAD R10, R2.reuse, R17, R10 ;  /* 0x00000011020a7224 */ /* 0x040fe400078e020a */
[----:B------:R-:W-:Y:S01]  /*5040*/  IMAD R11, R2, R4, R11 ;  /* 0x00000004020b7224 */ /* 0x000fe200078e020b */
[C---:B------:R-:W-:Y:S01]  /*5050*/  LOP3.LUT R4, R12.reuse, 0xac, RZ, 0xfc, !PT ;  /* 0x000000ac0c047812 */ /* 0x040fe200078efcff */
[--C-:B------:R-:W-:Y:S02]  /*5060*/  @!P1 IMAD.IADD R13, R13, 0x1, -R2.reuse ;  /* 0x000000010d0d9824 */ /* 0x100fe400078e0a02 */
[----:B0-----:R-:W-:Y:S01]  /*5070*/  IMAD.MOV.U32 R0, RZ, RZ, R3 ;  /* 0x000000ffff007224 */ /* 0x001fe200078e0003 */
[----:B------:R-:W-:Y:S01]  /*5080*/  LOP3.LUT R3, R12, 0xb4, RZ, 0xfc, !PT ;  /* 0x000000b40c037812 */ /* 0x000fe200078efcff */
[----:B------:R-:W-:Y:S01]  /*5090*/  @!P0 IMAD.IADD R16, R16, 0x1, -R2 ;  /* 0x0000000110108824 */ /* 0x000fe200078e0a02 */
[C---:B------:R-:W-:Y:S01]  /*50a0*/  ISETP.GT.U32.AND P1, PT, R2.reuse, R13, PT ;  /* 0x0000000d0200720c */ /* 0x040fe20003f24070 */
[----:B------:R-:W-:Y:S01]  /*50b0*/  @!P2 IMAD.MOV R0, RZ, RZ, -R0 ;  /* 0x000000ffff00a224 */ /* 0x000fe200078e0a00 */
[----:B------:R-:W-:-:S02]  /*50c0*/  ISETP.GT.U32.AND P2, PT, R2, R14, PT ;  /* 0x0000000e0200720c */ /* 0x000fc40003f44070 */
[----:B------:R-:W-:Y:S02]  /*50d0*/  IABS R18, R3 ;  /* 0x0000000300127213 */ /* 0x000fe40000000000 */
[----:B------:R-:W-:Y:S01]  /*50e0*/  ISETP.GT.U32.AND P0, PT, R2, R11, PT ;  /* 0x0000000b0200720c */ /* 0x000fe20003f04070 */
[----:B------:R0:W-:Y:S01]  /*50f0*/  STL [R1+0xf0], R0 ;  /* 0x0000f00001007387 */ /* 0x0001e20000100800 */
[----:B------:R-:W-:Y:S01]  /*5100*/  IABS R17, R4 ;  /* 0x0000000400117213 */ /* 0x000fe20000000000 */
[----:B------:R-:W-:-:S04]  /*5110*/  IMAD.HI.U32 R20, R9, R18, RZ ;  /* 0x0000001209147227 */ /* 0x000fc800078e00ff */
[--C-:B------:R-:W-:Y:S01]  /*5120*/  @!P1 IMAD.IADD R13, R13, 0x1, -R2.reuse ;  /* 0x000000010d0d9824 */ /* 0x100fe200078e0a02 */
[----:B------:R-:W-:Y:S01]  /*5130*/  ISETP.GT.U32.AND P1, PT, R2, R10, PT ;  /* 0x0000000a0200720c */ /* 0x000fe20003f24070 */
[----:B------:R-:W-:Y:S02]  /*5140*/  @!P2 IMAD.IADD R14, R14, 0x1, -R2 ;  /* 0x000000010e0ea824 */ /* 0x000fe400078e0a02 */
[----:B0-----:R-:W-:Y:S02]  /*5150*/  IMAD.MOV.U32 R0, RZ, RZ, R16 ;  /* 0x000000ffff007224 */ /* 0x001fe400078e0010 */
[----:B------:R-:W-:Y:S01]  /*5160*/  IMAD.MOV R20, RZ, RZ, -R20 ;  /* 0x000000ffff147224 */ /* 0x000fe200078e0a14 */
[C---:B------:R-:W-:Y:S01]  /*5170*/  ISETP.GT.U32.AND P2, PT, R2.reuse, R14, PT ;  /* 0x0000000e0200720c */ /* 0x040fe20003f44070 */
[----:B------:R-:W-:Y:S01]  /*5180*/  @!P3 IMAD.MOV R0, RZ, RZ, -R0 ;  /* 0x000000ffff00b224 */ /* 0x000fe200078e0a00 */
[----:B------:R-:W-:Y:S01]  /*5190*/  ISETP.GE.AND P3, PT, R15, RZ, PT ;  /* 0x000000ff0f00720c */ /* 0x000fe20003f66270 */
[----:B------:R-:W-:-:S02]  /*51a0*/  IMAD R18, R2, R20, R18 ;  /* 0x0000001402127224 */ /* 0x000fc400078e0212 */
[----:B------:R-:W-:Y:S01]  /*51b0*/  IMAD.HI.U32 R15, R9, R19, RZ ;  /* 0x00000013090f7227 */ /* 0x000fe200078e00ff */
[----:B------:R0:W-:Y:S03]  /*51c0*/  STL [R1+0xe4], R0 ;  /* 0x0000e40001007387 */ /* 0x0001e60000100800 */
[--C-:B------:R-:W-:Y:S02]  /*51d0*/  @!P1 IMAD.IADD R10, R10, 0x1, -R2.reuse ;  /* 0x000000010a0a9824 */ /* 0x100fe400078e0a02 */
[--C-:B------:R-:W-:Y:S02]  /*51e0*/  @!P0 IMAD.IADD R11, R11, 0x1, -R2.reuse ;  /* 0x000000010b0b8824 */ /* 0x100fe400078e0a02 */
[----:B------:R-:W-:Y:S01]  /*51f0*/  @!P2 IMAD.IADD R14, R14, 0x1, -R2 ;  /* 0x000000010e0ea824 */ /* 0x000fe200078e0a02 */
[C---:B------:R-:W-:Y:S01]  /*5200*/  ISETP.GT.U32.AND P1, PT, R2.reuse, R10, PT ;  /* 0x0000000a0200720c */ /* 0x040fe20003f24070 */
[----:B------:R-:W-:Y:S01]  /*5210*/  IMAD.MOV R15, RZ, RZ, -R15 ;  /* 0x000000ffff0f7224 */ /* 0x000fe200078e0a0f */
[C---:B------:R-:W-:Y:S01]  /*5220*/  ISETP.GT.U32.AND P2, PT, R2.reuse, R18, PT ;  /* 0x000000120200720c */ /* 0x040fe20003f44070 */
[----:B0-----:R-:W-:Y:S01]  /*5230*/  IMAD.MOV.U32 R0, RZ, RZ, R13 ;  /* 0x000000ffff007224 */ /* 0x001fe200078e000d */
[----:B------:R-:W-:Y:S01]  /*5240*/  ISETP.GT.U32.AND P0, PT, R2, R11, PT ;  /* 0x0000000b0200720c */ /* 0x000fe20003f04070 */
[----:B------:R-:W-:-:S04]  /*5250*/  IMAD.HI.U32 R13, R9, R17, RZ ;  /* 0x00000011090d7227 */ /* 0x000fc800078e00ff */
[----:B------:R-:W-:Y:S02]  /*5260*/  IMAD.MOV R13, RZ, RZ, -R13 ;  /* 0x000000ffff0d7224 */ /* 0x000fe400078e0a0d */
[C---:B------:R-:W-:Y:S02]  /*5270*/  IMAD R19, R2.reuse, R15, R19 ;  /* 0x0000000f02137224 */ /* 0x040fe400078e0213 */
[----:B------:R-:W-:Y:S02]  /*5280*/  IMAD R17, R2, R13, R17 ;  /* 0x0000000d02117224 */ /* 0x000fe400078e0211 */
[--C-:B------:R-:W-:Y:S01]  /*5290*/  @!P1 IMAD.IADD R10, R10, 0x1, -R2.reuse ;  /* 0x000000010a0a9824 */ /* 0x100fe200078e0a02 */
[----:B------:R-:W-:Y:S01]  /*52a0*/  ISETP.GT.U32.AND P1, PT, R2, R19, PT ;  /* 0x000000130200720c */ /* 0x000fe20003f24070 */
[----:B------:R-:W-:Y:S02]  /*52b0*/  @!P2 IMAD.IADD R18, R18, 0x1, -R2 ;  /* 0x000000011212a824 */ /* 0x000fe400078e0a02 */
[----:B------:R-:W-:Y:S01]  /*52c0*/  @!P4 IMAD.MOV R14, RZ, RZ, -R14 ;  /* 0x000000ffff0ec224 */ /* 0x000fe200078e0a0e */
[C---:B------:R-:W-:Y:S01]  /*52d0*/  ISETP.GT.U32.AND P4, PT, R2.reuse, R17, PT ;  /* 0x000000110200720c */ /* 0x040fe20003f84070 */
[----:B------:R-:W-:Y:S01]  /*52e0*/  @!P0 IMAD.IADD R11, R11, 0x1, -R2 ;  /* 0x000000010b0b8824 */ /* 0x000fe200078e0a02 */
[----:B------:R-:W-:Y:S01]  /*52f0*/  ISETP.GT.U32.AND P2, PT, R2, R18, PT ;  /* 0x000000120200720c */ /* 0x000fe20003f44070 */
[----:B------:R-:W-:Y:S01]  /*5300*/  @!P5 IMAD.MOV R0, RZ, RZ, -R0 ;  /* 0x000000ffff00d224 */ /* 0x000fe200078e0a00 */
[----:B------:R-:W-:Y:S01]  /*5310*/  ISETP.GE.AND P0, PT, R8, RZ, PT ;  /* 0x000000ff0800720c */ /* 0x000fe20003f06270 */
[----:B------:R-:W-:Y:S01]  /*5320*/  IMAD.MOV.U32 R16, RZ, RZ, R11 ;  /* 0x000000ffff107224 */ /* 0x000fe200078e000b */
[----:B------:R-:W-:-:S02]  /*5330*/  LOP3.LUT R8, R12, 0xa8, RZ, 0xfc, !PT ;  /* 0x000000a80c087812 */ /* 0x000fc400078efcff */
[----:B------:R-:W-:Y:S01]  /*5340*/  ISETP.GE.AND P5, PT, R3, RZ, PT ;  /* 0x000000ff0300720c */ /* 0x000fe20003fa6270 */
[----:B------:R-:W-:Y:S01]  /*5350*/  @!P1 IMAD.IADD R19, R19, 0x1, -R2 ;  /* 0x0000000113139824 */ /* 0x000fe200078e0a02 */
[----:B------:R-:W-:Y:S01]  /*5360*/  LOP3.LUT R3, R12, 0xa4, RZ, 0xfc, !PT ;  /* 0x000000a40c037812 */ /* 0x000fe200078efcff */
[----:B------:R-:W-:Y:S01]  /*5370*/  @!P6 IMAD.MOV R16, RZ, RZ, -R16 ;  /* 0x000000ffff10e224 */ /* 0x000fe200078e0a10 */
[----:B------:R-:W-:Y:S01]  /*5380*/  IABS R15, R8 ;  /* 0x00000008000f7213 */ /* 0x000fe20000000000 */
[--C-:B------:R-:W-:Y:S01]  /*5390*/  @!P4 IMAD.IADD R17, R17, 0x1, -R2.reuse ;  /* 0x000000011111c824 */ /* 0x100fe200078e0a02 */
[----:B------:R-:W-:Y:S01]  /*53a0*/  IABS R13, R3 ;  /* 0x00000003000d7213 */ /* 0x000fe20000000000 */
[----:B------:R-:W-:Y:S01]  /*53b0*/  @!P2 IMAD.IADD R18, R18, 0x1, -R2 ;  /* 0x000000011212a824 */ /* 0x000fe200078e0a02 */
[----:B------:R-:W-:Y:S01]  /*53c0*/  ISETP.GE.AND P6, PT, R4, RZ, PT ;  /* 0x000000ff0400720c */ /* 0x000fe20003fc6270 */
[----:B------:R-:W-:Y:S01]  /*53d0*/  IMAD.HI.U32 R4, R9, R15, RZ ;  /* 0x0000000f09047227 */ /* 0x000fe200078e00ff */
[C---:B------:R-:W-:Y:S01]  /*53e0*/  ISETP.GT.U32.AND P1, PT, R2.reuse, R19, PT ;  /* 0x000000130200720c */ /* 0x040fe20003f24070 */
[----:B------:R0:W-:Y:S01]  /*53f0*/  STL [R1+0xb4], R0 ;  /* 0x0000b40001007387 */ /* 0x0001e20000100800 */
[----:B------:R-:W-:Y:S01]  /*5400*/  ISETP.GE.AND P2, PT, R3, RZ, PT ;  /* 0x000000ff0300720c */ /* 0x000fe20003f46270 */
[----:B------:R-:W-:Y:S01]  /*5410*/  IMAD.HI.U32 R3, R9, R13, RZ ;  /* 0x0000000d09037227 */ /* 0x000fe200078e00ff */
[----:B------:R-:W-:Y:S01]  /*5420*/  ISETP.GT.U32.AND P4, PT, R2, R17, PT ;  /* 0x000000110200720c */ /* 0x000fe20003f84070 */
[----:B------:R1:W-:Y:S02]  /*5430*/  STL [R1+0xbc], R14 ;  /* 0x0000bc0e01007387 */ /* 0x0003e40000100800 */
[----:B------:R-:W-:-:S02]  /*5440*/  IMAD.MOV R4, RZ, RZ, -R4 ;  /* 0x000000ffff047224 */ /* 0x000fc400078e0a04 */
[----:B------:R-:W-:Y:S01]  /*5450*/  IMAD.MOV R3, RZ, RZ, -R3 ;  /* 0x000000ffff037224 */ /* 0x000fe200078e0a03 */
[----:B------:R-:W-:Y:S01]  /*5460*/  STL [R1+0xc4], R16 ;  /* 0x0000c41001007387 */ /* 0x000fe20000100800 */
[----:B0-----:R-:W-:Y:S02]  /*5470*/  IMAD.MOV.U32 R0, RZ, RZ, R10 ;  /* 0x000000ffff007224 */ /* 0x001fe400078e000a */
[----:B------:R-:W-:Y:S01]  /*5480*/  IMAD R15, R2, R4, R15 ;  /* 0x00000004020f7224 */ /* 0x000fe200078e020f */
[----:B------:R-:W-:Y:S01]  /*5490*/  LOP3.LUT R4, R12, 0x9c, RZ, 0xfc, !PT ;  /* 0x0000009c0c047812 */ /* 0x000fe200078efcff */
[----:B------:R-:W-:Y:S01]  /*54a0*/  @!P3 IMAD.MOV R0, RZ, RZ, -R0 ;  /* 0x000000ffff00b224 */ /* 0x000fe200078e0a00 */
[----:B------:R-:W-:Y:S01]  /*54b0*/  ISETP.GE.AND P3, PT, R8, RZ, PT ;  /* 0x000000ff0800720c */ /* 0x000fe20003f66270 */
[----:B------:R-:W-:Y:S01]  /*54c0*/  IMAD R13, R2, R3, R13 ;  /* 0x00000003020d7224 */ /* 0x000fe200078e020d */
[----:B------:R-:W-:Y:S01]  /*54d0*/  LOP3.LUT R8, R12, 0xa0, RZ, 0xfc, !PT ;  /* 0x000000a00c087812 */ /* 0x000fe200078efcff */
[--C-:B------:R-:W-:Y:S01]  /*54e0*/  @!P1 IMAD.IADD R19, R19, 0x1, -R2.reuse ;  /* 0x0000000113139824 */ /* 0x100fe200078e0a02 */
[C---:B------:R-:W-:Y:S01]  /*54f0*/  ISETP.GT.U32.AND P1, PT, R2.reuse, R15, PT ;  /* 0x0000000f0200720c */ /* 0x040fe20003f24070 */
[----:B------:R-:W-:Y:S01]  /*5500*/  @!P4 IMAD.IADD R17, R17, 0x1, -R2 ;  /* 0x000000011111c824 */ /* 0x000fe200078e0a02 */
[----:B------:R-:W-:Y:S01]  /*5510*/  IABS R11, R8 ;  /* 0x00000008000b7213 */ /* 0x000fe20000000000 */
[----:B------:R0:W-:Y:S01]  /*5520*/  STL [R1+0xc8], R0 ;  /* 0x0000c80001007387 */ /* 0x0001e20000100800 */
[----:B------:R-:W-:Y:S01]  /*5530*/  ISETP.GT.U32.AND P4, PT, R2, R13, PT ;  /* 0x0000000d0200720c */ /* 0x000fe20003f84070 */
[----:B------:R-:W-:Y:S01]  /*5540*/  @!P6 IMAD.MOV R17, RZ, RZ, -R17 ;  /* 0x000000ffff11e224 */ /* 0x000fe200078e0a11 */
[----:B-1----:R-:W-:Y:S01]  /*5550*/  LOP3.LUT R14, R12, 0x98, RZ, 0xfc, !PT ;  /* 0x000000980c0e7812 */ /* 0x002fe200078efcff */
[----:B------:R-:W-:Y:S01]  /*5560*/  IMAD.HI.U32 R10, R9, R11, RZ ;  /* 0x0000000b090a7227 */ /* 0x000fe200078e00ff */
[----:B------:R-:W-:-:S02]  /*5570*/  IABS R21, R4 ;  /* 0x0000000400157213 */ /* 0x000fc40000000000 */
[----:B------:R-:W-:Y:S01]  /*5580*/  LOP3.LUT R3, R12, 0x94, RZ, 0xfc, !PT ;  /* 0x000000940c037812 */ /* 0x000fe200078efcff */
[----:B------:R-:W-:Y:S01]  /*5590*/  IMAD.MOV R10, RZ, RZ, -R10 ;  /* 0x000000ffff0a7224 */ /* 0x000fe200078e0a0a */
[----:B------:R-:W-:Y:S01]  /*55a0*/  IABS R20, R14 ;  /* 0x0000000e00147213 */ /* 0x000fe20000000000 */
[----:B0-----:R-:W-:Y:S01]  /*55b0*/  IMAD.MOV.U32 R0, RZ, RZ, R18 ;  /* 0x000000ffff007224 */ /* 0x001fe200078e0012 */
[----:B------:R-:W-:Y:S01]  /*55c0*/  IABS R16, R3 ;  /* 0x0000000300107213 */ /* 0x000fe20000000000 */
[----:B------:R-:W-:Y:S02]  /*55d0*/  @!P1 IMAD.IADD R15, R15, 0x1, -R2 ;  /* 0x000000010f0f9824 */ /* 0x000fe400078e0a02 */
[----:B------:R-:W-:Y:S01]  /*55e0*/  @!P5 IMAD.MOV R0, RZ, RZ, -R0 ;  /* 0x000000ffff00d224 */ /* 0x000fe200078e0a00 */
[----:B------:R-:W-:Y:S01]  /*55f0*/  ISETP.GE.AND P5, PT, R8, RZ, PT ;  /* 0x000000ff0800720c */ /* 0x000fe20003fa6270 */
[----:B------:R-:W-:Y:S01]  /*5600*/  IMAD R11, R2, R10, R11 ;  /* 0x0000000a020b7224 */ /* 0x000fe200078e020b */
[----:B------:R-:W-:Y:S01]  /*5610*/  LOP3.LUT R10, R12, 0x90, RZ, 0xfc, !PT ;  /* 0x000000900c0a7812 */ /* 0x000fe200078efcff */
[----:B------:R-:W-:Y:S01]  /*5620*/  @!P4 IMAD.IADD R13, R13, 0x1, -R2 ;  /* 0x000000010d0dc824 */ /* 0x000fe200078e0a02 */
[C---:B------:R-:W-:Y:S01]  /*5630*/  ISETP.GT.U32.AND P4, PT, R2.reuse, R15, PT ;  /* 0x0000000f0200720c */ /* 0x040fe20003f84070 */
[----:B------:R-:W-:Y:S01]  /*5640*/  IMAD.HI.U32 R23, R9, R21, RZ ;  /* 0x0000001509177227 */ /* 0x000fe200078e00ff */
[----:B------:R0:W-:Y:S01]  /*5650*/  STL [R1+0xac], R0 ;  /* 0x0000ac0001007387 */ /* 0x0001e20000100800 */
[----:B------:R-:W-:-:S02]  /*5660*/  ISETP.GT.U32.AND P1, PT, R2, R11, PT ;  /* 0x0000000b0200720c */ /* 0x000fc40003f24070 */
[----:B------:R-:W-:Y:S01]  /*5670*/  IMAD.HI.U32 R22, R9, R20, RZ ;  /* 0x0000001409167227 */ /* 0x000fe200078e00ff */
[----:B------:R-:W-:-:S03]  /*5680*/  IABS R8, R10 ;  /* 0x0000000a00087213 */ /* 0x000fc60000000000 */
[----:B------:R-:W-:Y:S02]  /*5690*/  IMAD.MOV R23, RZ, RZ, -R23 ;  /* 0x000000ffff177224 */ /* 0x000fe400078e0a17 */
[----:B------:R-:W-:Y:S02]  /*56a0*/  IMAD.MOV R22, RZ, RZ, -R22 ;  /* 0x000000ffff167224 */ /* 0x000fe400078e0a16 */
[----:B0-----:R-:W-:Y:S02]  /*56b0*/  IMAD.MOV.U32 R0, RZ, RZ, R19 ;  /* 0x000000ffff007224 */ /* 0x001fe400078e0013 */
[C---:B------:R-:W-:Y:S02]  /*56c0*/  IMAD R21, R2.reuse, R23, R21 ;  /* 0x0000001702157224 */ /* 0x040fe400078e0215 */
[----:B------:R-:W-:Y:S01]  /*56d0*/  @!P0 IMAD.MOV R0, RZ, RZ, -R0 ;  /* 0x000000ffff008224 */ /* 0x000fe200078e0a00 */
[----:B------:R-:W-:Y:S01]  /*56e0*/  ISETP.GT.U32.AND P0, PT, R2, R13, PT ;  /* 0x0000000d0200720c */ /* 0x000fe20003f04070 */
[----:B------:R-:W-:-:S03]  /*56f0*/  IMAD.HI.U32 R18, R9, R16, RZ ;  /* 0x0000001009127227 */ /* 0x000fc600078e00ff */
[----:B------:R0:W-:Y:S01]  /*5700*/  STL [R1+0x74], R0 ;  /* 0x0000740001007387 */ /* 0x0001e20000100800 */
[C---:B------:R-:W-:Y:S02]  /*5710*/  IMAD R20, R2.reuse, R22, R20 ;  /* 0x0000001602147224 */ /* 0x040fe400078e0214 */
[----:B------:R-:W-:Y:S01]  /*5720*/  IMAD.MOV R18, RZ, RZ, -R18 ;  /* 0x000000ffff127224 */ /* 0x000fe200078e0a12 */
[----:B------:R-:W-:Y:S01]  /*5730*/  STL [R1+0x70], R17 ;  /* 0x0000701101007387 */ /* 0x000fe20000100800 */
[--C-:B------:R-:W-:Y:S01]  /*5740*/  @!P4 IMAD.IADD R15, R15, 0x1, -R2.reuse ;  /* 0x000000010f0fc824 */ /* 0x100fe200078e0a02 */
[C---:B------:R-:W-:Y:S01]  /*5750*/  ISETP.GT.U32.AND P4, PT, R2.reuse, R21, PT ;  /* 0x000000150200720c */ /* 0x040fe20003f84070 */
[----:B------:R-:W-:Y:S01]  /*5760*/  @!P1 IMAD.IADD R11, R11, 0x1, -R2 ;  /* 0x000000010b0b9824 */ /* 0x000fe200078e0a02 */
[C---:B------:R-:W-:Y:S01]  /*5770*/  ISETP.GT.U32.AND P6, PT, R2.reuse, R20, PT ;  /* 0x000000140200720c */ /* 0x040fe20003fc4070 */
[----:B------:R-:W-:Y:S01]  /*5780*/  IMAD R16, R2, R18, R16 ;  /* 0x0000001202107224 */ /* 0x000fe200078e0210 */
[----:B------:R-:W-:Y:S01]  /*5790*/  LOP3.LUT R18, R12, 0x84, RZ, 0xfc, !PT ;  /* 0x000000840c127812 */ /* 0x000fe200078efcff */
[----:B------:R-:W-:Y:S01]  /*57a0*/  @!P0 IMAD.IADD R13, R13, 0x1, -R2 ;  /* 0x000000010d0d8824 */ /* 0x000fe200078e0a02 */
[C---:B------:R-:W-:Y:S01]  /*57b0*/  ISETP.GT.U32.AND P1, PT, R2.reuse, R11, PT ;  /* 0x0000000b0200720c */ /* 0x040fe20003f24070 */
[----:B0-----:R-:W-:Y:S01]  /*57c0*/  IMAD.MOV.U32 R0, RZ, RZ, R15 ;  /* 0x000000ffff007224 */ /* 0x001fe200078e000f */
[----:B------:R-:W-:Y:S01]  /*57d0*/  ISETP.GT.U32.AND P0, PT, R2, R16, PT ;  /* 0x000000100200720c */ /* 0x000fe20003f04070 */
[----:B------:R-:W-:Y:S01]  /*57e0*/  IMAD.HI.U32 R15, R9, R8, RZ ;  /* 0x00000008090f7227 */ /* 0x000fe200078e00ff */
[----:B------:R-:W-:-:S03]  /*57f0*/  IABS R19, R18 ;  /* 0x0000001200137213 */ /* 0x000fc60000000000 */
[----:B------:R-:W-:Y:S01]  /*5800*/  @!P3 IMAD.MOV R0, RZ, RZ, -R0 ;  /* 0x000000ffff00b224 */ /* 0x000fe200078e0a00 */
[----:B------:R-:W-:Y:S01]  /*5810*/  ISETP.GE.AND P3, PT, R4, RZ, PT ;  /* 0x000000ff0400720c */ /* 0x000fe20003f66270 */
[--C-:B------:R-:W-:Y:S01]  /*5820*/  @!P4 IMAD.IADD R21, R21, 0x1, -R2.reuse ;  /* 0x000000011515c824 */ /* 0x100fe200078e0a02 */
[----:B------:R-:W-:Y:S01]  /*5830*/  LOP3.LUT R4, R12, 0x8c, RZ, 0xfc, !PT ;  /* 0x0000008c0c047812 */ /* 0x000fe200078efcff */
[----:B------:R-:W-:Y:S01]  /*5840*/  IMAD.MOV R15, RZ, RZ, -R15 ;  /* 0x000000ffff0f7224 */ /* 0x000fe200078e0a0f */
[----:B------:R0:W-:Y:S01]  /*5850*/  STL [R1+0x6c], R0 ;  /* 0x00006c0001007387 */ /* 0x0001e20000100800 */
[----:B------:R-:W-:Y:S01]  /*5860*/  @!P6 IMAD.IADD R20, R20, 0x1, -R2 ;  /* 0x000000011414e824 */ /* 0x000fe200078e0a02 */
[----:B------:R-:W-:Y:S01]  /*5870*/  ISETP.GE.AND P4, PT, R3, RZ, PT ;  /* 0x000000ff0300720c */ /* 0x000fe20003f86270 */
[C---:B------:R-:W-:Y:S01]  /*5880*/  IMAD R3, R2.reuse, R15, R8 ;  /* 0x0000000f02037224 */ /* 0x040fe200078e0208 */
[----:B------:R-:W-:Y:S01]  /*5890*/  ISETP.GT.U32.AND P6, PT, R2, R21, PT ;  /* 0x000000150200720c */ /* 0x000fe20003fc4070 */
[--C-:B------:R-:W-:Y:S01]  /*58a0*/  @!P1 IMAD.IADD R11, R11, 0x1, -R2.reuse ;  /* 0x000000010b0b9824 */ /* 0x100fe200078e0a02 */
[----:B------:R-:W-:Y:S01]  /*58b0*/  LOP3.LUT R8, R12, 0x88, RZ, 0xfc, !PT ;  /* 0x000000880c087812 */ /* 0x000fe200078efcff */
[----:B------:R-:W-:Y:S01]  /*58c0*/  @!P0 IMAD.IADD R16, R16, 0x1, -R2 ;  /* 0x0000000110108824 */ /* 0x000fe200078e0a02 */
[----:B------:R-:W-:Y:S01]  /*58d0*/  ISETP.GE.AND P1, PT, R14, RZ, PT ;  /* 0x000000ff0e00720c */ /* 0x000fe20003f26270 */
[----:B------:R-:W-:Y:S01]  /*58e0*/  IMAD.HI.U32 R22, R9, R19, RZ ;  /* 0x0000001309167227 */ /* 0x000fe200078e00ff */
[----:B------:R-:W-:-:S02]  /*58f0*/  IABS R14, R4 ;  /* 0x00000004000e7213 */ /* 0x000fc40000000000 */
[----:B------:R-:W-:Y:S01]  /*5900*/  ISETP.GT.U32.AND P0, PT, R2, R20, PT ;  /* 0x000000140200720c */ /* 0x000fe20003f04070 */
[----:B0-----:R-:W-:Y:S01]  /*5910*/  IMAD.MOV.U32 R0, RZ, RZ, R13 ;  /* 0x000000ffff007224 */ /* 0x001fe200078e000d */
[----:B------:R-:W-:Y:S01]  /*5920*/  IABS R13, R8 ;  /* 0x00000008000d7213 */ /* 0x000fe20000000000 */
[----:B------:R-:W-:-:S04]  /*5930*/  IMAD.HI.U32 R15, R9, R14, RZ ;  /* 0x0000000e090f7227 */ /* 0x000fc800078e00ff */
[----:B------:R-:W-:Y:S01]  /*5940*/  @!P2 IMAD.MOV R0, RZ, RZ, -R0 ;  /* 0x000000ffff00a224 */ /* 0x000fe200078e0a00 */
[----:B------:R-:W-:Y:S01]  /*5950*/  ISETP.GT.U32.AND P2, PT, R2, R16, PT ;  /* 0x000000100200720c */ /* 0x000fe20003f44070 */
[----:B------:R-:W-:Y:S01]  /*5960*/  @!P6 IMAD.IADD R21, R21, 0x1, -R2 ;  /* 0x000000011515e824 */ /* 0x000fe200078e0a02 */
[----:B------:R-:W-:Y:S01]  /*5970*/  ISETP.GE.AND P6, PT, R10, RZ, PT ;  /* 0x000000ff0a00720c */ /* 0x000fe20003fc6270 */
[----:B------:R-:W-:Y:S01]  /*5980*/  IMAD.MOV R22, RZ, RZ, -R22 ;  /* 0x000000ffff167224 */ /* 0x000fe200078e0a16 */
[----:B------:R0:W-:Y:S01]  /*5990*/  STL [R1+0x94], R0 ;  /* 0x0000940001007387 */ /* 0x0001e20000100800 */
[----:B------:R-:W-:Y:S01]  /*59a0*/  @!P0 IMAD.IADD R20, R20, 0x1, -R2 ;  /* 0x0000000114148824 */ /* 0x000fe200078e0a02 */
[----:B------:R-:W-:-:S03]  /*59b0*/  ISETP.GE.AND P0, PT, R4, RZ, PT ;  /* 0x000000ff0400720c */ /* 0x000fc60003f06270 */
[----:B------:R-:W-:-:S04]  /*59c0*/  IMAD.MOV.U32 R23, RZ, RZ, R20 ;  /* 0x000000ffff177224 */ /* 0x000fc800078e0014 */
[----:B------:R-:W-:Y:S02]  /*59d0*/  @!P2 IMAD.IADD R16, R16, 0x1, -R2 ;  /* 0x000000011010a824 */ /* 0x000fe400078e0a02 */
[----:B0-----:R-:W-:Y:S02]  /*59e0*/  IMAD.MOV.U32 R0, RZ, RZ, R11 ;  /* 0x000000ffff007224 */ /* 0x001fe400078e000b */
[----:B------:R-:W-:Y:S02]  /*59f0*/  IMAD.MOV.U32 R11, RZ, RZ, R13 ;  /* 0x000000ffff0b7224 */ /* 0x000fe400078e000d */
[----:B------:R-:W-:Y:S02]  /*5a00*/  IMAD.MOV R13, RZ, RZ, -R15 ;  /* 0x000000ffff0d7224 */ /* 0x000fe400078e0a0f */
[----:B------:R-:W-:-:S04]  /*5a10*/  IMAD.HI.U32 R10, R9, R11, RZ ;  /* 0x0000000b090a7227 */ /* 0x000fc800078e00ff */
[----:B------:R-:W-:Y:S01]  /*5a20*/  @!P5 IMAD.MOV R0, RZ, RZ, -R0 ;  /* 0x000000ffff00d224 */ /* 0x000fe200078e0a00 */
[C---:B------:R-:W-:Y:S01]  /*5a30*/  ISETP.GT.U32.AND P5, PT, R2.reuse, R3, PT ;  /* 0x000000030200720c */ /* 0x040fe20003fa4070 */
[----:B------:R-:W-:Y:S01]  /*5a40*/  IMAD R14, R2, R13, R14 ;  /* 0x0000000d020e7224 */ /* 0x000fe200078e020e */
[----:B------:R-:W-:Y:S01]  /*5a50*/  LOP3.LUT R13, R12, 0x80, RZ, 0xfc, !PT ;  /* 0x000000800c0d7812 */ /* 0x000fe200078efcff */
[----:B------:R-:W-:Y:S01]  /*5a60*/  IMAD.MOV R10, RZ, RZ, -R10 ;  /* 0x000000ffff0a7224 */ /* 0x000fe200078e0a0a */
[----:B------:R0:W-:Y:S01]  /*5a70*/  STL [R1+0x9c], R0 ;  /* 0x00009c0001007387 */ /* 0x0001e20000100800 */
[----:B------:R-:W-:Y:S01]  /*5a80*/  @!P1 IMAD.MOV R23, RZ, RZ, -R23 ;  /* 0x000000ffff179224 */ /* 0x000fe200078e0a17 */
[C---:B------:R-:W-:Y:S01]  /*5a90*/  ISETP.GT.U32.AND P2, PT, R2.reuse, R14, PT ;  /* 0x0000000e0200720c */ /* 0x040fe20003f44070 */
[----:B------:R-:W-:Y:S01]  /*5aa0*/  IMAD R11, R2, R10, R11 ;  /* 0x0000000a020b7224 */ /* 0x000fe200078e020b */
[----:B------:R-:W-:Y:S02]  /*5ab0*/  LOP3.LUT R10, R12, 0x7c, RZ, 0xfc, !PT ;  /* 0x0000007c0c0a7812 */ /* 0x000fe400078efcff */
[----:B------:R-:W-:-:S02]  /*5ac0*/  IABS R17, R13 ;  /* 0x0000000d00117213 */ /* 0x000fc40000000000 */
[----:B------:R-:W-:Y:S01]  /*5ad0*/  ISETP.GT.U32.AND P1, PT, R2, R11, PT ;  /* 0x0000000b0200720c */ /* 0x000fe20003f24070 */
[--C-:B------:R-:W-:Y:S01]  /*5ae0*/  @!P5 IMAD.IADD R3, R3, 0x1, -R2.reuse ;  /* 0x000000010303d824 */ /* 0x100fe200078e0a02 */
[----:B------:R-:W-:Y:S01]  /*5af0*/  ISETP.GE.AND P5, PT, R8, RZ, PT ;  /* 0x000000ff0800720c */ /* 0x000fe20003fa6270 */
[----:B0-----:R-:W-:Y:S01]  /*5b00*/  IMAD.MOV.U32 R0, RZ, RZ, R21 ;  /* 0x000000ffff007224 */ /* 0x001fe200078e0015 */
[----:B------:R-:W-:Y:S02]  /*5b10*/  LOP3.LUT R8, R12, 0x78, RZ, 0xfc, !PT ;  /* 0x000000780c087812 */ /* 0x000fe400078efcff */
[----:B------:R-:W-:Y:S01]  /*5b20*/  IABS R4, R10 ;  /* 0x0000000a00047213 */ /* 0x000fe20000000000 */
[----:B------:R-:W-:Y:S01]  /*5b30*/  @!P2 IMAD.IADD R14, R14, 0x1, -R2 ;  /* 0x000000010e0ea824 */ /* 0x000fe200078e0a02 */
[----:B------:R-:W-:Y:S01]  /*5b40*/  ISETP.GT.U32.AND P2, PT, R2, R3, PT ;  /* 0x000000030200720c */ /* 0x000fe20003f44070 */
[----:B------:R-:W-:Y:S01]  /*5b50*/  @!P3 IMAD.MOV R0, RZ, RZ, -R0 ;  /* 0x000000ffff00b224 */ /* 0x000fe200078e0a00 */
[----:B------:R-:W-:-:S02]  /*5b60*/  IABS R15, R8 ;  /* 0x00000008000f7213 */ /* 0x000fc40000000000 */
[C---:B------:R-:W-:Y:S01]  /*5b70*/  ISETP.GT.U32.AND P3, PT, R2.reuse, R14, PT ;  /* 0x0000000e0200720c */ /* 0x040fe20003f64070 */
[--C-:B------:R-:W-:Y:S01]  /*5b80*/  @!P1 IMAD.IADD R11, R11, 0x1, -R2.reuse ;  /* 0x000000010b0b9824 */ /* 0x100fe200078e0a02 */
[----:B------:R0:W-:Y:S04]  /*5b90*/  STL [R1+0x98], R0 ;  /* 0x0000980001007387 */ /* 0x0001e80000100800 */
[----:B------:R-:W-:Y:S01]  /*5ba0*/  ISETP.GT.U32.AND P1, PT, R2, R11, PT ;  /* 0x0000000b0200720c */ /* 0x000fe20003f24070 */
[----:B------:R-:W-:Y:S02]  /*5bb0*/  STL [R1+0x90], R23 ;  /* 0x0000901701007387 */ /* 0x000fe40000100800 */
[----:B------:R-:W-:Y:S02]  /*5bc0*/  @!P2 IMAD.IADD R3, R3, 0x1, -R2 ;  /* 0x000000010303a824 */ /* 0x000fe400078e0a02 */
[----:B0-----:R-:W-:-:S02]  /*5bd0*/  IMAD.MOV.U32 R0, RZ, RZ, R16 ;  /* 0x000000ffff007224 */ /* 0x001fc400078e0010 */
[----:B------:R-:W-:Y:S02]  /*5be0*/  IMAD.MOV.U32 R16, RZ, RZ, R4 ;  /* 0x000000ffff107224 */ /* 0x000fe400078e0004 */
[----:B------:R-:W-:Y:S01]  /*5bf0*/  @!P4 IMAD.MOV R0, RZ, RZ, -R0 ;  /* 0x000000ffff00c224 */ /* 0x000fe200078e0a00 */
[----:B------:R-:W-:Y:S01]  /*5c00*/  ISETP.GE.AND P4, PT, R18, RZ, PT ;  /* 0x000000ff1200720c */ /* 0x000fe20003f86270 */
[C---:B------:R-:W-:Y:S02]  /*5c10*/  IMAD R4, R2.reuse, R22, R19 ;  /* 0x0000001602047224 */ /* 0x040fe400078e0213 */
[----:B------:R-:W-:Y:S01]  /*5c20*/  IMAD.MOV.U32 R18, RZ, RZ, R15 ;  /* 0x000000ffff127224 */ /* 0x000fe200078e000f */
[----:B------:R0:W-:Y:S01]  /*5c30*/  STL [R1+0x88], R0 ;  /* 0x0000880001007387 */ /* 0x0001e20000100800 */
[----:B------:R-:W-:Y:S01]  /*5c40*/  IMAD.HI.U32 R19, R9, R17, RZ ;  /* 0x0000001109137227 */ /* 0x000fe200078e00ff */
[----:B------:R-:W-:-:S03]  /*5c50*/  ISETP.GT.U32.AND P2, PT, R2, R4, PT ;  /* 0x000000040200720c */ /* 0x000fc60003f44070 */
[----:B------:R-:W-:-:S04]  /*5c60*/  IMAD.HI.U32 R15, R9, R16, RZ ;  /* 0x00000010090f7227 */ /* 0x000fc800078e00ff */
[----:B------:R-:W-:Y:S01]  /*5c70*/  @!P3 IMAD.IADD R14, R14, 0x1, -R2 ;  /* 0x000000010e0eb824 */ /* 0x000fe200078e0a02 */
[----:B------:R-:W-:Y:S01]  /*5c80*/  ISETP.GE.AND P3, PT, R13, RZ, PT ;  /* 0x000000ff0d00720c */ /* 0x000fe20003f66270 */
[----:B0-----:R-:W-:Y:S02]  /*5c90*/  IMAD.MOV.U32 R0, RZ, RZ, R3 ;  /* 0x000000ffff007224 */ /* 0x001fe400078e0003 */
[----:B------:R-:W-:Y:S02]  /*5ca0*/  IMAD.MOV R19, RZ, RZ, -R19 ;  /* 0x000000ffff137224 */ /* 0x000fe400078e0a13 */
[----:B------:R-:W-:-:S04]  /*5cb0*/  IMAD.HI.U32 R20, R9, R18, RZ ;  /* 0x0000001209147227 */ /* 0x000fc800078e00ff */
[----:B------:R-:W-:Y:S01]  /*5cc0*/  IMAD.MOV R13, RZ, RZ, -R15 ;  /* 0x000000ffff0d7224 */ /* 0x000fe200078e0a0f */
[----:B------:R-:W-:Y:S01]  /*5cd0*/  LOP3.LUT R15, R12, 0x74, RZ, 0xfc, !PT ;  /* 0x000000740c0f7812 */ /* 0x000fe200078efcff */
[----:B------:R-:W-:Y:S02]  /*5ce0*/  @!P6 IMAD.MOV R0, RZ, RZ, -R0 ;  /* 0x000000ffff00e224 */ /* 0x000fe400078e0a00 */
[C---:B------:R-:W-:Y:S02]  /*5cf0*/  IMAD R19, R2.reuse, R19, R17 ;  /* 0x0000001302137224 */ /* 0x040fe400078e0211 */
[----:B------:R-:W-:Y:S01]  /*5d00*/  IMAD.MOV R17, RZ, RZ, -R20 ;  /* 0x000000ffff117224 */ /* 0x000fe200078e0a14 */
[----:B------:R0:W-:Y:S01]  /*5d10*/  STL [R1+0x68], R0 ;  /* 0x0000680001007387 */ /* 0x0001e20000100800 */
[C---:B------:R-:W-:Y:S01]  /*5d20*/  IMAD R13, R2.reuse, R13, R16 ;  /* 0x0000000d020d7224 */ /* 0x040fe200078e0210 */
[C---:B------:R-:W-:Y:S01]  /*5d30*/  ISETP.GT.U32.AND P6, PT, R2.reuse, R19, PT ;  /* 0x000000130200720c */ /* 0x040fe20003fc4070 */
[----:B------:R-:W-:Y:S01]  /*5d40*/  @!P1 IMAD.IADD R11, R11, 0x1, -R2 ;  /* 0x000000010b0b9824 */ /* 0x000fe200078e0a02 */
[----:B------:R-:W-:Y:S01]  /*5d50*/  IABS R16, R15 ;  /* 0x0000000f00107213 */ /* 0x000fe20000000000 */
[C---:B------:R-:W-:Y:S01]  /*5d60*/  IMAD R3, R2.reuse, R17, R18 ;  /* 0x0000001102037224 */ /* 0x040fe200078e0212 */
[----:B------:R-:W-:Y:S01]  /*5d70*/  ISETP.GT.U32.AND P1, PT, R2, R13, PT ;  /* 0x0000000d0200720c */ /* 0x000fe20003f24070 */
[----:B------:R-:W-:Y:S01]  /*5d80*/  @!P2 IMAD.IADD R4, R4, 0x1, -R2 ;  /* 0x000000010404a824 */ /* 0x000fe200078e0a02 */
[----:B------:R-:W-:Y:S01]  /*5d90*/  LOP3.LUT R18, R12, 0x70, RZ, 0xfc, !PT ;  /* 0x000000700c127812 */ /* 0x000fe200078efcff */
[----:B------:R-:W-:-:S02]  /*5da0*/  IMAD.MOV.U32 R17, RZ, RZ, R14 ;  /* 0x000000ffff117224 */ /* 0x000fc400078e000e */
[----:B0-----:R-:W-:Y:S01]  /*5db0*/  IMAD.MOV.U32 R0, RZ, RZ, R11 ;  /* 0x000000ffff007224 */ /* 0x001fe200078e000b */
[C---:B------:R-:W-:Y:S01]  /*5dc0*/  ISETP.GT.U32.AND P2, PT, R2.reuse, R4, PT ;  /* 0x000000040200720c */ /* 0x040fe20003f44070 */
[----:B------:R-:W-:Y:S01]  /*5dd0*/  @!P0 IMAD.MOV R17, RZ, RZ, -R17 ;  /* 0x000000ffff118224 */ /* 0x000fe200078e0a11 */
[----:B------:R-:W-:Y:S01]  /*5de0*/  IABS R11, R18 ;  /* 0x00000012000b7213 */ /* 0x000fe20000000000 */
[----:B------:R-:W-:Y:S01]  /*5df0*/  @!P5 IMAD.MOV R0, RZ, RZ, -R0 ;  /* 0x000000ffff00d224 */ /* 0x000fe200078e0a00 */
[----:B------:R-:W-:Y:S01]  /*5e00*/  ISETP.GT.U32.AND P5, PT, R2, R3, PT ;  /* 0x000000030200720c */ /* 0x000fe20003fa4070 */
[--C-:B------:R-:W-:Y:S01]  /*5e10*/  @!P6 IMAD.IADD R19, R19, 0x1, -R2.reuse ;  /* 0x000000011313e824 */ /* 0x100fe200078e0a02 */
[----:B------:R-:W-:Y:S01]  /*5e20*/  ISETP.GE.AND P0, PT, R10, RZ, PT ;  /* 0x000000ff0a00720c */ /* 0x000fe20003f06270 */
[----:B------:R-:W-:Y:S01]  /*5e30*/  @!P1 IMAD.IADD R13, R13, 0x1, -R2 ;  /* 0x000000010d0d9824 */ /* 0x000fe200078e0a02 */
[----:B------:R0:W-:Y:S01]  /*5e40*/  STL [R1+0x64], R17 ;  /* 0x0000641101007387 */ /* 0x0001e20000100800 */
[----:B------:R-:W-:Y:S01]  /*5e50*/  IMAD.HI.U32 R10, R9, R11, RZ ;  /* 0x0000000b090a7227 */ /* 0x000fe200078e00ff */
[----:B------:R-:W-:-:S02]  /*5e60*/  ISETP.GT.U32.AND P1, PT, R2, R19, PT ;  /* 0x000000130200720c */ /* 0x000fc40003f24070 */
[----:B------:R1:W-:Y:S01]  /*5e70*/  STL [R1+0x60], R0 ;  /* 0x0000600001007387 */ /* 0x0003e20000100800 */
[--C-:B------:R-:W-:Y:S01]  /*5e80*/  @!P2 IMAD.IADD R4, R4, 0x1, -R2.reuse ;  /* 0x000000010404a824 */ /* 0x100fe200078e0a02 */
[----:B------:R-:W-:Y:S01]  /*5e90*/  ISETP.GE.AND P6, PT, R15, RZ, PT ;  /* 0x000000ff0f00720c */ /* 0x000fe20003fc6270 */
[----:B------:R-:W-:Y:S01]  /*5ea0*/  IMAD.HI.U32 R14, R9, R16, RZ ;  /* 0x00000010090e7227 */ /* 0x000fe200078e00ff */
[----:B------:R-:W-:Y:S02]  /*5eb0*/  ISETP.GE.AND P2, PT, R8, RZ, PT ;  /* 0x000000ff0800720c */ /* 0x000fe40003f46270 */
[----:B0-----:R-:W-:Y:S01]  /*5ec0*/  LOP3.LUT R17, R12, 0x68, RZ, 0xfc, !PT ;  /* 0x000000680c117812 */ /* 0x001fe200078efcff */
[----:B------:R-:W-:Y:S01]  /*5ed0*/  @!P5 IMAD.IADD R3, R3, 0x1, -R2 ;  /* 0x000000010303d824 */ /* 0x000fe200078e0a02 */
[----:B------:R-:W-:Y:S01]  /*5ee0*/  ISETP.GT.U32.AND P5, PT, R2, R13, PT ;  /* 0x0000000d0200720c */ /* 0x000fe20003fa4070 */
[----:B------:R-:W-:Y:S02]  /*5ef0*/  IMAD.MOV R10, RZ, RZ, -R10 ;  /* 0x000000ffff0a7224 */ /* 0x000fe400078e0a0a */
[----:B-1----:R-:W-:Y:S01]  /*5f00*/  IMAD.MOV.U32 R0, RZ, RZ, R4 ;  /* 0x000000ffff007224 */ /* 0x002fe200078e0004 */
[----:B------:R-:W-:Y:S01]  /*5f10*/  LOP3.LUT R4, R12, 0x6c, RZ, 0xfc, !PT ;  /* 0x0000006c0c047812 */ /* 0x000fe200078efcff */
[----:B------:R-:W-:-:S02]  /*5f20*/  IMAD.MOV R14, RZ, RZ, -R14 ;  /* 0x000000ffff0e7224 */ /* 0x000fc400078e0a0e */
[----:B------:R-:W-:Y:S01]  /*5f30*/  @!P4 IMAD.MOV R0, RZ, RZ, -R0 ;  /* 0x000000ffff00c224 */ /* 0x000fe200078e0a00 */
[C---:B------:R-:W-:Y:S01]  /*5f40*/  ISETP.GT.U32.AND P4, PT, R2.reuse, R3, PT ;  /* 0x000000030200720c */ /* 0x040fe20003f84070 */
[C---:B------:R-:W-:Y:S01]  /*5f50*/  IMAD R11, R2.reuse, R10, R11 ;  /* 0x0000000a020b7224 */ /* 0x040fe200078e020b */
[----:B------:R-:W-:Y:S01]  /*5f60*/  IABS R8, R4 ;  /* 0x0000000400087213 */ /* 0x000fe20000000000 */
[C---:B------:R-:W-:Y:S01]  /*5f70*/  IMAD R15, R2.reuse, R14, R16 ;  /* 0x0000000e020f7224 */ /* 0x040fe200078e0210 */
[----:B------:R-:W-:Y:S01]  /*5f80*/  IABS R14, R17 ;  /* 0x00000011000e7213 */ /* 0x000fe20000000000 */
[--C-:B------:R-:W-:Y:S01]  /*5f90*/  @!P5 IMAD.IADD R13, R13, 0x1, -R2.reuse ;  /* 0x000000010d0dd824 */ /* 0x100fe200078e0a02 */
[C---:B------:R-:W-:Y:S01]  /*5fa0*/  ISETP.GT.U32.AND P5, PT, R2.reuse, R11, PT ;  /* 0x0000000b0200720c */ /* 0x040fe20003fa4070 */
[----:B------:R-:W-:Y:S01]  /*5fb0*/  @!P1 IMAD.IADD R19, R19, 0x1, -R2 ;  /* 0x0000000113139824 */ /* 0x000fe200078e0a02 */
[----:B------:R-:W-:Y:S01]  /*5fc0*/  ISETP.GT.U32.AND P1, PT, R2, R15, PT ;  /* 0x0000000f0200720c */ /* 0x000fe20003f24070 */
[----:B------:R-:W-:Y:S01]  /*5fd0*/  IMAD.HI.U32 R20, R9, R8, RZ ;  /* 0x0000000809147227 */ /* 0x000fe200078e00ff */
[----:B------:R0:W-:Y:S01]  /*5fe0*/  STL [R1+0x5c], R0 ;  /* 0x00005c0001007387 */ /* 0x0001e20000100800 */
[----:B------:R-:W-:-:S02]  /*5ff0*/  LOP3.LUT R16, R12, 0x64, RZ, 0xfc, !PT ;  /* 0x000000640c107812 */ /* 0x000fc400078efcff */
[----:B------:R-:W-:Y:S02]  /*6000*/  IMAD.MOV.U32 R21, RZ, RZ, R19 ;  /* 0x000000ffff157224 */ /* 0x000fe400078e0013 */
[----:B------:R-:W-:Y:S01]  /*6010*/  @!P4 IMAD.IADD R3, R3, 0x1, -R2 ;  /* 0x000000010303c824 */ /* 0x000fe200078e0a02 */
[----:B------:R-:W-:Y:S01]  /*6020*/  ISETP.GE.AND P4, PT, R18, RZ, PT ;  /* 0x000000ff1200720c */ /* 0x000fe20003f86270 */
[----:B------:R-:W-:Y:S01]  /*6030*/  IMAD.MOV R20, RZ, RZ, -R20 ;  /* 0x000000ffff147224 */ /* 0x000fe200078e0a14 */
[----:B------:R-:W-:Y:S01]  /*6040*/  IABS R10, R16 ;  /* 0x00000010000a7213 */ /* 0x000fe20000000000 */
[----:B------:R-:W-:-:S04]  /*6050*/  IMAD.HI.U32 R18, R9, R14, RZ ;  /* 0x0000000e09127227 */ /* 0x000fc800078e00ff */
[----:B0-----:R-:W-:Y:S02]  /*6060*/  IMAD.MOV.U32 R0, RZ, RZ, R13 ;  /* 0x000000ffff007224 */ /* 0x001fe400078e000d */
[----:B------:R-:W-:Y:S02]  /*6070*/  @!P3 IMAD.MOV R21, RZ, RZ, -R21 ;  /* 0x000000ffff15b224 */ /* 0x000fe400078e0a15 */
[----:B------:R-:W-:Y:S02]  /*6080*/  @!P5 IMAD.IADD R11, R11, 0x1, -R2 ;  /* 0x000000010b0bd824 */ /* 0x000fe400078e0a02 */
[----:B------:R-:W-:Y:S01]  /*6090*/  @!P0 IMAD.MOV R0, RZ, RZ, -R0 ;  /* 0x000000ffff008224 */ /* 0x000fe200078e0a00 */
[----:B------:R-:W-:Y:S01]  /*60a0*/  STL [R1+0x58], R21 ;  /* 0x0000581501007387 */ /* 0x000fe20000100800 */
[C---:B------:R-:W-:Y:S01]  /*60b0*/  IMAD R8, R2.reuse, R20, R8 ;  /* 0x0000001402087224 */ /* 0x040fe200078e0208 */
[----:B------:R-:W-:Y:S01]  /*60c0*/  ISETP.GT.U32.AND P0, PT, R2, R11, PT ;  /* 0x0000000b0200720c */ /* 0x000fe20003f04070 */
[----:B------:R-:W-:Y:S01]  /*60d0*/  IMAD.MOV R18, RZ, RZ, -R18 ;  /* 0x000000ffff127224 */ /* 0x000fe200078e0a12 */
[----:B------:R0:W-:Y:S01]  /*60e0*/  STL [R1+0x54], R0 ;  /* 0x0000540001007387 */ /* 0x0001e20000100800 */
[----:B------:R-:W-:Y:S01]  /*60f0*/  @!P1 IMAD.IADD R15, R15, 0x1, -R2 ;  /* 0x000000010f0f9824 */ /* 0x000fe200078e0a02 */
[----:B------:R-:W-:Y:S01]  /*6100*/  ISETP.GE.AND P1, PT, R4, RZ, PT ;  /* 0x000000ff0400720c */ /* 0x000fe20003f26270 */
[----:B------:R-:W-:Y:S01]  /*6110*/  IMAD.HI.U32 R4, R9, R10, RZ ;  /* 0x0000000a09047227 */ /* 0x000fe200078e00ff */
[----:B------:R-:W-:-:S02]  /*6120*/  ISETP.GT.U32.AND P5, PT, R2, R8, PT ;  /* 0x000000080200720c */ /* 0x000fc40003fa4070 */
[C---:B------:R-:W-:Y:S01]  /*6130*/  ISETP.GT.U32.AND P3, PT, R2.reuse, R15, PT ;  /* 0x0000000f0200720c */ /* 0x040fe20003f64070 */
[----:B------:R-:W-:Y:S02]  /*6140*/  IMAD R14, R2, R18, R14 ;  /* 0x00000012020e7224 */ /* 0x000fe400078e020e */
[----:B------:R-:W-:Y:S02]  /*6150*/  IMAD.MOV R4, RZ, RZ, -R4 ;  /* 0x000000ffff047224 */ /* 0x000fe400078e0a04 */
[----:B0-----:R-:W-:Y:S01]  /*6160*/  IMAD.MOV.U32 R0, RZ, RZ, R3 ;  /* 0x000000ffff007224 */ /* 0x001fe200078e0003 */
[----:B------:R-:W-:Y:S01]  /*6170*/  LOP3.LUT R3, R12, 0x60, RZ, 0xfc, !PT ;  /* 0x000000600c037812 */ /* 0x000fe200078efcff */
[----:B------:R-:W-:Y:S01]  /*6180*/  IMAD R10, R2, R4, R10 ;  /* 0x00000004020a7224 */ /* 0x000fe200078e020a */
[----:B------:R-:W-:Y:S01]  /*6190*/  LOP3.LUT R4, R12, 0x5c, RZ, 0xfc, !PT ;  /* 0x0000005c0c047812 */ /* 0x000fe200078efcff */
[----:B------:R-:W-:Y:S01]  /*61a0*/  @!P2 IMAD.MOV R0, RZ, RZ, -R0 ;  /* 0x000000ffff00a224 */ /* 0x000fe200078e0a00 */
[C---:B------:R-:W-:Y:S01]  /*61b0*/  ISETP.GT.U32.AND P2, PT, R2.reuse, R14, PT ;  /* 0x0000000e0200720c */ /* 0x040fe20003f44070 */
[--C-:B------:R-:W-:Y:S01]  /*61c0*/  @!P0 IMAD.IADD R11, R11, 0x1, -R2.reuse ;  /* 0x000000010b0b8824 */ /* 0x100fe200078e0a02 */
[----:B------:R-:W-:Y:S01]  /*61d0*/  ISETP.GT.U32.AND P0, PT, R2, R10, PT ;  /* 0x0000000a0200720c */ /* 0x000fe20003f04070 */
[--C-:B------:R-:W-:Y:S01]  /*61e0*/  @!P5 IMAD.IADD R8, R8, 0x1, -R2.reuse ;  /* 0x000000010808d824 */ /* 0x100fe200078e0a02 */
[----:B------:R-:W-:Y:S01]  /*61f0*/  IABS R13, R3 ;  /* 0x00000003000d7213 */ /* 0x000fe20000000000 */
[----:B------:R-:W-:Y:S01]  /*6200*/  @!P3 IMAD.IADD R15, R15, 0x1, -R2 ;  /* 0x000000010f0fb824 */ /* 0x000fe200078e0a02 */
[----:B------:R0:W-:Y:S01]  /*6210*/  STL [R1+0x4c], R0 ;  /* 0x00004c0001007387 */ /* 0x0001e20000100800 */
[----:B------:R-:W-:-:S02]  /*6220*/  IABS R18, R4 ;  /* 0x0000000400127213 */ /* 0x000fc40000000000 */
[----:B------:R-:W-:Y:S02]  /*6230*/  ISETP.GE.AND P5, PT, R16, RZ, PT ;  /* 0x000000ff1000720c */ /* 0x000fe40003fa6270 */
[----:B------:R-:W-:Y:S02]  /*6240*/  LOP3.LUT R16, R12, 0x58, RZ, 0xfc, !PT ;  /* 0x000000580c107812 */ /* 0x000fe400078efcff */
[--C-:B------:R-:W-:Y:S01]  /*6250*/  @!P2 IMAD.IADD R14, R14, 0x1, -R2.reuse ;  /* 0x000000010e0ea824 */ /* 0x100fe200078e0a02 */
[----:B------:R-:W-:Y:S01]  /*6260*/  ISETP.GT.U32.AND P2, PT, R2, R8, PT ;  /* 0x000000080200720c */ /* 0x000fe20003f44070 */
[----:B------:R-:W-:Y:S01]  /*6270*/  @!P0 IMAD.IADD R10, R10, 0x1, -R2 ;  /* 0x000000010a0a8824 */ /* 0x000fe200078e0a02 */
[----:B------:R-:W-:Y:S01]  /*6280*/  ISETP.GE.AND P0, PT, R3, RZ, PT ;  /* 0x000000ff0300720c */ /* 0x000fe20003f06270 */
[----:B0-----:R-:W-:Y:S01]  /*6290*/  IMAD.MOV.U32 R0, RZ, RZ, R15 ;  /* 0x000000ffff007224 */ /* 0x001fe200078e000f */
[----:B------:R-:W-:Y:S01]  /*62a0*/  IABS R19, R16 ;  /* 0x0000001000137213 */ /* 0x000fe20000000000 */
[----:B------:R-:W-:Y:S01]  /*62b0*/  IMAD.HI.U32 R15, R9, R13, RZ ;  /* 0x0000000d090f7227 */ /* 0x000fe200078e00ff */
[----:B------:R-:W-:-:S03]  /*62c0*/  ISETP.GE.AND P3, PT, R17, RZ, PT ;  /* 0x000000ff1100720c */ /* 0x000fc60003f66270 */
[----:B------:R-:W-:Y:S02]  /*62d0*/  IMAD.MOV R15, RZ, RZ, -R15 ;  /* 0x000000ffff0f7224 */ /* 0x000fe400078e0a0f */
[----:B------:R-:W-:Y:S01]  /*62e0*/  @!P6 IMAD.MOV R0, RZ, RZ, -R0 ;  /* 0x000000ffff00e224 */ /* 0x000fe200078e0a00 */
[C---:B------:R-:W-:Y:S01]  /*62f0*/  ISETP.GT.U32.AND P6, PT, R2.reuse, R14, PT ;  /* 0x0000000e0200720c */ /* 0x040fe20003fc4070 */
[----:B------:R-:W-:Y:S01]  /*6300*/  IMAD R3, R2, R15, R13 ;  /* 0x0000000f02037224 */ /* 0x000fe200078e020d */
[----:B------:R-:W-:Y:S01]  /*6310*/  LOP3.LUT R13, R12, 0x50, RZ, 0xfc, !PT ;  /* 0x000000500c0d7812 */ /* 0x000fe200078efcff */
[----:B------:R-:W-:Y:S01]  /*6320*/  @!P2 IMAD.IADD R8, R8, 0x1, -R2 ;  /* 0x000000010808a824 */ /* 0x000fe200078e0a02 */
[----:B------:R0:W-:Y:S01]  /*6330*/  STL [R1+0x44], R0 ;  /* 0x0000440001007387 */ /* 0x0001e20000100800 */
[----:B------:R-:W-:Y:S01]  /*6340*/  IMAD.HI.U32 R15, R9, R19, RZ ;  /* 0x00000013090f7227 */ /* 0x000fe200078e00ff */
[----:B------:R-:W-:Y:S02]  /*6350*/  ISETP.GT.U32.AND P2, PT, R2, R3, PT ;  /* 0x000000030200720c */ /* 0x000fe40003f44070 */
[----:B------:R-:W-:Y:S01]  /*6360*/  IABS R21, R13 ;  /* 0x0000000d00157213 */ /* 0x000fe20000000000 */
[----:B------:R-:W-:-:S04]  /*6370*/  IMAD.MOV R15, RZ, RZ, -R15 ;  /* 0x000000ffff0f7224 */ /* 0x000fc800078e0a0f */
[----:B------:R-:W-:Y:S01]  /*6380*/  @!P6 IMAD.IADD R14, R14, 0x1, -R2 ;  /* 0x000000010e0ee824 */ /* 0x000fe200078e0a02 */
[----:B------:R-:W-:Y:S01]  /*6390*/  ISETP.GE.AND P6, PT, R4, RZ, PT ;  /* 0x000000ff0400720c */ /* 0x000fe20003fc6270 */
[----:B0-----:R-:W-:Y:S01]  /*63a0*/  IMAD.MOV.U32 R0, RZ, RZ, R11 ;  /* 0x000000ffff007224 */ /* 0x001fe200078e000b */
[----:B------:R-:W-:Y:S01]  /*63b0*/  LOP3.LUT R4, R12, 0x54, RZ, 0xfc, !PT ;  /* 0x000000540c047812 */ /* 0x000fe200078efcff */
[----:B------:R-:W-:-:S03]  /*63c0*/  IMAD.HI.U32 R11, R9, R18, RZ ;  /* 0x00000012090b7227 */ /* 0x000fc600078e00ff */
[----:B------:R-:W-:Y:S01]  /*63d0*/  IABS R20, R4 ;  /* 0x0000000400147213 */ /* 0x000fe20000000000 */
[----:B------:R-:W-:Y:S01]  /*63e0*/  @!P4 IMAD.MOV R0, RZ, RZ, -R0 ;  /* 0x000000ffff00c224 */ /* 0x000fe200078e0a00 */
[----:B------:R-:W-:Y:S01]  /*63f0*/  ISETP.GT.U32.AND P4, PT, R2, R10, PT ;  /* 0x0000000a0200720c */ /* 0x000fe20003f84070 */
[----:B------:R-:W-:Y:S01]  /*6400*/  @!P2 IMAD.IADD R3, R3, 0x1, -R2 ;  /* 0x000000010303a824 */ /* 0x000fe200078e0a02 */
[----:B------:R-:W-:Y:S01]  /*6410*/  ISETP.GE.AND P2, PT, R16, RZ, PT ;  /* 0x000000ff1000720c */ /* 0x000fe20003f46270 */
[----:B------:R-:W-:Y:S01]  /*6420*/  IMAD.MOV R11, RZ, RZ, -R11 ;  /* 0x000000ffff0b7224 */ /* 0x000fe200078e0a0b */
[----:B------:R0:W-:Y:S01]  /*6430*/  STL [R1+0x3c], R0 ;  /* 0x00003c0001007387 */ /* 0x0001e20000100800 */
[----:B------:R-:W-:Y:S01]  /*6440*/  IMAD R19, R2, R15, R19 ;  /* 0x0000000f02137224 */ /* 0x000fe200078e0213 */
[----:B------:R-:W-:Y:S01]  /*6450*/  LOP3.LUT R16, R12, 0x28, RZ, 0xfc, !PT ;  /* 0x000000280c107812 */ /* 0x000fe200078efcff */
[----:B------:R-:W-:Y:S01]  /*6460*/  IMAD R18, R2, R11, R18 ;  /* 0x0000000b02127224 */ /* 0x000fe200078e0212 */
[----:B------:R-:W-:Y:S01]  /*6470*/  LOP3.LUT R11, R12, 0x4c, RZ, 0xfc, !PT ;  /* 0x0000004c0c0b7812 */ /* 0x000fe200078efcff */
[----:B------:R-:W-:Y:S01]  /*6480*/  @!P3 IMAD.MOV R14, RZ, RZ, -R14 ;  /* 0x000000ffff0eb224 */ /* 0x000fe200078e0a0e */
[----:B------:R-:W-:-:S02]  /*6490*/  ISETP.GT.U32.AND P3, PT, R2, R19, PT ;  /* 0x000000130200720c */ /* 0x000fc40003f64070 */
[----:B------:R-:W-:Y:S01]  /*64a0*/  IABS R22, R11 ;  /* 0x0000000b00167213 */ /* 0x000fe20000000000 */
[----:B------:R-:W-:Y:S01]  /*64b0*/  @!P4 IMAD.IADD R10, R10, 0x1, -R2 ;  /* 0x000000010a0ac824 */ /* 0x000fe200078e0a02 */
[----:B------:R-:W-:Y:S01]  /*64c0*/  ISETP.GT.U32.AND P4, PT, R2, R18, PT ;  /* 0x000000120200720c */ /* 0x000fe20003f84070 */
[----:B0-----:R-:W-:Y:S02]  /*64d0*/  IMAD.MOV.U32 R0, RZ, RZ, R8 ;  /* 0x000000ffff007224 */ /* 0x001fe400078e0008 */
[----:B------:R-:W-:-:S04]  /*64e0*/  IMAD.HI.U32 R8, R9, R20, RZ ;  /* 0x0000001409087227 */ /* 0x000fc800078e00ff */
[----:B------:R-:W-:Y:S01]  /*64f0*/  @!P1 IMAD.MOV R0, RZ, RZ, -R0 ;  /* 0x000000ffff009224 */ /* 0x000fe200078e0a00 */
[C---:B------:R-:W-:Y:S01]  /*6500*/  ISETP.GT.U32.AND P1, PT, R2.reuse, R3, PT ;  /* 0x000000030200720c */ /* 0x040fe20003f24070 */
[----:B------:R-:W-:Y:S02]  /*6510*/  IMAD.MOV R8, RZ, RZ, -R8 ;  /* 0x000000ffff087224 */ /* 0x000fe400078e0a08 */
[----:B------:R-:W-:Y:S01]  /*6520*/  @!P3 IMAD.IADD R19, R19, 0x1, -R2 ;  /* 0x000000011313b824 */ /* 0x000fe200078e0a02 */
[----:B------:R0:W-:Y:S01]  /*6530*/  STL [R1+0x34], R0 ;  /* 0x0000340001007387 */ /* 0x0001e20000100800 */
[----:B------:R-:W-:Y:S01]  /*6540*/  IMAD R20, R2, R8, R20 ;  /* 0x0000000802147224 */ /* 0x000fe200078e0214 */
[----:B------:R-:W-:Y:S01]  /*6550*/  LOP3.LUT R8, R12, 0x48, RZ, 0xfc, !PT ;  /* 0x000000480c087812 */ /* 0x000fe200078efcff */
[----:B------:R-:W-:Y:S01]  /*6560*/  @!P4 IMAD.IADD R18, R18, 0x1, -R2 ;  /* 0x000000011212c824 */ /* 0x000fe200078e0a02 */
[----:B------:R-:W-:Y:S01]  /*6570*/  STL [R1+0x30], R14 ;  /* 0x0000300e01007387 */ /* 0x000fe20000100800 */
[----:B------:R-:W-:-:S02]  /*6580*/  ISETP.GE.AND P3, PT, R11, RZ, PT ;  /* 0x000000ff0b00720c */ /* 0x000fc40003f66270 */
[----:B------:R-:W-:Y:S02]  /*6590*/  IABS R23, R8 ;  /* 0x0000000800177213 */ /* 0x000fe40000000000 */
[----:B------:R-:W-:Y:S01]  /*65a0*/  @!P1 IMAD.IADD R3, R3, 0x1, -R2 ;  /* 0x0000000103039824 */ /* 0x000fe200078e0a02 */
[C---:B------:R-:W-:Y:S01]  /*65b0*/  ISETP.GT.U32.AND P1, PT, R2.reuse, R20, PT ;  /* 0x000000140200720c */ /* 0x040fe20003f24070 */
[----:B0-----:R-:W-:Y:S01]  /*65c0*/  IMAD.MOV.U32 R0, RZ, RZ, R10 ;  /* 0x000000ffff007224 */ /* 0x001fe200078e000a */
[----:B------:R-:W-:Y:S01]  /*65d0*/  ISETP.GT.U32.AND P4, PT, R2, R18, PT ;  /* 0x000000120200720c */ /* 0x000fe20003f84070 */
[----:B------:R-:W-:Y:S01]  /*65e0*/  IMAD.HI.U32 R10, R9, R21, RZ ;  /* 0x00000015090a7227 */ /* 0x000fe200078e00ff */
[----:B------:R-:W-:-:S03]  /*65f0*/  LOP3.LUT R11, R12, 0x38, RZ, 0xfc, !PT ;  /* 0x000000380c0b7812 */ /* 0x000fc600078efcff */
[----:B------:R-:W-:Y:S01]  /*6600*/  @!P5 IMAD.MOV R0, RZ, RZ, -R0 ;  /* 0x000000ffff00d224 */ /* 0x000fe200078e0a00 */
[----:B------:R-:W-:Y:S01]  /*6610*/  ISETP.GE.AND P5, PT, R4, RZ, PT ;  /* 0x000000ff0400720c */ /* 0x000fe20003fa6270 */
[----:B------:R-:W-:Y:S01]  /*6620*/  IMAD.HI.U32 R4, R9, R22, RZ ;  /* 0x0000001609047227 */ /* 0x000fe200078e00ff */
[----:B------:R-:W-:Y:S02]  /*6630*/  IABS R28, R11 ;  /* 0x0000000b001c7213 */ /* 0x000fe40000000000 */
[----:B------:R0:W-:Y:S01]  /*6640*/  STL [R1+0x28], R0 ;  /* 0x0000280001007387 */ /* 0x0001e20000100800 */
[----:B------:R-:W-:Y:S01]  /*6650*/  @!P1 IMAD.IADD R20, R20, 0x1, -R2 ;  /* 0x0000000114149824 */ /* 0x000fe200078e0a02 */
[----:B------:R-:W-:Y:S01]  /*6660*/  ISETP.GT.U32.AND P1, PT, R2, R19, PT ;  /* 0x000000130200720c */ /* 0x000fe20003f24070 */
[----:B------:R-:W-:Y:S02]  /*6670*/  IMAD.MOV R4, RZ, RZ, -R4 ;  /* 0x000000ffff047224 */ /* 0x000fe400078e0a04 */
[----:B------:R-:W-:-:S02]  /*6680*/  IMAD.MOV R10, RZ, RZ, -R10 ;  /* 0x000000ffff0a7224 */ /* 0x000fc400078e0a0a */
[----:B------:R-:W-:Y:S02]  /*6690*/  IMAD R22, R2, R4, R22 ;  /* 0x0000000402167224 */ /* 0x000fe400078e0216 */
[----:B------:R-:W-:-:S04]  /*66a0*/  IMAD.HI.U32 R4, R9, R23, RZ ;  /* 0x0000001709047227 */ /* 0x000fc800078e00ff */
[----:B0-----:R-:W-:Y:S01]  /*66b0*/  IMAD.MOV.U32 R0, RZ, RZ, R3 ;  /* 0x000000ffff007224 */ /* 0x001fe200078e0003 */
[----:B------:R-:W-:Y:S01]  /*66c0*/  LOP3.LUT R3, R12, 0x44, RZ, 0xfc, !PT ;  /* 0x000000440c037812 */ /* 0x000fe200078efcff */
[----:B------:R-:W-:Y:S02]  /*66d0*/  IMAD.MOV R4, RZ, RZ, -R4 ;  /* 0x000000ffff047224 */ /* 0x000fe400078e0a04 */
[----:B------:R-:W-:Y:S01]  /*66e0*/  @!P0 IMAD.MOV R0, RZ, RZ, -R0 ;  /* 0x000000ffff008224 */ /* 0x000fe200078e0a00 */
[C---:B------:R-:W-:Y:S01]  /*66f0*/  ISETP.GT.U32.AND P0, PT, R2.reuse, R20, PT ;  /* 0x000000140200720c */ /* 0x040fe20003f04070 */
[----:B------:R-:W-:Y:S01]  /*6700*/  IMAD R23, R2, R4, R23 ;  /* 0x0000000402177224 */ /* 0x000fe200078e0217 */
[----:B------:R-:W-:Y:S01]  /*6710*/  IABS R25, R3 ;  /* 0x0000000300197213 */ /* 0x000fe20000000000 */
[--C-:B------:R-:W-:Y:S01]  /*6720*/  @!P4 IMAD.IADD R18, R18, 0x1, -R2.reuse ;  /* 0x000000011212c824 */ /* 0x100fe200078e0a02 */
[----:B------:R-:W-:Y:S01]  /*6730*/  ISETP.GE.AND P4, PT, R13, RZ, PT ;  /* 0x000000ff0d00720c */ /* 0x000fe20003f86270 */
[----:B------:R-:W-:Y:S01]  /*6740*/  IMAD R21, R2, R10, R21 ;  /* 0x0000000a02157224 */ /* 0x000fe200078e0215 */
[----:B------:R-:W-:Y:S01]  /*6750*/  LOP3.LUT R10, R12, 0x3c, RZ, 0xfc, !PT ;  /* 0x0000003c0c0a7812 */ /* 0x000fe200078efcff */
[--C-:B------:R-:W-:Y:S01]  /*6760*/  @!P1 IMAD.IADD R19, R19, 0x1, -R2.reuse ;  /* 0x0000000113139824 */ /* 0x100fe200078e0a02 */
[----:B------:R-:W-:Y:S01]  /*6770*/  ISETP.GT.U32.AND P1, PT, R2, R22, PT ;  /* 0x000000160200720c */ /* 0x000fe20003f24070 */
[----:B------:R-:W-:Y:S01]  /*6780*/  IMAD.HI.U32 R4, R9, R25, RZ ;  /* 0x0000001909047227 */ /* 0x000fe200078e00ff */
[----:B------:R-:W-:Y:S01]  /*6790*/  IABS R27, R10 ;  /* 0x0000000a001b7213 */ /* 0x000fe20000000000 */
[----:B------:R0:W-:Y:S01]  /*67a0*/  STL [R1+0xd68], R0 ;  /* 0x000d680001007387 */ /* 0x0001e20000100800 */
[----:B------:R-:W-:Y:S01]  /*67b0*/  LOP3.LUT R13, R12, 0x40, RZ, 0xfc, !PT ;  /* 0x000000400c0d7812 */ /* 0x000fe200078efcff */
[----:B------:R-:W-:Y:S01]  /*67c0*/  @!P0 IMAD.IADD R20, R20, 0x1, -R2 ;  /* 0x0000000114148824 */ /* 0x000fe200078e0a02 */
[C---:B------:R-:W-:Y:S01]  /*67d0*/  ISETP.GT.U32.AND P0, PT, R2.reuse, R23, PT ;  /* 0x000000170200720c */ /* 0x040fe20003f04070 */
[----:B------:R-:W-:Y:S01]  /*67e0*/  @!P6 IMAD.MOV R18, RZ, RZ, -R18 ;  /* 0x000000ffff12e224 */ /* 0x000fe200078e0a12 */
[C---:B------:R-:W-:Y:S01]  /*67f0*/  ISETP.GT.U32.AND P6, PT, R2.reuse, R21, PT ;  /* 0x000000150200720c */ /* 0x040fe20003fc4070 */
[----:B------:R-:W-:Y:S01]  /*6800*/  IMAD.MOV R4, RZ, RZ, -R4 ;  /* 0x000000ffff047224 */ /* 0x000fe200078e0a04 */
[----:B------:R-:W-:Y:S01]  /*6810*/  IABS R26, R13 ;  /* 0x0000000d001a7213 */ /* 0x000fe20000000000 */
[----:B------:R-:W-:Y:S01]  /*6820*/  @!P2 IMAD.MOV R19, RZ, RZ, -R19 ;  /* 0x000000ffff13a224 */ /* 0x000fe200078e0a13 */
[----:B------:R-:W-:Y:S01]  /*6830*/  STL [R1+0xd6c], R18 ;  /* 0x000d6c1201007387 */ /* 0x000fe20000100800 */
[----:B------:R-:W-:-:S02]  /*6840*/  IMAD R25, R2, R4, R25 ;  /* 0x0000000402197224 */ /* 0x000fc400078e0219 */
[----:B------:R-:W-:Y:S01]  /*6850*/  IMAD.HI.U32 R4, R9, R27, RZ ;  /* 0x0000001b09047227 */ /* 0x000fe200078e00ff */
[----:B0-----:R-:W0:Y:S03]  /*6860*/  S2R R0, SR_TID.X ;  /* 0x0000000000007919 */ /* 0x001e260000002100 */
[--C-:B------:R-:W-:Y:S01]  /*6870*/  @!P0 IMAD.IADD R23, R23, 0x1, -R2.reuse ;  /* 0x0000000117178824 */ /* 0x100fe200078e0a02 */
[----:B------:R-:W-:Y:S01]  /*6880*/  STL [R1+0xd70], R19 ;  /* 0x000d701301007387 */ /* 0x000fe20000100800 */
[----:B------:R-:W-:Y:S02]  /*6890*/  @!P1 IMAD.IADD R22, R22, 0x1, -R2 ;  /* 0x0000000116169824 */ /* 0x000fe400078e0a02 */
[----:B------:R-:W-:Y:S01]  /*68a0*/  IMAD.MOV R4, RZ, RZ, -R4 ;  /* 0x000000ffff047224 */ /* 0x000fe200078e0a04 */
[----:B------:R-:W-:Y:S01]  /*68b0*/  ISETP.GT.U32.AND P0, PT, R2, R23, PT ;  /* 0x000000170200720c */ /* 0x000fe20003f04070 */
[----:B------:R-:W-:Y:S01]  /*68c0*/  @!P6 IMAD.IADD R21, R21, 0x1, -R2 ;  /* 0x000000011515e824 */ /* 0x000fe200078e0a02 */
[----:B------:R-:W-:Y:S01]  /*68d0*/  ISETP.GE.AND P6, PT, R8, RZ, PT ;  /* 0x000000ff0800720c */ /* 0x000fe20003fc6270 */
[C---:B------:R-:W-:Y:S01]  /*68e0*/  IMAD R27, R2.reuse, R4, R27 ;  /* 0x00000004021b7224 */ /* 0x040fe200078e021b */
[C---:B------:R-:W-:Y:S01]  /*68f0*/  ISETP.GT.U32.AND P2, PT, R2.reuse, R22, PT ;  /* 0x000000160200720c */ /* 0x040fe20003f44070 */
[----:B------:R-:W-:Y:S01]  /*6900*/  IMAD.HI.U32 R8, R9, R26, RZ ;  /* 0x0000001a09087227 */ /* 0x000fe200078e00ff */
[----:B------:R-:W-:-:S02]  /*6910*/  ISETP.GT.U32.AND P1, PT, R2, R21, PT ;  /* 0x000000150200720c */ /* 0x000fc40003f24070 */
[----:B------:R-:W-:Y:S01]  /*6920*/  LOP3.LUT R4, R12, 0x30, RZ, 0xfc, !PT ;  /* 0x000000300c047812 */ /* 0x000fe200078efcff */
[----:B------:R-:W-:Y:S02]  /*6930*/  IMAD.MOV R8, RZ, RZ, -R8 ;  /* 0x000000ffff087224 */ /* 0x000fe400078e0a08 */
[----:B------:R-:W-:Y:S01]  /*6940*/  @!P5 IMAD.MOV R20, RZ, RZ, -R20 ;  /* 0x000000ffff14d224 */ /* 0x000fe200078e0a14 */
[C---:B------:R-:W-:Y:S01]  /*6950*/  ISETP.GT.U32.AND P5, PT, R2.reuse, R25, PT ;  /* 0x000000190200720c */ /* 0x040fe20003fa4070 */
[----:B------:R-:W-:Y:S01]  /*6960*/  @!P0 IMAD.IADD R23, R23, 0x1, -R2 ;  /* 0x0000000117178824 */ /* 0x000fe200078e0a02 */
[C---:B------:R-:W-:Y:S01]  /*6970*/  ISETP.GT.U32.AND P0, PT, R2.reuse, R27, PT ;  /* 0x0000001b0200720c */ /* 0x040fe20003f04070 */
[----:B------:R-:W-:Y:S01]  /*6980*/  IMAD R26, R2, R8, R26 ;  /* 0x00000008021a7224 */ /* 0x000fe200078e021a */
[----:B------:R-:W-:Y:S01]  /*6990*/  LOP3.LUT R8, R12, 0x34, RZ, 0xfc, !PT ;  /* 0x000000340c087812 */ /* 0x000fe200078efcff */
[--C-:B------:R-:W-:Y:S01]  /*69a0*/  @!P2 IMAD.IADD R22, R22, 0x1, -R2.reuse ;  /* 0x000000011616a824 */ /* 0x100fe200078e0a02 */
[----:B------:R1:W-:Y:S01]  /*69b0*/  STL [R1+0xd74], R20 ;  /* 0x000d741401007387 */ /* 0x0003e20000100800 */
[----:B------:R-:W-:Y:S01]  /*69c0*/  @!P1 IMAD.IADD R21, R21, 0x1, -R2 ;  /* 0x0000000115159824 */ /* 0x000fe200078e0a02 */
[----:B------:R-:W-:Y:S01]  /*69d0*/  ISETP.GT.U32.AND P2, PT, R2, R26, PT ;  /* 0x0000001a0200720c */ /* 0x000fe20003f44070 */
[----:B------:R-:W-:Y:S01]  /*69e0*/  IMAD.HI.U32 R14, R9, R28, RZ ;  /* 0x0000001c090e7227 */ /* 0x000fe200078e00ff */
[----:B------:R-:W-:-:S02]  /*69f0*/  IABS R15, R8 ;  /* 0x00000008000f7213 */ /* 0x000fc40000000000 */
[----:B------:R-:W-:Y:S01]  /*6a00*/  ISETP.GE.AND P1, PT, R3, RZ, PT ;  /* 0x000000ff0300720c */ /* 0x000fe20003f26270 */
[--C-:B------:R-:W-:Y:S01]  /*6a10*/  @!P5 IMAD.IADD R25, R25, 0x1, -R2.reuse ;  /* 0x000000011919d824 */ /* 0x100fe200078e0a02 */
[----:B------:R-:W-:Y:S01]  /*6a20*/  ISETP.GE.AND P5, PT, R13, RZ, PT ;  /* 0x000000ff0d00720c */ /* 0x000fe20003fa6270 */
[----:B------:R-:W-:Y:S01]  /*6a30*/  @!P0 IMAD.IADD R27, R27, 0x1, -R2 ;  /* 0x000000011b1b8824 */ /* 0x000fe200078e0a02 */
[----:B------:R-:W-:Y:S01]  /*6a40*/  IABS R3, R4 ;  /* 0x0000000400037213 */ /* 0x000fe20000000000 */
[----:B------:R-:W-:Y:S01]  /*6a50*/  @!P4 IMAD.MOV R21, RZ, RZ, -R21 ;  /* 0x000000ffff15c224 */ /* 0x000fe200078e0a15 */
[----:B-1----:R-:W-:Y:S01]  /*6a60*/  LOP3.LUT R20, R12, 0x14, RZ, 0xfc, !PT ;  /* 0x000000140c147812 */ /* 0x002fe200078efcff */
[----:B------:R-:W-:Y:S01]  /*6a70*/  IMAD.MOV R14, RZ, RZ, -R14 ;  /* 0x000000ffff0e7224 */ /* 0x000fe200078e0a0e */
[C---:B------:R-:W-:Y:S01]  /*6a80*/  ISETP.GT.U32.AND P4, PT, R2.reuse, R27, PT ;  /* 0x0000001b0200720c */ /* 0x040fe20003f84070 */
[----:B------:R-:W-:Y:S01]  /*6a90*/  IMAD.HI.U32 R13, R9, R15, RZ ;  /* 0x0000000f090d7227 */ /* 0x000fe200078e00ff */
[----:B------:R-:W-:Y:S01]  /*6aa0*/  IABS R17, R20 ;  /* 0x0000001400117213 */ /* 0x000fe20000000000 */
[----:B------:R-:W-:Y:S01]  /*6ab0*/  STL [R1+0xd78], R21 ;  /* 0x000d781501007387 */ /* 0x000fe20000100800 */
[----:B0-----:R-:W-:Y:S01]  /*6ac0*/  SHF.R.U32.HI R0, RZ, 0x8, R0 ;  /* 0x00000008ff007819 */ /* 0x001fe20000011600 */
[----:B------:R-:W-:-:S02]  /*6ad0*/  IMAD R28, R2, R14, R28 ;  /* 0x0000000e021c7224 */ /* 0x000fc400078e021c */
[----:B------:R-:W-:Y:S01]  /*6ae0*/  @!P2 IMAD.IADD R26, R26, 0x1, -R2 ;  /* 0x000000011a1aa824 */ /* 0x000fe200078e0a02 */
[----:B------:R-:W-:Y:S01]  /*6af0*/  ISETP.GT.U32.AND P2, PT, R2, R25, PT ;  /* 0x000000190200720c */ /* 0x000fe20003f44070 */
[----:B------:R-:W-:Y:S01]  /*6b00*/  IMAD.MOV R13, RZ, RZ, -R13 ;  /* 0x000000ffff0d7224 */ /* 0x000fe200078e0a0d */
[----:B------:R-:W-:Y:S01]  /*6b10*/  SGXT.U32 R0, R0, 0x1 ;  /* 0x000000010000781a */ /* 0x000fe20000000000 */
[----:B------:R-:W-:Y:S01]  /*6b20*/  @!P3 IMAD.MOV R22, RZ, RZ, -R22 ;  /* 0x000000ffff16b224 */ /* 0x000fe200078e0a16 */
[C---:B------:R-:W-:Y:S01]  /*6b30*/  ISETP.GT.U32.AND P3, PT, R2.reuse, R28, PT ;  /* 0x0000001c0200720c */ /* 0x040fe20003f64070 */
[C---:B------:R-:W-:Y:S01]  /*6b40*/  IMAD R15, R2.reuse, R13, R15 ;  /* 0x0000000d020f7224 */ /* 0x040fe200078e020f */
[C---:B------:R-:W-:Y:S01]  /*6b50*/  ISETP.GT.U32.AND P0, PT, R2.reuse, R26, PT ;  /* 0x0000001a0200720c */ /* 0x040fe20003f04070 */
[--C-:B------:R-:W-:Y:S01]  /*6b60*/  @!P4 IMAD.IADD R27, R27, 0x1, -R2.reuse ;  /* 0x000000011b1bc824 */ /* 0x100fe200078e0a02 */
[----:B------:R-:W-:Y:S01]  /*6b70*/  STL [R1+0xd7c], R22 ;  /* 0x000d7c1601007387 */ /* 0x000fe20000100800 */
[----:B------:R-:W-:Y:S01]  /*6b80*/  @!P6 IMAD.MOV R23, RZ, RZ, -R23 ;  /* 0x000000ffff17e224 */ /* 0x000fe200078e0a17 */
[----:B------:R-:W-:Y:S01]  /*6b90*/  ISETP.GT.U32.AND P4, PT, R2, R15, PT ;  /* 0x0000000f0200720c */ /* 0x000fe20003f84070 */
[----:B------:R-:W-:Y:S01]  /*6ba0*/  IMAD.MOV.U32 R18, RZ, RZ, R17 ;  /* 0x000000ffff127224 */ /* 0x000fe200078e0011 */
[----:B------:R-:W-:Y:S01]  /*6bb0*/  ISETP.GE.AND P6, PT, R10, RZ, PT ;  /* 0x000000ff0a00720c */ /* 0x000fe20003fc6270 */
[--C-:B------:R-:W-:Y:S01]  /*6bc0*/  @!P2 IMAD.IADD R25, R25, 0x1, -R2.reuse ;  /* 0x000000011919a824 */ /* 0x100fe200078e0a02 */
[----:B------:R-:W-:Y:S01]  /*6bd0*/  ISETP.GE.AND P2, PT, R11, RZ, PT ;  /* 0x000000ff0b00720c */ /* 0x000fe20003f46270 */
[----:B------:R-:W-:Y:S01]  /*6be0*/  IMAD.HI.U32 R10, R9, R3, RZ ;  /* 0x00000003090a7227 */ /* 0x000fe200078e00ff */
[----:B------:R-:W-:Y:S01]  /*6bf0*/  LOP3.LUT R11, R12, 0x2c, RZ, 0xfc, !PT ;  /* 0x0000002c0c0b7812 */ /* 0x000fe200078efcff */
[----:B------:R-:W-:Y:S01]  /*6c00*/  STL [R1+0xd80], R23 ;  /* 0x000d801701007387 */ /* 0x000fe20000100800 */
[----:B------:R-:W-:Y:S01]  /*6c10*/  LOP3.LUT R0, R0, 0x7e, RZ, 0xfc, !PT ;  /* 0x0000007e00007812 */ /* 0x000fe200078efcff */
[----:B------:R-:W-:Y:S01]  /*6c20*/  @!P3 IMAD.IADD R28, R28, 0x1, -R2 ;  /* 0x000000011c1cb824 */ /* 0x000fe200078e0a02 */
[----:B------:R-:W-:Y:S01]  /*6c30*/  ISETP.GE.AND P3, PT, R4, RZ, PT ;  /* 0x000000ff0400720c */ /* 0x000fe20003f66270 */
[----:B------:R-:W-:Y:S01]  /*6c40*/  IMAD.MOV R10, RZ, RZ, -R10 ;  /* 0x000000ffff0a7224 */ /* 0x000fe200078e0a0a */
[----:B------:R-:W-:Y:S01]  /*6c50*/  IABS R4, R11 ;  /* 0x0000000b00047213 */ /* 0x000fe20000000000 */
[--C-:B------:R-:W-:Y:S01]  /*6c60*/  @!P4 IMAD.IADD R15, R15, 0x1, -R2.reuse ;  /* 0x000000010f0fc824 */ /* 0x100fe200078e0a02 */
[----:B------:R-:W-:Y:S01]  /*6c70*/  ISETP.GT.U32.AND P4, PT, R2, R28, PT ;  /* 0x0000001c0200720c */ /* 0x000fe20003f84070 */
[----:B------:R-:W-:Y:S01]  /*6c80*/  @!P0 IMAD.IADD R26, R26, 0x1, -R2 ;  /* 0x000000011a1a8824 */ /* 0x000fe200078e0a02 */
[----:B------:R-:W-:Y:S01]  /*6c90*/  ISETP.GE.AND P0, PT, R8, RZ, PT ;  /* 0x000000ff0800720c */ /* 0x000fe20003f06270 */
[----:B------:R-:W-:Y:S01]  /*6ca0*/  IMAD.HI.U32 R13, R9, R4, RZ ;  /* 0x00000004090d7227 */ /* 0x000fe200078e00ff */
[----:B------:R-:W-:-:S03]  /*6cb0*/  LOP3.LUT R8, R12, 0x24, RZ, 0xfc, !PT ;  /* 0x000000240c087812 */ /* 0x000fc600078efcff */
[----:B------:R-:W-:Y:S01]  /*6cc0*/  IMAD.MOV R13, RZ, RZ, -R13 ;  /* 0x000000ffff0d7224 */ /* 0x000fe200078e0a0d */
[----:B------:R-:W-:Y:S01]  /*6cd0*/  IABS R14, R8 ;  /* 0x00000008000e7213 */ /* 0x000fe20000000000 */
[C---:B------:R-:W-:Y:S01]  /*6ce0*/  IMAD R3, R2.reuse, R10, R3 ;  /* 0x0000000a02037224 */ /* 0x040fe200078e0203 */
[----:B------:R-:W-:Y:S01]  /*6cf0*/  IABS R10, R16 ;  /* 0x00000010000a7213 */ /* 0x000fe20000000000 */
[C---:B------:R-:W-:Y:S02]  /*6d00*/  IMAD R4, R2.reuse, R13, R4 ;  /* 0x0000000d02047224 */ /* 0x040fe400078e0204 */
[----:B------:R-:W-:Y:S01]  /*6d10*/  @!P5 IMAD.MOV R26, RZ, RZ, -R26 ;  /* 0x000000ffff1ad224 */ /* 0x000fe200078e0a1a */
[----:B------:R-:W-:Y:S01]  /*6d20*/  ISETP.GT.U32.AND P5, PT, R2, R3, PT ;  /* 0x000000030200720c */ /* 0x000fe20003fa4070 */
[----:B------:R-:W-:Y:S01]  /*6d30*/  @!P4 IMAD.IADD R28, R28, 0x1, -R2 ;  /* 0x000000011c1cc824 */ /* 0x000fe200078e0a02 */
[----:B------:R-:W-:Y:S01]  /*6d40*/  ISETP.GT.U32.AND P4, PT, R2, R4, PT ;  /* 0x000000040200720c */ /* 0x000fe20003f84070 */
[----:B------:R-:W-:Y:S01]  /*6d50*/  @!P6 IMAD.MOV R27, RZ, RZ, -R27 ;  /* 0x000000ffff1be224 */ /* 0x000fe200078e0a1b */
[----:B------:R-:W-:Y:S01]  /*6d60*/  ISETP.GE.AND P6, PT, R11, RZ, PT ;  /* 0x000000ff0b00720c */ /* 0x000fe20003fc6270 */
[----:B------:R-:W-:-:S02]  /*6d70*/  @!P2 IMAD.MOV R28, RZ, RZ, -R28 ;  /* 0x000000ffff1ca224 */ /* 0x000fc400078e0a1c */
[----:B------:R-:W-:-:S04]  /*6d80*/  IMAD.HI.U32 R11, R9, R10, RZ ;  /* 0x0000000a090b7227 */ /* 0x000fc800078e00ff */
[----:B------:R-:W-:-:S04]  /*6d90*/  IMAD.HI.U32 R13, R9, R14, RZ ;  /* 0x0000000e090d7227 */ /* 0x000fc800078e00ff */
[--C-:B------:R-:W-:Y:S01]  /*6da0*/  @!P5 IMAD.IADD R3, R3, 0x1, -R2.reuse ;  /* 0x000000010303d824 */ /* 0x100fe200078e0a02 */
[----:B------:R-:W-:Y:S01]  /*6db0*/  ISETP.GE.AND P5, PT, R8, RZ, PT ;  /* 0x000000ff0800720c */ /* 0x000fe20003fa6270 */
[----:B------:R-:W-:Y:S02]  /*6dc0*/  @!P4 IMAD.IADD R4, R4, 0x1, -R2 ;  /* 0x000000010404c824 */ /* 0x000fe400078e0a02 */
[----:B------:R-:W-:Y:S01]  /*6dd0*/  IMAD.MOV R11, RZ, RZ, -R11 ;  /* 0x000000ffff0b7224 */ /* 0x000fe200078e0a0b */
[C---:B------:R-:W-:Y:S01]  /*6de0*/  ISETP.GT.U32.AND P2, PT, R2.reuse, R3, PT ;  /* 0x000000030200720c */ /* 0x040fe20003f44070 */
[----:B------:R-:W-:Y:S01]  /*6df0*/  @!P1 IMAD.MOV R25, RZ, RZ, -R25 ;  /* 0x000000ffff199224 */ /* 0x000fe200078e0a19 */
[C---:B------:R-:W-:Y:S01]  /*6e00*/  ISETP.GT.U32.AND P4, PT, R2.reuse, R4, PT ;  /* 0x000000040200720c */ /* 0x040fe20003f84070 */
[----:B------:R-:W-:Y:S01]  /*6e10*/  IMAD.MOV R13, RZ, RZ, -R13 ;  /* 0x000000ffff0d7224 */ /* 0x000fe200078e0a0d */
[C---:B------:R-:W-:Y:S01]  /*6e20*/  ISETP.GT.U32.AND P1, PT, R2.reuse, R15, PT ;  /* 0x0000000f0200720c */ /* 0x040fe20003f24070 */
[----:B------:R-:W-:Y:S01]  /*6e30*/  IMAD R8, R2, R11, R10 ;  /* 0x0000000b02087224 */ /* 0x000fe200078e020a */
[----:B------:R-:W-:Y:S01]  /*6e40*/  LOP3.LUT R10, R12, 0x20, RZ, 0xfc, !PT ;  /* 0x000000200c0a7812 */ /* 0x000fe200078efcff */
[----:B------:R-:W-:Y:S01]  /*6e50*/  IMAD R14, R2, R13, R14 ;  /* 0x0000000d020e7224 */ /* 0x000fe200078e020e */
[C---:B------:R-:W-:Y:S01]  /*6e60*/  LOP3.LUT R11, R12.reuse, 0x18, RZ, 0xfc, !PT ;  /* 0x000000180c0b7812 */ /* 0x040fe200078efcff */
[----:B------:R-:W-:Y:S01]  /*6e70*/  STL [R1+0xd84], R25 ;  /* 0x000d841901007387 */ /* 0x000fe20000100800 */
[----:B------:R-:W-:Y:S01]  /*6e80*/  LOP3.LUT R13, R12, 0x1c, RZ, 0xfc, !PT ;  /* 0x0000001c0c0d7812 */ /* 0x000fe200078efcff */
[----:B------:R-:W-:-:S02]  /*6e90*/  IMAD.HI.U32 R17, R9, R18, RZ ;  /* 0x0000001209117227 */ /* 0x000fc400078e00ff */
[----:B------:R-:W-:Y:S02]  /*6ea0*/  STL [R1+0xd88], R26 ;  /* 0x000d881a01007387 */ /* 0x000fe40000100800 */
[--C-:B------:R-:W-:Y:S01]  /*6eb0*/  @!P2 IMAD.IADD R3, R3, 0x1, -R2.reuse ;  /* 0x000000010303a824 */ /* 0x100fe200078e0a02 */
[----:B------:R-:W-:Y:S01]  /*6ec0*/  ISETP.GE.AND P2, PT, R13, RZ, PT ;  /* 0x000000ff0d00720c */ /* 0x000fe20003f46270 */
[--C-:B------:R-:W-:Y:S01]  /*6ed0*/  @!P4 IMAD.IADD R4, R4, 0x1, -R2.reuse ;  /* 0x000000010404c824 */ /* 0x100fe200078e0a02 */
[C---:B------:R-:W-:Y:S01]  /*6ee0*/  ISETP.GT.U32.AND P4, PT, R2.reuse, R8, PT ;  /* 0x000000080200720c */ /* 0x040fe20003f84070 */
[----:B------:R-:W-:Y:S01]  /*6ef0*/  @!P3 IMAD.MOV R3, RZ, RZ, -R3 ;  /* 0x000000ffff03b224 */ /* 0x000fe200078e0a03 */
[----:B------:R-:W-:Y:S01]  /*6f00*/  ISETP.GT.U32.AND P3, PT, R2, R14, PT ;  /* 0x0000000e0200720c */ /* 0x000fe20003f64070 */
[----:B------:R-:W-:Y:S01]  /*6f10*/  @!P1 IMAD.IADD R15, R15, 0x1, -R2 ;  /* 0x000000010f0f9824 */ /* 0x000fe200078e0a02 */
[----:B------:R-:W-:Y:S01]  /*6f20*/  ISETP.GE.AND P1, PT, R16, RZ, PT ;  /* 0x000000ff1000720c */ /* 0x000fe20003f26270 */
[----:B------:R-:W-:Y:S01]  /*6f30*/  @!P6 IMAD.MOV R4, RZ, RZ, -R4 ;  /* 0x000000ffff04e224 */ /* 0x000fe200078e0a04 */
[----:B------:R-:W-:Y:S01]  /*6f40*/  IABS R16, R11 ;  /* 0x0000000b00107213 */ /* 0x000fe20000000000 */
[----:B------:R-:W-:Y:S01]  /*6f50*/  @!P0 IMAD.MOV R15, RZ, RZ, -R15 ;  /* 0x000000ffff0f8224 */ /* 0x000fe200078e0a0f */
[----:B------:R-:W-:Y:S01]  /*6f60*/  ISETP.GE.AND P0, PT, R10, RZ, PT ;  /* 0x000000ff0a00720c */ /* 0x000fe20003f06270 */
[----:B------:R-:W-:Y:S01]  /*6f70*/  STL [R1+0xd8c], R27 ;  /* 0x000d8c1b01007387 */ /* 0x000fe20000100800 */
[----:B------:R-:W-:Y:S01]  /*6f80*/  IABS R10, R10 ;  /* 0x0000000a000a7213 */ /* 0x000fe20000000000 */
[----:B------:R-:W-:Y:S01]  /*6f90*/  IMAD.MOV.U32 R19, RZ, RZ, R16 ;  /* 0x000000ffff137224 */ /* 0x000fe200078e0010 */
[----:B------:R-:W-:Y:S01]  /*6fa0*/  IABS R13, R13 ;  /* 0x0000000d000d7213 */ /* 0x000fe20000000000 */
[--C-:B------:R-:W-:Y:S01]  /*6fb0*/  @!P4 IMAD.IADD R8, R8, 0x1, -R2.reuse ;  /* 0x000000010808c824 */ /* 0x100fe200078e0a02 */
[----:B------:R-:W-:Y:S01]  /*6fc0*/  ISETP.GE.AND P6, PT, R11, RZ, PT ;  /* 0x000000ff0b00720c */ /* 0x000fe20003fc6270 */
[----:B------:R-:W-:Y:S01]  /*6fd0*/  @!P3 IMAD.IADD R14, R14, 0x1, -R2 ;  /* 0x000000010e0eb824 */ /* 0x000fe200078e0a02 */
[----:B------:R-:W-:Y:S01]  /*6fe0*/  STL [R1+0xd90], R28 ;  /* 0x000d901c01007387 */ /* 0x000fe20000100800 */
[----:B------:R-:W-:Y:S01]  /*6ff0*/  IMAD.HI.U32 R16, R9, R10, RZ ;  /* 0x0000000a09107227 */ /* 0x000fe200078e00ff */
[----:B------:R-:W-:-:S02]  /*7000*/  ISETP.GT.U32.AND P4, PT, R2, R8, PT ;  /* 0x000000080200720c */ /* 0x000fc40003f84070 */
[----:B------:R-:W-:Y:S01]  /*7010*/  ISETP.GT.U32.AND P3, PT, R2, R14, PT ;  /* 0x0000000e0200720c */ /* 0x000fe20003f64070 */
[----:B------:R-:W-:Y:S01]  /*7020*/  IMAD.MOV R16, RZ, RZ, -R16 ;  /* 0x000000ffff107224 */ /* 0x000fe200078e0a10 */
[----:B------:R0:W-:Y:S01]  /*7030*/  STL [R1+0xd94], R15 ;  /* 0x000d940f01007387 */ /* 0x0001e20000100800 */
[----:B------:R-:W-:-:S03]  /*7040*/  IMAD.HI.U32 R11, R9, R13, RZ ;  /* 0x0000000d090b7227 */ /* 0x000fc600078e00ff */
[----:B------:R1:W-:Y:S01]  /*7050*/  STL [R1+0xd98], R3 ;  /* 0x000d980301007387 */ /* 0x0003e20000100800 */
[----:B------:R-:W-:Y:S02]  /*7060*/  IMAD R10, R2, R16, R10 ;  /* 0x00000010020a7224 */ /* 0x000fe400078e020a */
[----:B------:R-:W-:Y:S01]  /*7070*/  IMAD.MOV R11, RZ, RZ, -R11 ;  /* 0x000000ffff0b7224 */ /* 0x000fe200078e0a0b */
[----:B------:R2:W-:Y:S01]  /*7080*/  STL [R1+0xd9c], R4 ;  /* 0x000d9c0401007387 */ /* 0x0005e20000100800 */
[----:B------:R-:W-:Y:S01]  /*7090*/  @!P4 IMAD.IADD R8, R8, 0x1, -R2 ;  /* 0x000000010808c824 */ /* 0x000fe200078e0a02 */
[C---:B------:R-:W-:Y:S01]  /*70a0*/  ISETP.GT.U32.AND P4, PT, R2.reuse, R10, PT ;  /* 0x0000000a0200720c */ /* 0x040fe20003f84070 */
[----:B------:R-:W-:Y:S01]  /*70b0*/  IMAD R11, R2, R11, R13 ;  /* 0x0000000b020b7224 */ /* 0x000fe200078e020d */
[C---:B0-----:R-:W-:Y:S01]  /*70c0*/  LOP3.LUT R15, R12.reuse, 0x8, RZ, 0xfc, !PT ;  /* 0x000000080c0f7812 */ /* 0x041fe200078efcff */
[----:B------:R-:W-:Y:S01]  /*70d0*/  IMAD.HI.U32 R29, R9, R19, RZ ;  /* 0x00000013091d7227 */ /* 0x000fe200078e00ff */
[----:B-1----:R-:W-:-:S02]  /*70e0*/  LOP3.LUT R3, R12, 0x4, RZ, 0xfc, !PT ;  /* 0x000000040c037812 */ /* 0x002fc400078efcff */
[----:B------:R-:W-:Y:S01]  /*70f0*/  IABS R13, R15 ;  /* 0x0000000f000d7213 */ /* 0x000fe20000000000 */
[----:B------:R-:W-:Y:S01]  /*7100*/  @!P3 IMAD.IADD R14, R14, 0x1, -R2 ;  /* 0x000000010e0eb824 */ /* 0x000fe200078e0a02 */
[C---:B------:R-:W-:Y:S01]  /*7110*/  ISETP.GT.U32.AND P3, PT, R2.reuse, R11, PT ;  /* 0x0000000b0200720c */ /* 0x040fe20003f64070 */
[----:B------:R-:W-:Y:S01]  /*7120*/  IMAD.MOV R29, RZ, RZ, -R29 ;  /* 0x000000ffff1d7224 */ /* 0x000fe200078e0a1d */
[----:B------:R-:W-:Y:S01]  /*7130*/  IABS R21, R3 ;  /* 0x0000000300157213 */ /* 0x000fe20000000000 */
[----:B------:R-:W-:Y:S02]  /*7140*/  IMAD.MOV R17, RZ, RZ, -R17 ;  /* 0x000000ffff117224 */ /* 0x000fe400078e0a11 */
[----:B------:R-:W-:Y:S01]  /*7150*/  IMAD R29, R2, R29, R19 ;  /* 0x0000001d021d7224 */ /* 0x000fe200078e0213 */
[----:B------:R-:W-:Y:S01]  /*7160*/  LOP3.LUT R19, R12, 0x10, RZ, 0xfc, !PT ;  /* 0x000000100c137812 */ /* 0x000fe200078efcff */
[----:B------:R-:W-:Y:S01]  /*7170*/  IMAD R17, R2, R17, R18 ;  /* 0x0000001102117224 */ /* 0x000fe200078e0212 */
[----:B------:R-:W-:Y:S01]  /*7180*/  LOP3.LUT R18, R12, 0xc, RZ, 0xfc, !PT ;  /* 0x0000000c0c127812 */ /* 0x000fe200078efcff */
[----:B------:R-:W-:Y:S01]  /*7190*/  @!P4 IMAD.IADD R10, R10, 0x1, -R2 ;  /* 0x000000010a0ac824 */ /* 0x000fe200078e0a02 */
[----:B------:R-:W-:Y:S01]  /*71a0*/  IABS R12, R19 ;  /* 0x00000013000c7213 */ /* 0x000fe20000000000 */
[----:B------:R-:W-:Y:S01]  /*71b0*/  IMAD.HI.U32 R22, R9, R13, RZ ;  /* 0x0000000d09167227 */ /* 0x000fe200078e00ff */
[----:B------:R-:W-:-:S02]  /*71c0*/  IABS R16, R18 ;  /* 0x0000001200107213 */ /* 0x000fc40000000000 */
[C---:B------:R-:W-:Y:S01]  /*71d0*/  ISETP.GT.U32.AND P4, PT, R2.reuse, R29, PT ;  /* 0x0000001d0200720c */ /* 0x040fe20003f84070 */
[----:B------:R-:W-:Y:S01]  /*71e0*/  @!P3 IMAD.IADD R11, R11, 0x1, -R2 ;  /* 0x000000010b0bb824 */ /* 0x000fe200078e0a02 */
[----:B------:R-:W-:Y:S01]  /*71f0*/  ISETP.GT.U32.AND P3, PT, R2, R10, PT ;  /* 0x0000000a0200720c */ /* 0x000fe20003f64070 */
[----:B------:R-:W-:-:S04]  /*7200*/  IMAD.HI.U32 R25, R9, R12, RZ ;  /* 0x0000000c09197227 */ /* 0x000fc800078e00ff */
[----:B------:R-:W-:Y:S02]  /*7210*/  IMAD.MOV R22, RZ, RZ, -R22 ;  /* 0x000000ffff167224 */ /* 0x000fe400078e0a16 */
[----:B------:R-:W-:-:S04]  /*7220*/  IMAD.HI.U32 R23, R9, R16, RZ ;  /* 0x0000001009177227 */ /* 0x000fc800078e00ff */
[----:B------:R-:W-:Y:S02]  /*7230*/  IMAD.MOV R25, RZ, RZ, -R25 ;  /* 0x000000ffff197224 */ /* 0x000fe400078e0a19 */
[----:B--2---:R-:W-:Y:S02]  /*7240*/  IMAD R4, R0, UR6, RZ ;  /* 0x0000000600047c24 */ /* 0x004fe4000f8e02ff */
[----:B------:R-:W-:Y:S02]  /*7250*/  IMAD R13, R2, R22, R13 ;  /* 0x00000016020d7224 */ /* 0x000fe400078e020d */
[----:B------:R-:W-:Y:S02]  /*7260*/  IMAD R0, RZ, RZ, -UR6 ;  /* 0x80000006ff007e24 */ /* 0x000fe4000f8e02ff */
[----:B------:R-:W-:-:S04]  /*7270*/  IMAD.HI.U32 R22, R9, R21, RZ ;  /* 0x0000001509167227 */ /* 0x000fc800078e00ff */
[----:B------:R-:W-:Y:S02]  /*7280*/  IMAD.MOV R23, RZ, RZ, -R23 ;  /* 0x000000ffff177224 */ /* 0x000fe400078e0a17 */
[----:B------:R-:W-:Y:S02]  /*7290*/  IMAD R12, R2, R25, R12 ;  /* 0x00000019020c7224 */ /* 0x000fe400078e020c */
[----:B------:R-:W-:Y:S02]  /*72a0*/  IMAD.MOV.U32 R9, RZ, RZ, R14 ;  /* 0x000000ffff097224 */ /* 0x000fe400078e000e */
[----:B------:R-:W-:Y:S02]  /*72b0*/  IMAD R4, R0, 0x2, R4 ;  /* 0x0000000200047824 */ /* 0x000fe400078e0204 */
[----:B------:R-:W-:Y:S02]  /*72c0*/  IMAD R16, R2, R23, R16 ;  /* 0x0000001702107224 */ /* 0x000fe400078e0210 */
[----:B------:R-:W-:Y:S01]  /*72d0*/  @!P3 IMAD.IADD R10, R10, 0x1, -R2 ;  /* 0x000000010a0ab824 */ /* 0x000fe200078e0a02 */
[----:B------:R0:W-:Y:S01]  /*72e0*/  STL [R1+0x240], R4 ;  /* 0x0002400401007387 */ /* 0x0001e20000100800 */
[----:B------:R-:W-:Y:S01]  /*72f0*/  @!P5 IMAD.MOV R9, RZ, RZ, -R9 ;  /* 0x000000ffff09d224 */ /* 0x000fe200078e0a09 */
[C---:B------:R-:W-:Y:S01]  /*7300*/  ISETP.GT.U32.AND P5, PT, R2.reuse, R12, PT ;  /* 0x0000000c0200720c */ /* 0x040fe20003fa4070 */
[----:B------:R-:W-:Y:S01]  /*7310*/  @!P0 IMAD.MOV R10, RZ, RZ, -R10 ;  /* 0x000000ffff0a8224 */ /* 0x000fe200078e0a0a */
[C---:B------:R-:W-:Y:S01]  /*7320*/  ISETP.GT.U32.AND P0, PT, R2.reuse, R16, PT ;  /* 0x000000100200720c */ /* 0x040fe20003f04070 */
[----:B------:R-:W-:Y:S01]  /*7330*/  @!P1 IMAD.MOV R8, RZ, RZ, -R8 ;  /* 0x000000ffff089224 */ /* 0x000fe200078e0a08 */
[C---:B------:R-:W-:Y:S01]  /*7340*/  ISETP.GT.U32.AND P3, PT, R2.reuse, R17, PT ;  /* 0x000000110200720c */ /* 0x040fe20003f64070 */
[----:B------:R-:W-:Y:S01]  /*7350*/  @!P4 IMAD.IADD R29, R29, 0x1, -R2 ;  /* 0x000000011d1dc824 */ /* 0x000fe200078e0a02 */
[----:B------:R-:W-:Y:S01]  /*7360*/  ISETP.GT.U32.AND P4, PT, R2, R11, PT ;  /* 0x0000000b0200720c */ /* 0x000fe20003f84070 */
[----:B------:R-:W-:-:S02]  /*7370*/  IMAD.MOV R14, RZ, RZ, -R22 ;  /* 0x000000ffff0e7224 */ /* 0x000fc400078e0a16 */
[----:B0-----:R-:W-:Y:S01]  /*7380*/  IMAD R4, R0, 0x2, R4 ;  /* 0x0000000200047824 */ /* 0x001fe200078e0204 */
[C---:B------:R-:W-:Y:S01]  /*7390*/  ISETP.GT.U32.AND P1, PT, R2.reuse, R29, PT ;  /* 0x0000001d0200720c */ /* 0x040fe20003f24070 */
[----:B------:R-:W-:Y:S02]  /*73a0*/  IMAD R14, R2, R14, R21 ;  /* 0x0000000e020e7224 */ /* 0x000fe400078e0215 */
[--C-:B------:R-:W-:Y:S01]  /*73b0*/  @!P5 IMAD.IADD R12, R12, 0x1, -R2.reuse ;  /* 0x000000010c0cd824 */ /* 0x100fe200078e0a02 */
[----:B------:R0:W-:Y:S01]  /*73c0*/  STL [R1+0x244], R4 ;  /* 0x0002440401007387 */ /* 0x0001e20000100800 */
[--C-:B------:R-:W-:Y:S02]  /*73d0*/  @!P0 IMAD.IADD R16, R16, 0x1, -R2.reuse ;  /* 0x0000000110108824 */ /* 0x100fe400078e0a02 */
[--C-:B------:R-:W-:Y:S01]  /*73e0*/  @!P3 IMAD.IADD R17, R17, 0x1, -R2.reuse ;  /* 0x000000011111b824 */ /* 0x100fe200078e0a02 */
[C---:B------:R-:W-:Y:S01]  /*73f0*/  ISETP.GT.U32.AND P0, PT, R2.reuse, R12, PT ;  /* 0x0000000c0200720c */ /* 0x040fe20003f04070 */
[----:B------:R-:W-:Y:S01]  /*7400*/  @!P4 IMAD.IADD R11, R11, 0x1, -R2 ;  /* 0x000000010b0bc824 */ /* 0x000fe200078e0a02 */
[----:B------:R-:W-:-:S02]  /*7410*/  ISETP.GT.U32.AND P4, PT, R2, R13, PT ;  /* 0x0000000d0200720c */ /* 0x000fc40003f84070 */
[C---:B------:R-:W-:Y:S01]  /*7420*/  ISETP.GT.U32.AND P5, PT, R2.reuse, R17, PT ;  /* 0x000000110200720c */ /* 0x040fe20003fa4070 */
[----:B------:R-:W-:Y:S01]  /*7430*/  @!P1 IMAD.IADD R29, R29, 0x1, -R2 ;  /* 0x000000011d1d9824 */ /* 0x000fe200078e0a02 */
[----:B------:R-:W-:Y:S01]  /*7440*/  ISETP.GT.U32.AND P1, PT, R2, R14, PT ;  /* 0x0000000e0200720c */ /* 0x000fe20003f24070 */
[----:B0-----:R-:W-:Y:S01]  /*7450*/  IMAD R4, R0, 0x2, R4 ;  /* 0x0000000200047824 */ /* 0x001fe200078e0204 */
[----:B------:R-:W-:Y:S01]  /*7460*/  ISETP.GE.AND P3, PT, R20, RZ, PT ;  /* 0x000000ff1400720c */ /* 0x000fe20003f66270 */
[----:B------:R-:W-:-:S03]  /*7470*/  @!P2 IMAD.MOV R11, RZ, RZ, -R11 ;  /* 0x000000ffff0ba224 */ /* 0x000fc600078e0a0b */
[----:B------:R0:W-:Y:S01]  /*7480*/  STL [R1+0x208], R4 ;  /* 0x0002080401007387 */ /* 0x0001e20000100800 */
[--C-:B------:R-:W-:Y:S01]  /*7490*/  @!P0 IMAD.IADD R12, R12, 0x1, -R2.reuse ;  /* 0x000000010c0c8824 */ /* 0x100fe200078e0a02 */
[----:B------:R-:W-:Y:S01]  /*74a0*/  ISETP.GE.AND P0, PT, R18, RZ, PT ;  /* 0x000000ff1200720c */ /* 0x000fe20003f06270 */
[--C-:B------:R-:W-:Y:S01]  /*74b0*/  @!P4 IMAD.IADD R13, R13, 0x1, -R2.reuse ;  /* 0x000000010d0dc824 */ /* 0x100fe200078e0a02 */
[----:B------:R-:W-:Y:S01]  /*74c0*/  STL [R1+0xda0], R8 ;  /* 0x000da00801007387 */ /* 0x000fe20000100800 */
[----:B------:R-:W-:Y:S01]  /*74d0*/  ISETP.GT.U32.AND P4, PT, R2, R16, PT ;  /* 0x000000100200720c */ /* 0x000fe20003f84070 */
[--C-:B------:R-:W-:Y:S01]  /*74e0*/  @!P5 IMAD.IADD R17, R17, 0x1, -R2.reuse ;  /* 0x000000011111d824 */ /* 0x100fe200078e0a02 */
[----:B------:R-:W-:Y:S01]  /*74f0*/  ISETP.GE.AND P5, PT, R19, RZ, PT ;  /* 0x000000ff1300720c */ /* 0x000fe20003fa6270 */
[----:B------:R-:W-:Y:S01]  /*7500*/  STL [R1+0xda4], R9 ;  /* 0x000da40901007387 */ /* 0x000fe20000100800 */
[----:B------:R-:W-:Y:S01]  /*7510*/  @!P1 IMAD.IADD R14, R14, 0x1, -R2 ;  /* 0x000000010e0e9824 */ /* 0x000fe200078e0a02 */
[----:B------:R-:W-:Y:S01]  /*7520*/  ISETP.GT.U32.AND P2, PT, R2, R13, PT ;  /* 0x0000000d0200720c */ /* 0x000fe20003f44070 */
[----:B0-----:R-:W-:Y:S01]  /*7530*/  IMAD R4, R0, 0x2, R4 ;  /* 0x0000000200047824 */ /* 0x001fe200078e0204 */
[----:B------:R-:W-:Y:S02]  /*7540*/  STL [R1+0xda8], R10 ;  /* 0x000da80a01007387 */ /* 0x000fe40000100800 */
[----:B------:R-:W-:-:S02]  /*7550*/  ISETP.GT.U32.AND P1, PT, R2, R14, PT ;  /* 0x0000000e0200720c */ /* 0x000fc40003f24070 */
[----:B------:R0:W-:Y:S02]  /*7560*/  STL [R1+0x200], R4 ;  /* 0x0002000401007387 */ /* 0x0001e40000100800 */
[--C-:B------:R-:W-:Y:S01]  /*7570*/  @!P4 IMAD.IADD R16, R16, 0x1, -R2.reuse ;  /* 0x000000011010c824 */ /* 0x100fe200078e0a02 */
[----:B------:R-:W-:Y:S01]  /*7580*/  ISETP.GE.AND P4, PT, R15, RZ, PT ;  /* 0x000000ff0f00720c */ /* 0x000fe20003f86270 */
[----:B------:R-:W1:Y:S03]  /*7590*/  S2R R18, SR_TID.X ;  /* 0x0000000000127919 */ /* 0x000e660000002100 */
[----:B------:R-:W-:Y:S01]  /*75a0*/  @!P2 IMAD.IADD R13, R13, 0x1, -R2 ;  /* 0x000000010d0da824 */ /* 0x000fe200078e0a02 */
[----:B------:R-:W-:Y:S01]  /*75b0*/  ISETP.GE.AND P2, PT, R3, RZ, PT ;  /* 0x000000ff0300720c */ /* 0x000fe20003f46270 */
[----:B0-----:R-:W-:Y:S02]  /*75c0*/  IMAD R4, R0, 0x2, R4 ;  /* 0x0000000200047824 */ /* 0x001fe400078e0204 */
[----:B------:R-:W-:Y:S01]  /*75d0*/  @!P1 IMAD.IADD R14, R14, 0x1, -R2 ;  /* 0x000000010e0e9824 */ /* 0x000fe200078e0a02 */
[----:B------:R-:W-:Y:S01]  /*75e0*/  ISETP.NE.AND P1, PT, R5, RZ, PT ;  /* 0x000000ff0500720c */ /* 0x000fe20003f25270 */
[----:B------:R-:W-:Y:S01]  /*75f0*/  IMAD.MOV.U32 R2, RZ, RZ, R29 ;  /* 0x000000ffff027224 */ /* 0x000fe200078e001d */
[----:B------:R0:W-:Y:S03]  /*7600*/  STL [R1+0x204], R4 ;  /* 0x0002040401007387 */ /* 0x0001e60000100800 */
[----:B------:R-:W-:-:S02]  /*7610*/  @!P6 IMAD.MOV R2, RZ, RZ, -R2 ;  /* 0x000000ffff02e224 */ /* 0x000fc400078e0a02 */
[----:B0-----:R-:W-:-:S05]  /*7620*/  IMAD R4, R0, 0x2, R4 ;  /* 0x0000000200047824 */ /* 0x001fca00078e0204 */
[----:B------:R0:W-:Y:S01]  /*7630*/  STL [R1+0x20c], R4 ;  /* 0x00020c0401007387 */ /* 0x0001e20000100800 */
[----:B-1----:R-:W-:Y:S01]  /*7640*/  LOP3.LUT R3, R18, 0x7f, RZ, 0xc0, !PT ;  /* 0x0000007f12037812 */ /* 0x002fe200078ec0ff */
[----:B0-----:R-:W-:-:S04]  /*7650*/  IMAD R4, R0, 0x2, R4 ;  /* 0x0000000200047824 */ /* 0x001fc800078e0204 */
[----:B----4-:R-:W-:Y:S01]  /*7660*/  IMAD R3, R3, UR5, RZ ;  /* 0x0000000503037c24 */ /* 0x010fe2000f8e02ff */
[----:B------:R-:W-:Y:S01]  /*7670*/  LOP3.LUT R29, RZ, R5, RZ, 0x33, !PT ;  /* 0x00000005ff1d7212 */ /* 0x000fe200078e33ff */
[----:B------:R-:W-:Y:S01]  /*7680*/  @!P3 IMAD.MOV R17, RZ, RZ, -R17 ;  /* 0x000000ffff11b224 */ /* 0x000fe200078e0a11 */
[----:B------:R0:W-:Y:S01]  /*7690*/  STL [R1+0x210], R4 ;  /* 0x0002100401007387 */ /* 0x0001e20000100800 */
[----:B------:R-:W-:Y:S01]  /*76a0*/  @!P5 IMAD.MOV R12, RZ, RZ, -R12 ;  /* 0x000000ffff0cd224 */ /* 0x000fe200078e0a0c */
[----:B------:R-:W1:Y:S01]  /*76b0*/  LDCU UR5, c[0x0][0x3b0] ;  /* 0x00007600ff0577ac */ /* 0x000e620008000800 */
[----:B0-----:R-:W-:-:S05]  /*76c0*/  IMAD R4, R0, 0x2, R4 ;  /* 0x0000000200047824 */ /* 0x001fca00078e0204 */
[----:B------:R0:W-:Y:S04]  /*76d0*/  STL [R1+0x214], R4 ;  /* 0x0002140401007387 */ /* 0x0001e80000100800 */
[----:B------:R-:W-:Y:S01]  /*76e0*/  STL [R1+0xdac], R11 ;  /* 0x000dac0b01007387 */ /* 0x000fe20000100800 */
[----:B0-----:R-:W-:-:S05]  /*76f0*/  IMAD R4, R0, 0x2, R4 ;  /* 0x0000000200047824 */ /* 0x001fca00078e0204 */
[----:B------:R0:W-:Y:S02]  /*7700*/  STL [R1+0x21c], R4 ;  /* 0x00021c0401007387 */ /* 0x0001e40000100800 */
[----:B0-----:R-:W-:-:S05]  /*7710*/  IMAD R4, R0, 0x2, R4 ;  /* 0x0000000200047824 */ /* 0x001fca00078e0204 */
[----:B------:R0:W-:Y:S02]  /*7720*/  STL [R1+0x218], R4 ;  /* 0x0002180401007387 */ /* 0x0001e40000100800 */
[----:B0-----:R-:W-:-:S05]  /*7730*/  IMAD R4, R0, 0x2, R4 ;  /* 0x0000000200047824 */ /* 0x001fca00078e0204 */
[----:B------:R0:W-:Y:S02]  /*7740*/  STL [R1+0x220], R4 ;  /* 0x0002200401007387 */ /* 0x0001e40000100800 */
[----:B0-----:R-:W-:-:S05]  /*7750*/  IMAD R4, R0, 0x2, R4 ;  /* 0x0000000200047824 */ /* 0x001fca00078e0204 */
[----:B------:R0:W-:Y:S01]  /*7760*/  STL [R1+0x228], R4 ;  /* 0x0002280401007387 */ /* 0x0001e20000100800 */
[----:B------:R-:W-:-:S03]  /*7770*/  LEA R5, P6, R3, UR10, 0x1 ;  /* 0x0000000a03057c11 */ /* 0x000fc6000f8c08ff */
[----:B------:R-:W-:Y:S01]  /*7780*/  STL [R1+0xdb0], R2 ;  /* 0x000db00201007387 */ /* 0x000fe20000100800 */
[----:B0-----:R-:W-:-:S04]  /*7790*/  IMAD R4, R0, 0x2, R4 ;  /* 0x0000000200047824 */ /* 0x001fc800078e0204 */
[----:B------:R-:W-:Y:S01]  /*77a0*/  IMAD R0, R0, 0x2, R4 ;  /* 0x0000000200007824 */ /* 0x000fe200078e0204 */
[----:B------:R-:W-:Y:S04]  /*77b0*/  STL [R1+0x224], R4 ;  /* 0x0002240401007387 */ /* 0x000fe80000100800 */
[----:B------:R-:W2:Y:S04]  /*77c0*/  LDL.LU R25, [R1] ;  /* 0x0000000001197983 */ /* 0x000ea80000300800 */
[----:B------:R-:W-:Y:S04]  /*77d0*/  STL [R1+0x230], R0 ;  /* 0x0002300001007387 */ /* 0x000fe80000100800 */
[----:B------:R0:W-:Y:S04]  /*77e0*/  STL [R1+0xcfc], R5 ;  /* 0x000cfc0501007387 */ /* 0x0001e80000100800 */
[----:B------:R-:W3:Y:S04]  /*77f0*/  LDL.LU R23, [R1+0x38] ;  /* 0x0000380001177983 */ /* 0x000ee80000300800 */
[----:B------:R-:W4:Y:S01]  /*7800*/  LDL.LU R22, [R1+0x1b8] ;  /* 0x0001b80001167983 */ /* 0x000f220000300800 */
[----:B0-----:R-:W-:-:S03]  /*7810*/  IMAD R5, RZ, RZ, -UR6 ;  /* 0x80000006ff057e24 */ /* 0x001fc6000f8e02ff */
[----:B------:R-:W5:Y:S01]  /*7820*/  LDL.LU R21, [R1+0x40] ;  /* 0x0000400001157983 */ /* 0x000f620000300800 */
[----:B------:R-:W-:-:S05]  /*7830*/  IMAD R2, R5, 0x2, R0 ;  /* 0x0000000205027824 */ /* 0x000fca00078e0200 */
[----:B------:R0:W-:Y:S04]  /*7840*/  STL [R1+0x238], R2 ;  /* 0x0002380201007387 */ /* 0x0001e80000100800 */
[----:B------:R-:W5:Y:S04]  /*7850*/  LDL.LU R20, [R1+0x48] ;  /* 0x0000480001147983 */ /* 0x000f680000300800 */
[----:B------:R-:W5:Y:S01]  /*7860*/  LDL.LU R19, [R1+0x50] ;  /* 0x0000500001137983 */ /* 0x000f620000300800 */
[----:B0-----:R-:W-:-:S03]  /*7870*/  IMAD R2, R5, 0x2, R2 ;  /* 0x0000000205027824 */ /* 0x001fc600078e0202 */
[----:B------:R-:W5:Y:S01]  /*7880*/  LDL.LU R18, [R1+0x78] ;  /* 0x0000780001127983 */ /* 0x000f620000300800 */
[----:B------:R-:W-:Y:S02]  /*7890*/  @!P0 IMAD.MOV R16, RZ, RZ, -R16 ;  /* 0x000000ffff108224 */ /* 0x000fe400078e0a10 */
[----:B------:R-:W-:Y:S01]  /*78a0*/  @!P4 IMAD.MOV R13, RZ, RZ, -R13 ;  /* 0x000000ffff0dc224 */ /* 0x000fe200078e0a0d */
[----:B------:R-:W5:Y:S01]  /*78b0*/  LDL.LU R0, [R1+0x80] ;  /* 0x0000800001007983 */ /* 0x000f620000300800 */
[----:B------:R-:W-:Y:S02]  /*78c0*/  @!P2 IMAD.MOV R14, RZ, RZ, -R14 ;  /* 0x000000ffff0ea224 */ /* 0x000fe400078e0a0e */
[----:B------:R-:W-:Y:S01]  /*78d0*/  IMAD R3, R5, 0x2, R2 ;  /* 0x0000000205037824 */ /* 0x000fe200078e0202 */
[----:B------:R-:W-:Y:S04]  /*78e0*/  STL [R1+0xdb4], R17 ;  /* 0x000db41101007387 */ /* 0x000fe80000100800 */
[----:B------:R0:W-:Y:S01]  /*78f0*/  STL [R1+0x22c], R2 ;  /* 0x00022c0201007387 */ /* 0x0001e20000100800 */
[----:B------:R-:W-:-:S03]  /*7900*/  SEL R6, R29, R6, !P1 ;  /* 0x000000061d067207 */ /* 0x000fc60004800000 */
[----:B------:R-:W-:Y:S01]  /*7910*/  STL [R1+0xdb8], R12 ;  /* 0x000db80c01007387 */ /* 0x000fe20000100800 */
[----:B------:R-:W-:-:S03]  /*7920*/  SEL R7, R29, R7, !P1 ;  /* 0x000000071d077207 */ /* 0x000fc60004800000 */
[----:B------:R-:W-:Y:S01]  /*7930*/  STL [R1+0xdbc], R16 ;  /* 0x000dbc1001007387 */ /* 0x000fe20000100800 */
[----:B0-----:R-:W-:-:S03]  /*7940*/  SEL R2, R29, R24, !P1 ;  /* 0x000000181d027207 */ /* 0x001fc60004800000 */
[----:B------:R-:W-:Y:S04]  /*7950*/  STL [R1+0xdc0], R13 ;  /* 0x000dc00d01007387 */ /* 0x000fe80000100800 */
[----:B------:R-:W-:Y:S04]  /*7960*/  STL [R1+0xdc4], R14 ;  /* 0x000dc40e01007387 */ /* 0x000fe80000100800 */
[----:B------:R-:W-:Y:S04]  /*7970*/  STL [R1+0xdc8], R5 ;  /* 0x000dc80501007387 */ /* 0x000fe80000100800 */
[----:B------:R4:W-:Y:S01]  /*7980*/  STL [R1+0x234], R3 ;  /* 0x0002340301007387 */ /* 0x0009e20000100800 */
[----:B--2---:R-:W-:-:S05]  /*7990*/  SEL R24, R29, R25, !P1 ;  /* 0x000000191d187207 */ /* 0x004fca0004800000 */
[----:B------:R-:W-:Y:S04]  /*79a0*/  STL [R1+0xdcc], R24 ;  /* 0x000dcc1801007387 */ /* 0x000fe80000100800 */
[----:B------:R5:W-:Y:S01]  /*79b0*/  STL [R1+0x8], R2 ;  /* 0x0000080201007387 */ /* 0x000be20000100800 */
[----:B---3--:R-:W-:-:S03]  /*79c0*/  SEL R4, R29, R23, !P1 ;  /* 0x000000171d047207 */ /* 0x008fc60004800000 */
[----:B------:R-:W-:Y:S01]  /*79d0*/  STL [R1+0xdd0], R6 ;  /* 0x000dd00601007387 */ /* 0x000fe20000100800 */
[----:B----4-:R-:W-:-:S03]  /*79e0*/  SEL R3, R29, R22, !P1 ;  /* 0x000000161d037207 */ /* 0x010fc60004800000 */
[----:B------:R-:W-:Y:S01]  /*79f0*/  STL [R1+0xdd4], R7 ;  /* 0x000dd40701007387 */ /* 0x000fe20000100800 */
[----:B-----5:R-:W-:-:S03]  /*7a00*/  SEL R2, R29, R21, !P1 ;  /* 0x000000151d027207 */ /* 0x020fc60004800000 */
[----:B------:R0:W-:Y:S04]  /*7a10*/  STL [R1+0xc], R4 ;  /* 0x00000c0401007387 */ /* 0x0001e80000100800 */
[----:B------:R2:W-:Y:S01]  /*7a20*/  STL [R1+0x10], R3 ;  /* 0x0000100301007387 */ /* 0x0005e20000100800 */
[----:B0-----:R-:W-:-:S03]  /*7a30*/  SEL R4, R29, R20, !P1 ;  /* 0x000000141d047207 */ /* 0x001fc60004800000 */
[----:B------:R0:W-:Y:S01]  /*7a40*/  STL [R1+0x14], R2 ;  /* 0x0000140201007387 */ /* 0x0001e20000100800 */
[----:B--2---:R-:W-:-:S03]  /*7a50*/  SEL R3, R29, R19, !P1 ;  /* 0x000000131d037207 */ /* 0x004fc60004800000 */
[----:B------:R-:W-:Y:S04]  /*7a60*/  STL [R1+0x1c], R4 ;  /* 0x00001c0401007387 */ /* 0x000fe80000100800 */
[----:B------:R-:W-:Y:S04]  /*7a70*/  STL [R1+0x24], R3 ;  /* 0x0000240301007387 */ /* 0x000fe80000100800 */
[----:B------:R-:W2:Y:S01]  /*7a80*/  LDL.LU R7, [R1+0x1ac] ;  /* 0x0001ac0001077983 */ /* 0x000ea20000300800 */
[C---:B0-----:R-:W-:Y:S02]  /*7a90*/  SEL R2, R29.reuse, R18, !P1 ;  /* 0x000000121d027207 */ /* 0x041fe40004800000 */
[----:B------:R-:W-:-:S03]  /*7aa0*/  SEL R0, R29, R0, !P1 ;  /* 0x000000001d007207 */ /* 0x000fc60004800000 */
[----:B------:R-:W-:Y:S04]  /*7ab0*/  STL [R1+0x2c], R2 ;  /* 0x00002c0201007387 */ /* 0x000fe80000100800 */
[----:B--2---:R0:W-:Y:S04]  /*7ac0*/  STL [R1+0xdf0], R7 ;  /* 0x000df00701007387 */ /* 0x0041e80000100800 */
[----:B------:R-:W-:Y:S04]  /*7ad0*/  STL [R1+0x38], R0 ;  /* 0x0000380001007387 */ /* 0x000fe80000100800 */
[----:B0-----:R-:W2:Y:S04]  /*7ae0*/  LDL.LU R7, [R1+0x1a4] ;  /* 0x0001a40001077983 */ /* 0x001ea80000300800 */
[----:B--2---:R0:W-:Y:S04]  /*7af0*/  STL [R1+0xdf4], R7 ;  /* 0x000df40701007387 */ /* 0x0041e80000100800 */
[----:B0-----:R-:W2:Y:S04]  /*7b00*/  LDL.LU R7, [R1+0xa0] ;  /* 0x0000a00001077983 */ /* 0x001ea80000300800 */
[----:B--2---:R0:W-:Y:S04]  /*7b10*/  STL [R1+0xdf8], R7 ;  /* 0x000df80701007387 */ /* 0x0041e80000100800 */
[----:B0-----:R-:W2:Y:S04]  /*7b20*/  LDL.LU R7, [R1+0x8c] ;  /* 0x00008c0001077983 */ /* 0x001ea80000300800 */
[----:B------:R-:W3:Y:S04]  /*7b30*/  LDL.LU R6, [R1+0x1b0] ;  /* 0x0001b00001067983 */ /* 0x000ee80000300800 */
[----:B------:R-:W4:Y:S04]  /*7b40*/  LDL.LU R24, [R1+0x1b4] ;  /* 0x0001b40001187983 */ /* 0x000f280000300800 */
[----:B------:R-:W5:Y:S04]  /*7b50*/  LDL.LU R5, [R1+0x1a8] ;  /* 0x0001a80001057983 */ /* 0x000f680000300800 */
[----:B------:R-:W3:Y:S04]  /*7b60*/  LDL.LU R14, [R1+0xb0] ;  /* 0x0000b000010e7983 */ /* 0x000ee80000300800 */
        /* <DEDUP_REMOVED lines=22> */
[----:B------:R-:W3:Y:S01]  /*7cd0*/  LDL.LU R0, [R1+0x184] ;  /* 0x0001840001007983 */ /* 0x000ee20000300800 */
[----:B--2---:R-:W-:-:S05]  /*7ce0*/  SEL R7, R29, R7, !P1 ;  /* 0x000000071d077207 */ /* 0x004fca0004800000 */
[----:B------:R0:W-:Y:S04]  /*7cf0*/  STL [R1+0x40], R7 ;  /* 0x0000400701007387 */ /* 0x0001e80000100800 */
[----:B0-----:R-:W2:Y:S02]  /*7d00*/  LDL.LU R7, [R1+0xdf8] ;  /* 0x000df80001077983 */ /* 0x001ea40000300800 */
[----:B--2---:R-:W-:-:S05]  /*7d10*/  SEL R7, R29, R7, !P1 ;  /* 0x000000071d077207 */ /* 0x004fca0004800000 */
[----:B------:R0:W-:Y:S04]  /*7d20*/  STL [R1+0x48], R7 ;  /* 0x0000480701007387 */ /* 0x0001e80000100800 */
[----:B0-----:R-:W2:Y:S02]  /*7d30*/  LDL.LU R7, [R1+0xdf4] ;  /* 0x000df40001077983 */ /* 0x001ea40000300800 */
[----:B--2---:R-:W-:-:S05]  /*7d40*/  SEL R7, R29, R7, !P1 ;  /* 0x000000071d077207 */ /* 0x004fca0004800000 */
[----:B------:R0:W-:Y:S04]  /*7d50*/  STL [R1+0x50], R7 ;  /* 0x0000500701007387 */ /* 0x0001e80000100800 */
[----:B0-----:R-:W2:Y:S01]  /*7d60*/  LDL.LU R7, [R1+0xdf0] ;  /* 0x000df00001077983 */ /* 0x001ea20000300800 */
[C---:B---3--:R-:W-:Y:S02]  /*7d70*/  SEL R6, R29.reuse, R6, !P1 ;  /* 0x000000061d067207 */ /* 0x048fe40004800000 */
[----:B--2---:R-:W-:-:S05]  /*7d80*/  SEL R7, R29, R7, !P1 ;  /* 0x000000071d077207 */ /* 0x004fca0004800000 */
[----:B------:R4:W-:Y:S04]  /*7d90*/  STL [R1+0x78], R7 ;  /* 0x0000780701007387 */ /* 0x0009e80000100800 */
[----:B------:R5:W-:Y:S01]  /*7da0*/  STL [R1+0x80], R6 ;  /* 0x0000800601007387 */ /* 0x000be20000100800 */
[C---:B----4-:R-:W-:Y:S02]  /*7db0*/  SEL R7, R29.reuse, R24, !P1 ;  /* 0x000000181d077207 */ /* 0x050fe40004800000 */
[C---:B-----5:R-:W-:Y:S02]  /*7dc0*/  SEL R6, R29.reuse, R5, !P1 ;  /* 0x000000051d067207 */ /* 0x060fe40004800000 */
[C---:B------:R-:W-:Y:S01]  /*7dd0*/  SEL R5, R29.reuse, R14, !P1 ;  /* 0x0000000e1d057207 */ /* 0x040fe20004800000 */
[----:B------:R0:W-:Y:S04]  /*7de0*/  STL [R1+0x8c], R7 ;  /* 0x00008c0701007387 */ /* 0x0001e80000100800 */
[----:B------:R2:W-:Y:S04]  /*7df0*/  STL [R1+0xa0], R6 ;  /* 0x0000a00601007387 */ /* 0x0005e80000100800 */
[----:B------:R3:W-:Y:S01]  /*7e00*/  STL [R1+0xb0], R5 ;  /* 0x0000b00501007387 */ /* 0x0007e20000100800 */
[----:B0-----:R-:W-:-:S02]  /*7e10*/  SEL R7, R29, R13, !P1 ;  /* 0x0000000d1d077207 */ /* 0x001fc40004800000 */
[----:B--2---:R-:W-:-:S03]  /*7e20*/  SEL R6, R29, R16, !P1 ;  /* 0x000000101d067207 */ /* 0x004fc60004800000 */
[----:B------:R0:W-:Y:S01]  /*7e30*/  STL [R1+0xb8], R7 ;  /* 0x0000b80701007387 */ /* 0x0001e20000100800 */
[----:B---3--:R-:W-:-:S03]  /*7e40*/  SEL R5, R29, R12, !P1 ;  /* 0x0000000c1d057207 */ /* 0x008fc60004800000 */
[----:B------:R2:W-:Y:S04]  /*7e50*/  STL [R1+0xc0], R6 ;  /* 0x0000c00601007387 */ /* 0x0005e80000100800 */
[----:B------:R3:W-:Y:S01]  /*7e60*/  STL [R1+0xd0], R5 ;  /* 0x0000d00501007387 */ /* 0x0007e20000100800 */
[C---:B0-----:R-:W-:Y:S02]  /*7e70*/  SEL R7, R29.reuse, R17, !P1 ;  /* 0x000000111d077207 */ /* 0x041fe40004800000 */
[C---:B--2---:R-:W-:Y:S02]  /*7e80*/  SEL R6, R29.reuse, R2, !P1 ;  /* 0x000000021d067207 */ /* 0x044fe40004800000 */
[C---:B------:R-:W-:Y:S02]  /*7e90*/  SEL R2, R29.reuse, R10, !P1 ;  /* 0x0000000a1d027207 */ /* 0x040fe40004800000 */
[C---:B---3--:R-:W-:Y:S01]  /*7ea0*/  SEL R5, R29.reuse, R11, !P1 ;  /* 0x0000000b1d057207 */ /* 0x048fe20004800000 */
[----:B------:R-:W-:Y:S04]  /*7eb0*/  STL [R1+0xd8], R7 ;  /* 0x0000d80701007387 */ /* 0x000fe80000100800 */
[----:B------:R0:W-:Y:S04]  /*7ec0*/  STL [R1+0xe0], R6 ;  /* 0x0000e00601007387 */ /* 0x0001e80000100800 */
[----:B------:R2:W-:Y:S04]  /*7ed0*/  STL [R1+0x100], R5 ;  /* 0x0001000501007387 */ /* 0x0005e80000100800 */
[----:B------:R3:W-:Y:S01]  /*7ee0*/  STL [R1+0x104], R2 ;  /* 0x0001040201007387 */ /* 0x0007e20000100800 */
[----:B0-----:R-:W-:-:S02]  /*7ef0*/  SEL R6, R29, R9, !P1 ;  /* 0x000000091d067207 */ /* 0x001fc40004800000 */
[----:B--2---:R-:W-:-:S03]  /*7f00*/  SEL R5, R29, R8, !P1 ;  /* 0x000000081d057207 */ /* 0x004fc60004800000 */
[----:B------:R-:W-:Y:S01]  /*7f10*/  STL [R1+0x10c], R6 ;  /* 0x00010c0601007387 */ /* 0x000fe20000100800 */
[C---:B---3--:R-:W-:Y:S02]  /*7f20*/  SEL R2, R29.reuse, R4, !P1 ;  /* 0x000000041d027207 */ /* 0x048fe40004800000 */
[C---:B------:R-:W-:Y:S02]  /*7f30*/  SEL R4, R29.reuse, R3, !P1 ;  /* 0x000000031d047207 */ /* 0x040fe40004800000 */
[C---:B------:R-:W-:Y:S01]  /*7f40*/  SEL R3, R29.reuse, R15, !P1 ;  /* 0x0000000f1d037207 */ /* 0x040fe20004800000 */
[----:B------:R-:W-:Y:S04]  /*7f50*/  STL [R1+0x110], R5 ;  /* 0x0001100501007387 */ /* 0x000fe80000100800 */
        /* <DEDUP_REMOVED lines=168> */
[C---:B----4-:R-:W-:Y:S02]  /*89e0*/  SEL R24, R29.reuse, R24, !P1 ;  /* 0x000000181d187207 */ /* 0x050fe40004800000 */
[C---:B-----5:R-:W-:Y:S02]  /*89f0*/  SEL R5, R29.reuse, R5, !P1 ;  /* 0x000000051d057207 */ /* 0x060fe40004800000 */
[----:B------:R-:W-:-:S02]  /*8a00*/  SEL R14, R29, R14, !P1 ;  /* 0x0000000e1d0e7207 */ /* 0x000fc40004800000 */
[C---:B------:R-:W-:Y:S02]  /*8a10*/  SEL R13, R29.reuse, R13, !P1 ;  /* 0x0000000d1d0d7207 */ /* 0x040fe40004800000 */
[C---:B------:R-:W-:Y:S02]  /*8a20*/  SEL R16, R29.reuse, R16, !P1 ;  /* 0x000000101d107207 */ /* 0x040fe40004800000 */
[C---:B------:R-:W-:Y:S02]  /*8a30*/  SEL R12, R29.reuse, R12, !P1 ;  /* 0x0000000c1d0c7207 */ /* 0x040fe40004800000 */
[C---:B------:R-:W-:Y:S02]  /*8a40*/  SEL R17, R29.reuse, R17, !P1 ;  /* 0x000000111d117207 */ /* 0x040fe40004800000 */
[C---:B------:R-:W-:Y:S02]  /*8a50*/  SEL R2, R29.reuse, R2, !P1 ;  /* 0x000000021d027207 */ /* 0x040fe40004800000 */
        /* <DEDUP_REMOVED lines=18> */
[----:B--2---:R-:W-:-:S05]  /*8b80*/  SEL R7, R29, R7, !P1 ;  /* 0x000000071d077207 */ /* 0x004fca0004800000 */
[----:B------:R0:W-:Y:S04]  /*8b90*/  STL [R1+0x134], R7 ;  /* 0x0001340701007387 */ /* 0x0001e80000100800 */
[----:B0-----:R-:W1:Y:S04]  /*8ba0*/  LDL.LU R7, [R1+0xdd4] ;  /* 0x000dd40001077983 */ /* 0x001e680000300800 */
[----:B------:R0:W-:Y:S04]  /*8bb0*/  STL [R1+0x130], R6 ;  /* 0x0001300601007387 */ /* 0x0001e80000100800 */
[----:B0-----:R-:W2:Y:S04]  /*8bc0*/  LDL.LU R6, [R1+0xdd0] ;  /* 0x000dd00001067983 */ /* 0x001ea80000300800 */
[----:B------:R0:W-:Y:S04]  /*8bd0*/  STL [R1+0x12c], R24 ;  /* 0x00012c1801007387 */ /* 0x0001e80000100800 */
[----:B0-----:R-:W3:Y:S04]  /*8be0*/  LDL.LU R24, [R1+0xdcc] ;  /* 0x000dcc0001187983 */ /* 0x001ee80000300800 */
[----:B------:R0:W-:Y:S04]  /*8bf0*/  STL [R1+0x128], R5 ;  /* 0x0001280501007387 */ /* 0x0001e80000100800 */
[----:B0-----:R-:W4:Y:S04]  /*8c00*/  LDL.LU R5, [R1+0xdc8] ;  /* 0x000dc80001057983 */ /* 0x001f280000300800 */
[----:B------:R0:W-:Y:S04]  /*8c10*/  STL [R1+0x124], R14 ;  /* 0x0001240e01007387 */ /* 0x0001e80000100800 */
[----:B0-----:R-:W5:Y:S04]  /*8c20*/  LDL.LU R14, [R1+0xdc4] ;  /* 0x000dc400010e7983 */ /* 0x001f680000300800 */
[----:B------:R0:W-:Y:S04]  /*8c30*/  STL [R1+0x120], R13 ;  /* 0x0001200d01007387 */ /* 0x0001e80000100800 */
[----:B0-----:R-:W2:Y:S04]  /*8c40*/  LDL.LU R13, [R1+0xdc0] ;  /* 0x000dc000010d7983 */ /* 0x001ea80000300800 */
        /* <DEDUP_REMOVED lines=9> */
[----:B0-----:R-:W3:Y:S04]  /*8ce0*/  LDL.LU R11, [R1+0xdac] ;  /* 0x000dac00010b7983 */ /* 0x001ee80000300800 */
        /* <DEDUP_REMOVED lines=9> */
[----:B0-----:R-:W4:Y:S04]  /*8d80*/  LDL.LU R3, [R1+0xd98] ;  /* 0x000d980001037983 */ /* 0x001f280000300800 */
        /* <DEDUP_REMOVED lines=23> */
[----:B0-----:R-:W5:Y:S01]  /*8f00*/  LDL.LU R0, [R1+0xd68] ;  /* 0x000d680001007983 */ /* 0x001f620000300800 */
[----:B--2---:R-:W-:-:S02]  /*8f10*/  SEL R2, R29, R2, !P1 ;  /* 0x000000021d027207 */ /* 0x004fc40004800000 */
[C---:B---3--:R-:W-:Y:S02]  /*8f20*/  SEL R4, R29.reuse, R4, !P1 ;  /* 0x000000041d047207 */ /* 0x048fe40004800000 */
[C---:B----4-:R-:W-:Y:S02]  /*8f30*/  SEL R18, R29.reuse, R18, !P1 ;  /* 0x000000121d127207 */ /* 0x050fe40004800000 */
[----:B-----5:R-:W-:-:S05]  /*8f40*/  SEL R0, R29, R0, !P1 ;  /* 0x000000001d007207 */ /* 0x020fca0004800000 */
[----:B------:R0:W-:Y:S04]  /*8f50*/  STL [R1+0x98], R0 ;  /* 0x0000980001007387 */ /* 0x0001e80000100800 */
[----:B0-----:R-:W2:Y:S04]  /*8f60*/  LDL.LU R0, [R1+0xd64] ;  /* 0x000d640001007983 */ /* 0x001ea80000300800 */
[----:B------:R0:W-:Y:S02]  /*8f70*/  STL [R1+0x94], R18 ;  /* 0x0000941201007387 */ /* 0x0001e40000100800 */
[----:B0-----:R-:W-:-:S02]  /*8f80*/  SEL R18, R29, R19, !P1 ;  /* 0x000000131d127207 */ /* 0x001fc40004800000 */
[C---:B------:R-:W-:Y:S02]  /*8f90*/  SEL R19, R29.reuse, R20, !P1 ;  /* 0x000000141d137207 */ /* 0x040fe40004800000 */
[C---:B------:R-:W-:Y:S01]  /*8fa0*/  SEL R20, R29.reuse, R21, !P1 ;  /* 0x000000151d147207 */ /* 0x040fe20004800000 */
[----:B------:R0:W-:Y:S04]  /*8fb0*/  STL [R1+0x90], R18 ;  /* 0x0000901201007387 */ /* 0x0001e80000100800 */
[----:B------:R3:W-:Y:S01]  /*8fc0*/  STL [R1+0x88], R19 ;  /* 0x0000881301007387 */ /* 0x0007e20000100800 */
[----:B0-----:R-:W-:-:S03]  /*8fd0*/  SEL R18, R29, R22, !P1 ;  /* 0x000000161d127207 */ /* 0x001fc60004800000 */
[----:B---3--:R-:W3:Y:S04]  /*8fe0*/  LDL R19, [R1+0x234] ;  /* 0x0002340001137983 */ /* 0x008ee80000100800 */
[----:B------:R0:W-:Y:S01]  /*8ff0*/  STL [R1+0x84], R20 ;  /* 0x0000841401007387 */ /* 0x0001e20000100800 */
[----:B------:R-:W-:-:S03]  /*9000*/  SEL R21, R29, R25, !P1 ;  /* 0x000000191d157207 */ /* 0x000fc60004800000 */
[----:B------:R4:W-:Y:S01]  /*9010*/  STL [R1+0x7c], R18 ;  /* 0x00007c1201007387 */ /* 0x0009e20000100800 */
[----:B0-----:R-:W-:-:S03]  /*9020*/  SEL R20, R29, R23, !P1 ;  /* 0x000000171d147207 */ /* 0x001fc60004800000 */
[----:B----4-:R-:W4:Y:S04]  /*9030*/  LDL.LU R18, [R1+0x8] ;  /* 0x0000080001127983 */ /* 0x010f280000300800 */
[----:B------:R0:W-:Y:S01]  /*9040*/  STL [R1+0x74], R20 ;  /* 0x0000741401007387 */ /* 0x0001e20000100800 */
[----:B------:R-:W-:-:S03]  /*9050*/  SEL R22, R29, R27, !P1 ;  /* 0x0000001b1d167207 */ /* 0x000fc60004800000 */
[----:B------:R5:W-:Y:S01]  /*9060*/  STL [R1+0x70], R21 ;  /* 0x0000701501007387 */ /* 0x000be20000100800 */
[C---:B0-----:R-:W-:Y:S02]  /*9070*/  SEL R20, R29.reuse, R26, !P1 ;  /* 0x0000001a1d147207 */ /* 0x041fe40004800000 */
[----:B-----5:R-:W-:-:S03]  /*9080*/  SEL R21, R29, R28, !P1 ;  /* 0x0000001c1d157207 */ /* 0x020fc60004800000 */
[----:B------:R0:W-:Y:S04]  /*9090*/  STL [R1+0x6c], R20 ;  /* 0x00006c1401007387 */ /* 0x0001e80000100800 */
[----:B------:R-:W-:Y:S01]  /*90a0*/  STL [R1+0x68], R22 ;  /* 0x0000681601007387 */ /* 0x000fe20000100800 */
[C---:B0-----:R-:W-:Y:S02]  /*90b0*/  SEL R20, R29.reuse, R15, !P1 ;  /* 0x0000000f1d147207 */ /* 0x041fe40004800000 */
[C---:B------:R-:W-:Y:S01]  /*90c0*/  SEL R15, R29.reuse, R3, !P1 ;  /* 0x000000031d0f7207 */ /* 0x040fe20004800000 */
[----:B------:R-:W-:Y:S01]  /*90d0*/  STL [R1+0x64], R21 ;  /* 0x0000641501007387 */ /* 0x000fe20000100800 */
[----:B------:R-:W-:-:S03]  /*90e0*/  SEL R3, R29, R8, !P1 ;  /* 0x000000081d037207 */ /* 0x000fc60004800000 */
[----:B------:R-:W-:Y:S01]  /*90f0*/  STL [R1+0x60], R20 ;  /* 0x0000601401007387 */ /* 0x000fe20000100800 */
[----:B------:R-:W-:-:S03]  /*9100*/  SEL R8, R29, R9, !P1 ;  /* 0x000000091d087207 */ /* 0x000fc60004800000 */
[----:B------:R-:W-:Y:S04]  /*9110*/  STL [R1+0x5c], R15 ;  /* 0x00005c0f01007387 */ /* 0x000fe80000100800 */
[----:B------:R0:W-:Y:S04]  /*9120*/  STL [R1+0x58], R4 ;  /* 0x0000580401007387 */ /* 0x0001e80000100800 */
[----:B------:R5:W-:Y:S01]  /*9130*/  STL [R1+0x54], R3 ;  /* 0x0000540301007387 */ /* 0x000be20000100800 */
[----:B0-----:R-:W-:-:S03]  /*9140*/  SEL R4, R29, R10, !P1 ;  /* 0x0000000a1d047207 */ /* 0x001fc60004800000 */
[----:B------:R-:W-:Y:S01]  /*9150*/  STL [R1+0x4c], R8 ;  /* 0x00004c0801007387 */ /* 0x000fe20000100800 */
[----:B-----5:R-:W-:-:S03]  /*9160*/  SEL R3, R29, R11, !P1 ;  /* 0x0000000b1d037207 */ /* 0x020fc60004800000 */
[----:B------:R-:W-:Y:S04]  /*9170*/  STL [R1+0x44], R4 ;  /* 0x0000440401007387 */ /* 0x000fe80000100800 */
[----:B------:R-:W5:Y:S04]  /*9180*/  LDL.LU R25, [R1+0xc] ;  /* 0x00000c0001197983 */ /* 0x000f680000300800 */
[----:B------:R0:W-:Y:S04]  /*9190*/  STL [R1+0x3c], R3 ;  /* 0x00003c0301007387 */ /* 0x0001e80000100800 */
[----:B------:R1:W-:Y:S04]  /*91a0*/  STL [R1+0x34], R2 ;  /* 0x0000340201007387 */ /* 0x0003e80000100800 */
[----:B------:R-:W5:Y:S01]  /*91b0*/  LDL.LU R26, [R1+0x10] ;  /* 0x00001000011a7983 */ /* 0x000f620000300800 */
[----:B0-----:R-:W-:-:S02]  /*91c0*/  SEL R3, R29, R17, !P1 ;  /* 0x000000111d037207 */ /* 0x001fc40004800000 */
[----:B-1----:R-:W-:-:S03]  /*91d0*/  SEL R2, R29, R12, !P1 ;  /* 0x0000000c1d027207 */ /* 0x002fc60004800000 */
[----:B------:R0:W-:Y:S04]  /*91e0*/  STL [R1+0x30], R3 ;  /* 0x0000300301007387 */ /* 0x0001e80000100800 */
[----:B------:R1:W-:Y:S01]  /*91f0*/  STL [R1+0x28], R2 ;  /* 0x0000280201007387 */ /* 0x0003e20000100800 */
[C---:B0-----:R-:W-:Y:S02]  /*9200*/  SEL R3, R29.reuse, R16, !P1 ;  /* 0x000000101d037207 */ /* 0x041fe40004800000 */
[----:B-1----:R-:W-:-:S03]  /*9210*/  SEL R2, R29, R13, !P1 ;  /* 0x0000000d1d027207 */ /* 0x002fc60004800000 */
[----:B------:R-:W-:Y:S04]  /*9220*/  STL [R1+0x20], R3 ;  /* 0x0000200301007387 */ /* 0x000fe80000100800 */
[----:B------:R-:W5:Y:S04]  /*9230*/  LDL.LU R4, [R1+0x14] ;  /* 0x0000140001047983 */ /* 0x000f680000300800 */
[----:B------:R-:W5:Y:S04]  /*9240*/  LDL.LU R15, [R1+0x1c] ;  /* 0x00001c00010f7983 */ /* 0x000f680000300800 */
[----:B------:R0:W-:Y:S04]  /*9250*/  STL [R1+0x18], R2 ;  /* 0x0000180201007387 */ /* 0x0001e80000100800 */
[----:B------:R-:W5:Y:S01]  /*9260*/  LDL.LU R27, [R1+0x24] ;  /* 0x00002400011b7983 */ /* 0x000f620000300800 */
[----:B------:R-:W1:Y:S01]  /*9270*/  S2R R20, SR_TID.X ;  /* 0x0000000000147919 */ /* 0x000e620000002100 */
[----:B------:R-:W-:-:S02]  /*9280*/  SEL R28, R29, R14, !P1 ;  /* 0x0000000e1d1c7207 */ /* 0x000fc40004800000 */
[----:B------:R-:W5:Y:S04]  /*9290*/  LDL.LU R23, [R1+0x2c] ;  /* 0x00002c0001177983 */ /* 0x000f680000300800 */
[----:B------:R-:W-:Y:S04]  /*92a0*/  STL [R1+0xd00], R28 ;  /* 0x000d001c01007387 */ /* 0x000fe80000100800 */
[----:B------:R-:W5:Y:S01]  /*92b0*/  LDL.LU R21, [R1+0x38] ;  /* 0x0000380001157983 */ /* 0x000f620000300800 */
[----:B-1----:R-:W-:-:S05]  /*92c0*/  LOP3.LUT R20, R20, 0x7f, RZ, 0xc0, !PT ;  /* 0x0000007f14147812 */ /* 0x002fca00078ec0ff */
[----:B------:R-:W-:-:S05]  /*92d0*/  IMAD R20, R20, UR7, RZ ;  /* 0x0000000714147c24 */ /* 0x000fca000f8e02ff */
[----:B0-----:R-:W-:Y:S01]  /*92e0*/  LEA.HI.X.SX32 R2, R20, UR11, 0x1, P6 ;  /* 0x0000000b14027c11 */ /* 0x001fe2000b0f0eff */
[----:B------:R-:W-:Y:S01]  /*92f0*/  IMAD R29, R7, UR5, RZ ;  /* 0x00000005071d7c24 */ /* 0x000fe2000f8e02ff */
[----:B------:R-:W0:Y:S03]  /*9300*/  LDCU UR11, c[0x0][0x3a8] ;  /* 0x00007500ff0b77ac */ /* 0x000e260008000800 */
[----:B------:R2:W-:Y:S02]  /*9310*/  STL [R1+0xcf8], R2 ;  /* 0x000cf80201007387 */ /* 0x0005e40000100800 */
[----:B--2---:R-:W-:Y:S02]  /*9320*/  IMAD R2, R0, UR4, RZ ;  /* 0x0000000400027c24 */ /* 0x004fe4000f8e02ff */
[----:B------:R-:W-:Y:S02]  /*9330*/  IMAD R0, R24, UR5, RZ ;  /* 0x0000000518007c24 */ /* 0x000fe4000f8e02ff */
[----:B---3--:R-:W-:-:S02]  /*9340*/  IMAD R5, R5, 0x2, R19 ;  /* 0x0000000205057824 */ /* 0x008fc400078e0213 */
[----:B------:R-:W2:Y:S01]  /*9350*/  LDL.LU R19, [R1+0x40] ;  /* 0x0000400001137983 */ /* 0x000ea20000300800 */
[----:B----4-:R-:W-:-:S03]  /*9360*/  IMAD R3, R18, UR5, RZ ;  /* 0x0000000512037c24 */ /* 0x010fc6000f8e02ff */
[----:B------:R-:W3:Y:S04]  /*9370*/  LDL.LU R18, [R1+0x48] ;  /* 0x0000480001127983 */ /* 0x000ee80000300800 */
[----:B------:R-:W-:Y:S04]  /*9380*/  STL [R1+0x8], R3 ;  /* 0x0000080301007387 */ /* 0x000fe80000100800 */
[----:B------:R-:W4:Y:S04]  /*9390*/  LDL.LU R20, [R1+0x50] ;  /* 0x0000500001147983 */ /* 0x000f280000300800 */
[----:B------:R-:W-:Y:S04]  /*93a0*/  STL [R1+0x1e0], R5 ;  /* 0x0001e00501007387 */ /* 0x000fe80000100800 */
[----:B------:R1:W-:Y:S04]  /*93b0*/  STL [R1+0x4], R0 ;  /* 0x0000040001007387 */ /* 0x0003e80000100800 */
[----:B------:R-:W-:Y:S04]  /*93c0*/  STL [R1+0xd04], R5 ;  /* 0x000d040501007387 */ /* 0x000fe80000100800 */
[----:B------:R-:W4:Y:S01]  /*93d0*/  LDL.LU R22, [R1+0x78] ;  /* 0x0000780001167983 */ /* 0x000f220000300800 */
[----:B-1----:R-:W-:-:S03]  /*93e0*/  IMAD R0, R6, UR5, RZ ;  /* 0x0000000506007c24 */ /* 0x002fc6000f8e02ff */
[----:B------:R-:W-:Y:S04]  /*93f0*/  STL [R1+0x23c], R2 ;  /* 0x00023c0201007387 */ /* 0x000fe80000100800 */
[----:B------:R5:W-:Y:S04]  /*9400*/  STL [R1], R0 ;  /* 0x0000000001007387 */ /* 0x000be80000100800 */
[----:B------:R-:W-:Y:S04]  /*9410*/  STL [R1+0xd08], R2 ;  /* 0x000d080201007387 */ /* 0x000fe80000100800 */
[----:B------:R-:W-:Y:S01]  /*9420*/  STL [R1+0xd0c], R29 ;  /* 0x000d0c1d01007387 */ /* 0x000fe20000100800 */
[----:B-----5:R-:W-:-:S03]  /*9430*/  IMAD R0, R25, UR5, RZ ;  /* 0x0000000519007c24 */ /* 0x020fc6000f8e02ff */
[----:B------:R-:W5:Y:S04]  /*9440*/  LDL.LU R25, [R1+0x80] ;  /* 0x0000800001197983 */ /* 0x000f680000300800 */
[----:B------:R-:W-:Y:S01]  /*9450*/  STL [R1+0xd10], R0 ;  /* 0x000d100001007387 */ /* 0x000fe20000100800 */
[----:B------:R-:W-:-:S03]  /*9460*/  IMAD R3, R26, UR5, RZ ;  /* 0x000000051a037c24 */ /* 0x000fc6000f8e02ff */
[----:B------:R-:W5:Y:S04]  /*9470*/  LDL.LU R26, [R1+0x8c] ;  /* 0x00008c00011a7983 */ /* 0x000f680000300800 */
[----:B------:R-:W-:Y:S01]  /*9480*/  STL [R1+0xd14], R3 ;  /* 0x000d140301007387 */ /* 0x000fe20000100800 */
[----:B------:R-:W-:Y:S02]  /*9490*/  IMAD R4, R4, UR5, RZ ;  /* 0x0000000504047c24 */ /* 0x000fe4000f8e02ff */
[----:B------:R-:W-:-:S03]  /*94a0*/  IMAD R6, R15, UR5, RZ ;  /* 0x000000050f067c24 */ /* 0x000fc6000f8e02ff */
[----:B------:R-:W-:Y:S01]  /*94b0*/  STL [R1+0xd18], R4 ;  /* 0x000d180401007387 */ /* 0x000fe20000100800 */
[----:B------:R-:W-:-:S03]  /*94c0*/  IMAD R7, R27, UR5, RZ ;  /* 0x000000051b077c24 */ /* 0x000fc6000f8e02ff */
[----:B------:R1:W-:Y:S04]  /*94d0*/  STL [R1+0xcf4], R6 ;  /* 0x000cf40601007387 */ /* 0x0003e80000100800 */
[----:B------:R-:W-:Y:S04]  /*94e0*/  STL [R1+0xcf0], R7 ;  /* 0x000cf00701007387 */ /* 0x000fe80000100800 */
[----:B------:R-:W5:Y:S01]  /*94f0*/  LDL.LU R16, [R1+0xa0] ;  /* 0x0000a00001107983 */ /* 0x000f620000300800 */
[----:B------:R-:W-:Y:S02]  /*9500*/  IMAD R8, R23, UR5, RZ ;  /* 0x0000000517087c24 */ /* 0x000fe4000f8e02ff */
[----:B------:R-:W-:-:S03]  /*9510*/  IMAD R9, R21, UR5, RZ ;  /* 0x0000000515097c24 */ /* 0x000fc6000f8e02ff */
[----:B------:R-:W-:Y:S04]  /*9520*/  STL [R1+0xcec], R8 ;  /* 0x000cec0801007387 */ /* 0x000fe80000100800 */
[----:B------:R-:W5:Y:S04]  /*9530*/  LDL.LU R17, [R1+0xb0] ;  /* 0x0000b00001117983 */ /* 0x000f680000300800 */
[----:B------:R-:W-:Y:S01]  /*9540*/  STL [R1+0xd1c], R9 ;  /* 0x000d1c0901007387 */ /* 0x000fe20000100800 */
[----:B--2---:R-:W-:-:S05]  /*9550*/  IMAD R10, R19, UR5, RZ ;  /* 0x00000005130a7c24 */ /* 0x004fca000f8e02ff */
[----:B------:R-:W-:Y:S01]  /*9560*/  STL [R1+0xd20], R10 ;  /* 0x000d200a01007387 */ /* 0x000fe20000100800 */
[----:B---3--:R-:W-:-:S03]  /*9570*/  IMAD R11, R18, UR5, RZ ;  /* 0x00000005120b7c24 */ /* 0x008fc6000f8e02ff */
[----:B------:R-:W2:Y:S04]  /*9580*/  LDL.LU R18, [R1+0xb8] ;  /* 0x0000b80001127983 */ /* 0x000ea80000300800 */
[----:B------:R-:W3:Y:S01]  /*9590*/  LDL.LU R19, [R1+0xc0] ;  /* 0x0000c00001137983 */ /* 0x000ee20000300800 */
[----:B----4-:R-:W-:-:S03]  /*95a0*/  IMAD R12, R20, UR5, RZ ;  /* 0x00000005140c7c24 */ /* 0x010fc6000f8e02ff */
[----:B------:R-:W-:Y:S04]  /*95b0*/  STL [R1+0xd24], R11 ;  /* 0x000d240b01007387 */ /* 0x000fe80000100800 */
[----:B------:R-:W4:Y:S04]  /*95c0*/  LDL.LU R20, [R1+0xd0] ;  /* 0x0000d00001147983 */ /* 0x000f280000300800 */
[----:B------:R-:W4:Y:S04]  /*95d0*/  LDL.LU R21, [R1+0xd8] ;  /* 0x0000d80001157983 */ /* 0x000f280000300800 */
[----:B------:R-:W-:Y:S01]  /*95e0*/  STL [R1+0xd28], R12 ;  /* 0x000d280c01007387 */ /* 0x000fe20000100800 */
[----:B------:R-:W-:-:S03]  /*95f0*/  IMAD R13, R22, UR5, RZ ;  /* 0x00000005160d7c24 */ /* 0x000fc6000f8e02ff */
[----:B------:R-:W4:Y:S04]  /*9600*/  LDL.LU R22, [R1+0xe0] ;  /* 0x0000e00001167983 */ /* 0x000f280000300800 */
[----:B------:R-:W4:Y:S04]  /*9610*/  LDL.LU R23, [R1+0x100] ;  /* 0x0001000001177983 */ /* 0x000f280000300800 */
[----:B------:R-:W-:Y:S04]  /*9620*/  STL [R1+0xd2c], R13 ;  /* 0x000d2c0d01007387 */ /* 0x000fe80000100800 */
[----:B------:R-:W4:Y:S01]  /*9630*/  LDL.LU R24, [R1+0x104] ;  /* 0x0001040001187983 */ /* 0x000f220000300800 */
[----:B-----5:R-:W-:-:S03]  /*9640*/  IMAD R14, R25, UR5, RZ ;  /* 0x00000005190e7c24 */ /* 0x020fc6000f8e02ff */
[----:B------:R-:W5:Y:S04]  /*9650*/  LDL.LU R25, [R1+0x10c] ;  /* 0x00010c0001197983 */ /* 0x000f680000300800 */
[----:B------:R-:W-:Y:S01]  /*9660*/  STL [R1+0xd30], R14 ;  /* 0x000d300e01007387 */ /* 0x000fe20000100800 */
[----:B------:R-:W-:-:S03]  /*9670*/  IMAD R15, R26, UR5, RZ ;  /* 0x000000051a0f7c24 */ /* 0x000fc6000f8e02ff */
[----:B------:R-:W5:Y:S04]  /*9680*/  LDL.LU R26, [R1+0x110] ;  /* 0x00011000011a7983 */ /* 0x000f680000300800 */
[----:B------:R-:W5:Y:S04]  /*9690*/  LDL.LU R27, [R1+0x140] ;  /* 0x00014000011b7983 */ /* 0x000f680000300800 */
[----:B-1----:R-:W5:Y:S04]  /*96a0*/  LDL.LU R6, [R1+0x144] ;  /* 0x0001440001067983 */ /* 0x002f680000300800 */
[----:B------:R-:W5:Y:S04]  /*96b0*/  LDL.LU R4, [R1+0x148] ;  /* 0x0001480001047983 */ /* 0x000f680000300800 */
[----:B------:R-:W5:Y:S04]  /*96c0*/  LDL.LU R3, [R1+0x15c] ;  /* 0x00015c0001037983 */ /* 0x000f680000300800 */
[----:B------:R-:W5:Y:S04]  /*96d0*/  LDL.LU R0, [R1+0x160] ;  /* 0x0001600001007983 */ /* 0x000f680000300800 */
[----:B------:R-:W5:Y:S04]  /*96e0*/  LDL.LU R29, [R1+0x164] ;  /* 0x00016400011d7983 */ /* 0x000f680000300800 */
[----:B------:R-:W-:Y:S01]  /*96f0*/  STL [R1+0xd34], R15 ;  /* 0x000d340f01007387 */ /* 0x000fe20000100800 */
[----:B------:R-:W-:-:S05]  /*9700*/  IMAD R16, R16, UR5, RZ ;  /* 0x0000000510107c24 */ /* 0x000fca000f8e02ff */
[----:B------:R-:W-:Y:S04]  /*9710*/  STL [R1+0xd38], R16 ;  /* 0x000d381001007387 */ /* 0x000fe80000100800 */
[----:B------:R-:W5:Y:S04]  /*9720*/  LDL.LU R2, [R1+0x168] ;  /* 0x0001680001027983 */ /* 0x000f680000300800 */
[----:B------:R-:W5:Y:S04]  /*9730*/  LDL.LU R5, [R1+0x16c] ;  /* 0x00016c0001057983 */ /* 0x000f680000300800 */
[----:B------:R-:W5:Y:S01]  /*9740*/  LDL.LU R28, [R1+0x170] ;  /* 0x00017000011c7983 */ /* 0x000f620000300800 */
[----:B------:R-:W-:-:S05]  /*9750*/  IMAD R17, R17, UR5, RZ ;  /* 0x0000000511117c24 */ /* 0x000fca000f8e02ff */
[----:B------:R-:W-:Y:S01]  /*9760*/  STL [R1+0xd3c], R17 ;  /* 0x000d3c1101007387 */ /* 0x000fe20000100800 */
[----:B--2---:R-:W-:Y:S02]  /*9770*/  IMAD R18, R18, UR5, RZ ;  /* 0x0000000512127c24 */ /* 0x004fe4000f8e02ff */
[----:B---3--:R-:W-:-:S03]  /*9780*/  IMAD R19, R19, UR5, RZ ;  /* 0x0000000513137c24 */ /* 0x008fc6000f8e02ff */
[----:B------:R-:W-:Y:S01]  /*9790*/  STL [R1+0xd40], R18 ;  /* 0x000d401201007387 */ /* 0x000fe20000100800 */
[----:B----4-:R-:W-:-:S03]  /*97a0*/  IMAD R20, R20, UR5, RZ ;  /* 0x0000000514147c24 */ /* 0x010fc6000f8e02ff */
[----:B------:R-:W-:Y:S01]  /*97b0*/  STL [R1+0xd44], R19 ;  /* 0x000d441301007387 */ /* 0x000fe20000100800 */
[----:B------:R-:W-:-:S03]  /*97c0*/  IMAD R21, R21, UR5, RZ ;  /* 0x0000000515157c24 */ /* 0x000fc6000f8e02ff */
[----:B------:R-:W-:Y:S01]  /*97d0*/  STL [R1+0xd48], R20 ;  /* 0x000d481401007387 */ /* 0x000fe20000100800 */
[----:B------:R-:W-:-:S03]  /*97e0*/  IMAD R22, R22, UR5, RZ ;  /* 0x0000000516167c24 */ /* 0x000fc6000f8e02ff */
[----:B------:R-:W-:Y:S01]  /*97f0*/  STL [R1+0xd4c], R21 ;  /* 0x000d4c1501007387 */ /* 0x000fe20000100800 */
[----:B------:R-:W-:-:S03]  /*9800*/  IMAD R23, R23, UR5, RZ ;  /* 0x0000000517177c24 */ /* 0x000fc6000f8e02ff */
[----:B------:R-:W-:Y:S01]  /*9810*/  STL [R1+0xd50], R22 ;  /* 0x000d501601007387 */ /* 0x000fe20000100800 */
[----:B------:R-:W-:-:S03]  /*9820*/  IMAD R24, R24, UR5, RZ ;  /* 0x0000000518187c24 */ /* 0x000fc6000f8e02ff */
[----:B------:R-:W-:Y:S04]  /*9830*/  STL [R1+0xd54], R23 ;  /* 0x000d541701007387 */ /* 0x000fe80000100800 */
[----:B------:R-:W-:Y:S01]  /*9840*/  STL [R1+0xd58], R24 ;  /* 0x000d581801007387 */ /* 0x000fe20000100800 */
[----:B-----5:R-:W-:-:S05]  /*9850*/  IMAD R25, R25, UR5, RZ ;  /* 0x0000000519197c24 */ /* 0x020fca000f8e02ff */
[----:B------:R-:W-:Y:S01]  /*9860*/  STL [R1+0xd5c], R25 ;  /* 0x000d5c1901007387 */ /* 0x000fe20000100800 */
[----:B------:R-:W-:Y:S02]  /*9870*/  IMAD R26, R26, UR5, RZ ;  /* 0x000000051a1a7c24 */ /* 0x000fe4000f8e02ff */
[----:B------:R-:W-:-:S03]  /*9880*/  IMAD R6, R6, UR5, RZ ;  /* 0x0000000506067c24 */ /* 0x000fc6000f8e02ff */
[----:B------:R-:W-:Y:S01]  /*9890*/  STL [R1+0xd60], R26 ;  /* 0x000d601a01007387 */ /* 0x000fe20000100800 */
[----:B------:R-:W-:-:S03]  /*98a0*/  IMAD R4, R4, UR5, RZ ;  /* 0x0000000504047c24 */ /* 0x000fc6000f8e02ff */
[----:B------:R-:W-:Y:S01]  /*98b0*/  STL [R1+0xc], R6 ;  /* 0x00000c0601007387 */ /* 0x000fe20000100800 */
[----:B------:R-:W-:-:S03]  /*98c0*/  IMAD R3, R3, UR5, RZ ;  /* 0x0000000503037c24 */ /* 0x000fc6000f8e02ff */
[----:B------:R1:W-:Y:S01]  /*98d0*/  STL [R1+0x10], R4 ;  /* 0x0000100401007387 */ /* 0x0003e20000100800 */
[----:B------:R-:W-:-:S03]  /*98e0*/  IMAD R0, R0, UR5, RZ ;  /* 0x0000000500007c24 */ /* 0x000fc6000f8e02ff */
[----:B------:R2:W-:Y:S01]  /*98f0*/  STL [R1+0x14], R3 ;  /* 0x0000140301007387 */ /* 0x0005e20000100800 */
[----:B-1----:R-:W-:-:S03]  /*9900*/  IMAD R4, R29, UR5, RZ ;  /* 0x000000051d047c24 */ /* 0x002fc6000f8e02ff */
[----:B--2---:R-:W2:Y:S04]  /*9910*/  LDL.LU R3, [R1+0x174] ;  /* 0x0001740001037983 */ /* 0x004ea80000300800 */
[----:B------:R1:W-:Y:S04]  /*9920*/  STL [R1+0x1c], R0 ;  /* 0x00001c0001007387 */ /* 0x0003e80000100800 */
[----:B-1----:R-:W3:Y:S04]  /*9930*/  LDL.LU R0, [R1+0x178] ;  /* 0x0001780001007983 */ /* 0x002ee80000300800 */
[----:B------:R1:W-:Y:S01]  /*9940*/  STL [R1+0x24], R4 ;  /* 0x0000240401007387 */ /* 0x0003e20000100800 */
[----:B------:R-:W-:-:S03]  /*9950*/  IMAD R6, R2, UR5, RZ ;  /* 0x0000000502067c24 */ /* 0x000fc6000f8e02ff */
[----:B------:R-:W4:Y:S01]  /*9960*/  LDL.LU R29, [R1+0x17c] ;  /* 0x00017c00011d7983 */ /* 0x000f220000300800 */
[----:B-1----:R-:W-:-:S03]  /*9970*/  IMAD R4, R5, UR5, RZ ;  /* 0x0000000505047c24 */ /* 0x002fc6000f8e02ff */
[----:B------:R1:W-:Y:S01]  /*9980*/  STL [R1+0x2c], R6 ;  /* 0x00002c0601007387 */ /* 0x0003e20000100800 */
[----:B------:R-:W-:-:S03]  /*9990*/  IMAD R2, R28, UR5, RZ ;  /* 0x000000051c027c24 */ /* 0x000fc6000f8e02ff */
[----:B------:R-:W5:Y:S04]  /*99a0*/  LDL.LU R26, [R1+0x180] ;  /* 0x00018000011a7983 */ /* 0x000f680000300800 */
[----:B------:R0:W-:Y:S04]  /*99b0*/  STL [R1+0x38], R4 ;  /* 0x0000380401007387 */ /* 0x0001e80000100800 */
[----:B------:R-:W5:Y:S04]  /*99c0*/  LDL.LU R25, [R1+0x184] ;  /* 0x0001840001197983 */ /* 0x000f680000300800 */
[----:B------:R0:W-:Y:S04]  /*99d0*/  STL [R1+0x40], R2 ;  /* 0x0000400201007387 */ /* 0x0001e80000100800 */
[----:B------:R-:W5:Y:S04]  /*99e0*/  LDL.LU R24, [R1+0x18c] ;  /* 0x00018c0001187983 */ /* 0x000f680000300800 */
        /* <DEDUP_REMOVED lines=17> */
[----:B-1----:R-:W5:Y:S04]  /*9b00*/  LDL.LU R6, [R1+0x1b4] ;  /* 0x0001b40001067983 */ /* 0x002f680000300800 */
[----:B0-----:R-:W5:Y:S04]  /*9b10*/  LDL.LU R4, [R1+0x1b0] ;  /* 0x0001b00001047983 */ /* 0x001f680000300800 */
[----:B------:R-:W5:Y:S04]  /*9b20*/  LDL.LU R2, [R1+0x1ac] ;  /* 0x0001ac0001027983 */ /* 0x000f680000300800 */
[----:B------:R-:W5:Y:S04]  /*9b30*/  LDL.LU R5, [R1+0x1a8] ;  /* 0x0001a80001057983 */ /* 0x000f680000300800 */
[----:B------:R-:W5:Y:S01]  /*9b40*/  LDL.LU R28, [R1+0x1a4] ;  /* 0x0001a400011c7983 */ /* 0x000f620000300800 */
[----:B--2---:R-:W-:-:S05]  /*9b50*/  IMAD R3, R3, UR5, RZ ;  /* 0x0000000503037c24 */ /* 0x004fca000f8e02ff */
[----:B------:R0:W-:Y:S01]  /*9b60*/  STL [R1+0x48], R3 ;  /* 0x0000480301007387 */ /* 0x0001e20000100800 */
[----:B---3--:R-:W-:-:S03]  /*9b70*/  IMAD R0, R0, UR5, RZ ;  /* 0x0000000500007c24 */ /* 0x008fc6000f8e02ff */
[----:B0-----:R-:W2:Y:S04]  /*9b80*/  LDL.LU R3, [R1+0x1a0] ;  /* 0x0001a00001037983 */ /* 0x001ea80000300800 */
[----:B------:R0:W-:Y:S01]  /*9b90*/  STL [R1+0x50], R0 ;  /* 0x0000500001007387 */ /* 0x0001e20000100800 */
[----:B----4-:R-:W-:-:S03]  /*9ba0*/  IMAD R29, R29, UR5, RZ ;  /* 0x000000051d1d7c24 */ /* 0x010fc6000f8e02ff */
[----:B0-----:R-:W3:Y:S04]  /*9bb0*/  LDL.LU R0, [R1+0x19c] ;  /* 0x00019c0001007983 */ /* 0x001ee80000300800 */
[----:B------:R0:W-:Y:S01]  /*9bc0*/  STL [R1+0x78], R29 ;  /* 0x0000781d01007387 */ /* 0x0001e20000100800 */
[----:B-----5:R-:W-:Y:S02]  /*9bd0*/  IMAD R26, R26, UR5, RZ ;  /* 0x000000051a1a7c24 */ /* 0x020fe4000f8e02ff */
[----:B------:R-:W-:Y:S01]  /*9be0*/  IMAD R25, R25, UR5, RZ ;  /* 0x0000000519197c24 */ /* 0x000fe2000f8e02ff */
[----:B0-----:R-:W4:Y:S01]  /*9bf0*/  LDL.LU R29, [R1+0x198] ;  /* 0x00019800011d7983 */ /* 0x001f220000300800 */
[----:B------:R-:W-:-:S03]  /*9c00*/  IMAD R24, R24, UR5, RZ ;  /* 0x0000000518187c24 */ /* 0x000fc6000f8e02ff */
        /* <DEDUP_REMOVED lines=42> */
[----:B------:R0:W-:Y:S04]  /*9eb0*/  STL [R1+0x170], R4 ;  /* 0x0001700401007387 */ /* 0x0001e80000100800 */
[----:B------:R1:W-:Y:S01]  /*9ec0*/  STL [R1+0x174], R2 ;  /* 0x0001740201007387 */ /* 0x0003e20000100800 */
[----:B0-----:R-:W-:-:S03]  /*9ed0*/  IMAD R4, R28, UR5, RZ ;  /* 0x000000051c047c24 */ /* 0x001fc6000f8e02ff */
[----:B-1----:R-:W5:Y:S04]  /*9ee0*/  LDL.LU R2, [R1+0x194] ;  /* 0x0001940001027983 */ /* 0x002f680000300800 */
[----:B------:R0:W-:Y:S04]  /*9ef0*/  STL [R1+0x178], R5 ;  /* 0x0001780501007387 */ /* 0x0001e80000100800 */
[----:B0-----:R-:W5:Y:S04]  /*9f00*/  LDL.LU R5, [R1+0x188] ;  /* 0x0001880001057983 */ /* 0x001f680000300800 */
[----:B------:R2:W-:Y:S04]  /*9f10*/  STL [R1+0x17c], R4 ;  /* 0x00017c0401007387 */ /* 0x0005e80000100800 */
[----:B------:R-:W5:Y:S01]  /*9f20*/  LDL.LU R28, [R1+0x158] ;  /* 0x00015800011c7983 */ /* 0x000f620000300800 */
[----:B--2---:R-:W-:-:S05]  /*9f30*/  IMAD R4, R3, UR5, RZ ;  /* 0x0000000503047c24 */ /* 0x004fca000f8e02ff */
[----:B------:R0:W-:Y:S04]  /*9f40*/  STL [R1+0x180], R4 ;  /* 0x0001800401007387 */ /* 0x0001e80000100800 */
[----:B------:R-:W2:Y:S01]  /*9f50*/  LDL.LU R26, [R1+0x154] ;  /* 0x00015400011a7983 */ /* 0x000ea20000300800 */
[----:B---3--:R-:W-:-:S05]  /*9f60*/  IMAD R3, R0, UR5, RZ ;  /* 0x0000000500037c24 */ /* 0x008fca000f8e02ff */
[----:B------:R1:W-:Y:S04]  /*9f70*/  STL [R1+0x184], R3 ;  /* 0x0001840301007387 */ /* 0x0003e80000100800 */
[----:B------:R-:W3:Y:S01]  /*9f80*/  LDL.LU R25, [R1+0x150] ;  /* 0x0001500001197983 */ /* 0x000ee20000300800 */
[----:B----4-:R-:W-:-:S05]  /*9f90*/  IMAD R0, R29, UR5, RZ ;  /* 0x000000051d007c24 */ /* 0x010fca000f8e02ff */
[----:B------:R4:W-:Y:S04]  /*9fa0*/  STL [R1+0x18c], R0 ;  /* 0x00018c0001007387 */ /* 0x0009e80000100800 */
        /* <DEDUP_REMOVED lines=19> */
[----:B0-----:R-:W3:Y:S04]  /*a0e0*/  LDL.LU R4, [R1+0xe4] ;  /* 0x0000e40001047983 */ /* 0x001ee80000300800 */
[----:B-1----:R-:W3:Y:S04]  /*a0f0*/  LDL.LU R3, [R1+0xdc] ;  /* 0x0000dc0001037983 */ /* 0x002ee80000300800 */
[----:B----4-:R-:W4:Y:S04]  /*a100*/  LDL.LU R0, [R1+0xd4] ;  /* 0x0000d40001007983 */ /* 0x010f280000300800 */
[----:B------:R-:W4:Y:S01]  /*a110*/  LDL.LU R29, [R1+0xcc] ;  /* 0x0000cc00011d7983 */ /* 0x000f220000300800 */
[----:B-----5:R-:W-:-:S05]  /*a120*/  IMAD R2, R2, UR5, RZ ;  /* 0x0000000502027c24 */ /* 0x020fca000f8e02ff */
[----:B------:R0:W-:Y:S01]  /*a130*/  STL [R1+0x190], R2 ;  /* 0x0001900201007387 */ /* 0x0001e20000100800 */
[----:B------:R-:W-:-:S03]  /*a140*/  IMAD R5, R5, UR5, RZ ;  /* 0x0000000505057c24 */ /* 0x000fc6000f8e02ff */
[----:B0-----:R-:W5:Y:S04]  /*a150*/  LDL.LU R2, [R1+0xc8] ;  /* 0x0000c80001027983 */ /* 0x001f680000300800 */
[----:B------:R0:W-:Y:S01]  /*a160*/  STL [R1+0x188], R5 ;  /* 0x0001880501007387 */ /* 0x0001e20000100800 */
[----:B------:R-:W-:-:S03]  /*a170*/  IMAD R28, R28, UR5, RZ ;  /* 0x000000051c1c7c24 */ /* 0x000fc6000f8e02ff */
[----:B0-----:R-:W5:Y:S04]  /*a180*/  LDL.LU R5, [R1+0xc4] ;  /* 0x0000c40001057983 */ /* 0x001f680000300800 */
[----:B------:R0:W-:Y:S04]  /*a190*/  STL [R1+0x158], R28 ;  /* 0x0001581c01007387 */ /* 0x0001e80000100800 */
[----:B0-----:R-:W5:Y:S01]  /*a1a0*/  LDL.LU R28, [R1+0xbc] ;  /* 0x0000bc00011c7983 */ /* 0x001f620000300800 */
[----:B--2---:R-:W-:-:S05]  /*a1b0*/  IMAD R26, R26, UR5, RZ ;  /* 0x000000051a1a7c24 */ /* 0x004fca000f8e02ff */
[----:B------:R3:W-:Y:S02]  /*a1c0*/  STL [R1+0x154], R26 ;  /* 0x0001541a01007387 */ /* 0x0007e40000100800 */
[----:B---3--:R-:W-:-:S05]  /*a1d0*/  IMAD R26, R25, UR5, RZ ;  /* 0x00000005191a7c24 */ /* 0x008fca000f8e02ff */
[----:B------:R-:W-:Y:S01]  /*a1e0*/  STL [R1+0x150], R26 ;  /* 0x0001501a01007387 */ /* 0x000fe20000100800 */
[----:B------:R-:W-:Y:S02]  /*a1f0*/  IMAD R25, R24, UR5, RZ ;  /* 0x0000000518197c24 */ /* 0x000fe4000f8e02ff */
        /* <DEDUP_REMOVED lines=38> */
[----:B------:R-:W-:-:S03]  /*a460*/  IMAD R4, R3, UR5, RZ ;  /* 0x0000000503047c24 */ /* 0x000fc6000f8e02ff */
[----:B------:R2:W-:Y:S01]  /*a470*/  STL [R1+0xe4], R6 ;  /* 0x0000e40601007387 */ /* 0x0005e20000100800 */
[----:B----4-:R-:W-:-:S03]  /*a480*/  IMAD R3, R0, UR5, RZ ;  /* 0x0000000500037c24 */ /* 0x010fc6000f8e02ff */
[----:B------:R-:W-:Y:S01]  /*a490*/  STL [R1+0xdc], R4 ;  /* 0x0000dc0401007387 */ /* 0x000fe20000100800 */
[----:B------:R-:W-:-:S03]  /*a4a0*/  IMAD R0, R29, UR5, RZ ;  /* 0x000000051d007c24 */ /* 0x000fc6000f8e02ff */
[----:B0-----:R-:W3:Y:S04]  /*a4b0*/  LDL.LU R8, [R1+0xb4] ;  /* 0x0000b40001087983 */ /* 0x001ee80000300800 */
[----:B------:R5:W-:Y:S04]  /*a4c0*/  STL [R1+0xd4], R3 ;  /* 0x0000d40301007387 */ /* 0x000be80000100800 */
[----:B-1----:R-:W4:Y:S04]  /*a4d0*/  LDL.LU R7, [R1+0xac] ;  /* 0x0000ac0001077983 */ /* 0x002f280000300800 */
[----:B------:R0:W-:Y:S04]  /*a4e0*/  STL [R1+0xcc], R0 ;  /* 0x0000cc0001007387 */ /* 0x0001e80000100800 */
[----:B--2---:R-:W2:Y:S01]  /*a4f0*/  LDL.LU R6, [R1+0xa8] ;  /* 0x0000a80001067983 */ /* 0x004ea20000300800 */
[----:B-----5:R-:W-:-:S05]  /*a500*/  IMAD R3, R2, UR5, RZ ;  /* 0x0000000502037c24 */ /* 0x020fca000f8e02ff */
[----:B------:R1:W-:Y:S04]  /*a510*/  STL [R1+0xc8], R3 ;  /* 0x0000c80301007387 */ /* 0x0003e80000100800 */
[----:B------:R-:W5:Y:S01]  /*a520*/  LDL.LU R26, [R1+0xa4] ;  /* 0x0000a400011a7983 */ /* 0x000f620000300800 */
[----:B------:R-:W-:-:S05]  /*a530*/  IMAD R2, R5, UR5, RZ ;  /* 0x0000000505027c24 */ /* 0x000fca000f8e02ff */
[----:B------:R-:W-:Y:S04]  /*a540*/  STL [R1+0xc4], R2 ;  /* 0x0000c40201007387 */ /* 0x000fe80000100800 */
[----:B------:R-:W5:Y:S01]  /*a550*/  LDL.LU R25, [R1+0x9c] ;  /* 0x00009c0001197983 */ /* 0x000f620000300800 */
[----:B0-----:R-:W-:-:S05]  /*a560*/  IMAD R0, R28, UR5, RZ ;  /* 0x000000051c007c24 */ /* 0x001fca000f8e02ff */
        /* <DEDUP_REMOVED lines=22> */
[----:B------:R-:W5:Y:S04]  /*a6d0*/  LDL.LU R5, [R1+0x20] ;  /* 0x0000200001057983 */ /* 0x000f680000300800 */
[----:B------:R-:W5:Y:S01]  /*a6e0*/  LDL.LU R28, [R1+0x18] ;  /* 0x00001800011c7983 */ /* 0x000f620000300800 */
[----:B---3--:R-:W-:-:S05]  /*a6f0*/  IMAD R8, R8, UR5, RZ ;  /* 0x0000000508087c24 */ /* 0x008fca000f8e02ff */
[----:B------:R2:W-:Y:S01]  /*a700*/  STL [R1+0xb4], R8 ;  /* 0x0000b40801007387 */ /* 0x0005e20000100800 */
[----:B----4-:R-:W-:Y:S02]  /*a710*/  IMAD R7, R7, UR5, RZ ;  /* 0x0000000507077c24 */ /* 0x010fe4000f8e02ff */
[----:B--2---:R-:W-:Y:S02]  /*a720*/  IMAD R8, R6, UR5, RZ ;  /* 0x0000000506087c24 */ /* 0x004fe4000f8e02ff */
[----:B------:R-:W2:Y:S04]  /*a730*/  LDL.LU R6, [R1+0x8] ;  /* 0x0000080001067983 */ /* 0x000ea80000300800 */
[----:B------:R0:W-:Y:S01]  /*a740*/  STL [R1+0xac], R7 ;  /* 0x0000ac0701007387 */ /* 0x0001e20000100800 */
[----:B-----5:R-:W-:-:S03]  /*a750*/  IMAD R26, R26, UR5, RZ ;  /* 0x000000051a1a7c24 */ /* 0x020fc6000f8e02ff */
[----:B0-----:R-:W3:Y:S04]  /*a760*/  LDL.LU R7, [R1+0x4] ;  /* 0x0000040001077983 */ /* 0x001ee80000300800 */
[----:B------:R0:W-:Y:S01]  /*a770*/  STL [R1+0xa8], R8 ;  /* 0x0000a80801007387 */ /* 0x0001e20000100800 */
[----:B------:R-:W-:-:S03]  /*a780*/  IMAD R25, R25, UR5, RZ ;  /* 0x0000000519197c24 */ /* 0x000fc6000f8e02ff */
[----:B0-----:R-:W4:Y:S04]  /*a790*/  LDL.LU R8, [R1] ;  /* 0x0000000001087983 */ /* 0x001f280000300800 */
[----:B------:R0:W-:Y:S01]  /*a7a0*/  STL [R1+0xa4], R26 ;  /* 0x0000a41a01007387 */ /* 0x0001e20000100800 */
[----:B------:R-:W-:-:S03]  /*a7b0*/  IMAD R24, R24, UR5, RZ ;  /* 0x0000000518187c24 */ /* 0x000fc6000f8e02ff */
[----:B0-----:R-:W5:Y:S01]  /*a7c0*/  LDL.LU R26, [R1+0xd60] ;  /* 0x000d6000011a7983 */ /* 0x001f620000300800 */
[----:B------:R-:W-:-:S03]  /*a7d0*/  IMAD R23, R23, UR5, RZ ;  /* 0x0000000517177c24 */ /* 0x000fc6000f8e02ff */
[----:B------:R0:W-:Y:S01]  /*a7e0*/  STL [R1+0x9c], R25 ;  /* 0x00009c1901007387 */ /* 0x0001e20000100800 */
[----:B------:R-:W-:Y:S02]  /*a7f0*/  IMAD R22, R22, UR5, RZ ;  /* 0x0000000516167c24 */ /* 0x000fe4000f8e02ff */
[----:B------:R-:W-:Y:S01]  /*a800*/  IMAD R21, R21, UR5, RZ ;  /* 0x0000000515157c24 */ /* 0x000fe2000f8e02ff */
[----:B0-----:R-:W2:Y:S01]  /*a810*/  LDL.LU R25, [R1+0xd5c] ;  /* 0x000d5c0001197983 */ /* 0x001ea20000300800 */
[----:B------:R-:W-:-:S03]  /*a820*/  IMAD R20, R20, UR5, RZ ;  /* 0x0000000514147c24 */ /* 0x000fc6000f8e02ff */
[----:B------:R0:W-:Y:S01]  /*a830*/  STL [R1+0x98], R24 ;  /* 0x0000981801007387 */ /* 0x0001e20000100800 */
[----:B------:R-:W-:-:S03]  /*a840*/  IMAD R19, R19, UR5, RZ ;  /* 0x0000000513137c24 */ /* 0x000fc6000f8e02ff */
[----:B0-----:R-:W2:Y:S04]  /*a850*/  LDL.LU R24, [R1+0xd58] ;  /* 0x000d580001187983 */ /* 0x001ea80000300800 */
[----:B------:R0:W-:Y:S01]  /*a860*/  STL [R1+0x94], R23 ;  /* 0x0000941701007387 */ /* 0x0001e20000100800 */
[----:B------:R-:W-:Y:S02]  /*a870*/  IMAD R18, R18, UR5, RZ ;  /* 0x0000000512127c24 */ /* 0x000fe4000f8e02ff */
[----:B------:R-:W-:Y:S01]  /*a880*/  IMAD R17, R17, UR5, RZ ;  /* 0x0000000511117c24 */ /* 0x000fe2000f8e02ff */
[----:B0-----:R-:W2:Y:S04]  /*a890*/  LDL.LU R23, [R1+0xd54] ;  /* 0x000d540001177983 */ /* 0x001ea80000300800 */
[----:B------:R0:W-:Y:S01]  /*a8a0*/  STL [R1+0x90], R22 ;  /* 0x0000901601007387 */ /* 0x0001e20000100800 */
[----:B------:R-:W-:-:S03]  /*a8b0*/  IMAD R16, R16, UR5, RZ ;  /* 0x0000000510107c24 */ /* 0x000fc6000f8e02ff */
        /* <DEDUP_REMOVED lines=54> */
[----:B0-----:R-:W2:Y:S02]  /*ac20*/  LDL.LU R28, [R1+0xd00] ;  /* 0x000d0000011c7983 */ /* 0x001ea40000300800 */
[----:B--2---:R-:W-:-:S05]  /*ac30*/  IMAD R28, R28, UR5, RZ ;  /* 0x000000051c1c7c24 */ /* 0x004fca000f8e02ff */
[----:B------:R0:W-:Y:S02]  /*ac40*/  STL [R1+0x20], R28 ;  /* 0x0000201c01007387 */ /* 0x0001e40000100800 */
[----:B0-----:R-:W-:-:S04]  /*ac50*/  IMAD R28, RZ, RZ, -UR6 ;  /* 0x80000006ff1c7e24 */ /* 0x001fc8000f8e02ff */
[----:B------:R-:W-:Y:S02]  /*ac60*/  IMAD R28, R28, 0x2, R5 ;  /* 0x000000021c1c7824 */ /* 0x000fe400078e0205 */
[----:B------:R-:W2:Y:S04]  /*ac70*/  LDL.LU R5, [R1+0xcfc] ;  /* 0x000cfc0001057983 */ /* 0x000ea80000300800 */
[----:B------:R0:W-:Y:S02]  /*ac80*/  STL [R1+0x18], R28 ;  /* 0x0000181c01007387 */ /* 0x0001e40000100800 */
[----:B0-----:R-:W-:Y:S02]  /*ac90*/  LEA R28, P0, R2, UR8, 0x1 ;  /* 0x00000008021c7c11 */ /* 0x001fe4000f8008ff */
[----:B--2---:R-:W-:-:S05]  /*aca0*/  LEA R2, P1, R6, R5, 0x1 ;  /* 0x0000000506027211 */ /* 0x004fca00078208ff */
[----:B------:R3:W-:Y:S02]  /*acb0*/  STL [R1+0xce0], R2 ;  /* 0x000ce00201007387 */ /* 0x0007e40000100800 */
[----:B---3--:R-:W-:-:S05]  /*acc0*/  LEA R2, P6, R7, R5, 0x1 ;  /* 0x0000000507027211 */ /* 0x008fca00078c08ff */
[----:B------:R4:W-:Y:S02]  /*acd0*/  STL [R1+0xccc], R2 ;  /* 0x000ccc0201007387 */ /* 0x0009e40000100800 */
[----:B----4-:R-:W-:-:S05]  /*ace0*/  LEA R2, P5, R8, R5, 0x1 ;  /* 0x0000000508027211 */ /* 0x010fca00078a08ff */
[----:B------:R0:W-:Y:S02]  /*acf0*/  STL [R1+0xcd0], R2 ;  /* 0x000cd00201007387 */ /* 0x0001e40000100800 */
[----:B0-----:R-:W-:-:S05]  /*ad00*/  LEA R2, P4, R29, R5, 0x1 ;  /* 0x000000051d027211 */ /* 0x001fca00078808ff */
[----:B------:R0:W-:Y:S02]  /*ad10*/  STL [R1+0xcd4], R2 ;  /* 0x000cd40201007387 */ /* 0x0001e40000100800 */
[----:B0-----:R-:W-:-:S05]  /*ad20*/  LEA R2, P3, R0, R5, 0x1 ;  /* 0x0000000500027211 */ /* 0x001fca00078608ff */
[----:B------:R0:W-:Y:S02]  /*ad30*/  STL [R1+0xcd8], R2 ;  /* 0x000cd80201007387 */ /* 0x0001e40000100800 */
[----:B0-----:R-:W-:-:S05]  /*ad40*/  LEA R2, P2, R3, R5, 0x1 ;  /* 0x0000000503027211 */ /* 0x001fca00078408ff */
[----:B------:R0:W-:Y:S04]  /*ad50*/  STL [R1+0xcdc], R2 ;  /* 0x000cdc0201007387 */ /* 0x0001e80000100800 */
[----:B0-----:R-:W2:Y:S02]  /*ad60*/  LDL.LU R2, [R1+0xcf8] ;  /* 0x000cf80001027983 */ /* 0x001ea40000300800 */
[----:B--2---:R-:W-:-:S05]  /*ad70*/  LEA.HI.X.SX32 R6, R6, R2, 0x1, P1 ;  /* 0x0000000206067211 */ /* 0x004fca00008f0eff */
[----:B------:R0:W-:Y:S02]  /*ad80*/  STL [R1+0xcc8], R6 ;  /* 0x000cc80601007387 */ /* 0x0001e40000100800 */
[----:B0-----:R-:W-:-:S05]  /*ad90*/  LEA R6, P1, R4, R5, 0x1 ;  /* 0x0000000504067211 */ /* 0x001fca00078208ff */
[----:B------:R0:W-:Y:S04]  /*ada0*/  STL [R1+0xcc4], R6 ;  /* 0x000cc40601007387 */ /* 0x0001e80000100800 */
[----:B0-----:R-:W2:Y:S01]  /*adb0*/  LDL.LU R6, [R1+0xcf4] ;  /* 0x000cf40001067983 */ /* 0x001ea20000300800 */
[----:B------:R-:W-:-:S05]  /*adc0*/  LEA.HI.X.SX32 R7, R7, R2, 0x1, P6 ;  /* 0x0000000207077211 */ /* 0x000fca00030f0eff */
[----:B------:R2:W-:Y:S02]  /*add0*/  STL [R1+0xcbc], R7 ;  /* 0x000cbc0701007387 */ /* 0x0005e40000100800 */
[----:B--2---:R-:W-:-:S05]  /*ade0*/  LEA R7, P6, R6, R5, 0x1 ;  /* 0x0000000506077211 */ /* 0x004fca00078c08ff */
[----:B------:R0:W-:Y:S04]  /*adf0*/  STL [R1+0xcc0], R7 ;  /* 0x000cc00701007387 */ /* 0x0001e80000100800 */
[----:B0-----:R-:W2:Y:S01]  /*ae00*/  LDL.LU R7, [R1+0xcf0] ;  /* 0x000cf00001077983 */ /* 0x001ea20000300800 */
[----:B------:R-:W-:-:S05]  /*ae10*/  LEA.HI.X.SX32 R8, R8, R2, 0x1, P5 ;  /* 0x0000000208087211 */ /* 0x000fca00028f0eff */
[----:B------:R2:W-:Y:S02]  /*ae20*/  STL [R1+0xcb4], R8 ;  /* 0x000cb40801007387 */ /* 0x0005e40000100800 */
[----:B--2---:R-:W-:-:S05]  /*ae30*/  LEA R8, P5, R7, R5, 0x1 ;  /* 0x0000000507087211 */ /* 0x004fca00078a08ff */
[----:B------:R0:W-:Y:S04]  /*ae40*/  STL [R1+0xcb8], R8 ;  /* 0x000cb80801007387 */ /* 0x0001e80000100800 */
[----:B0-----:R-:W2:Y:S01]  /*ae50*/  LDL.LU R8, [R1+0xcec] ;  /* 0x000cec0001087983 */ /* 0x001ea20000300800 */
[-C--:B------:R-:W-:Y:S02]  /*ae60*/  LEA.HI.X.SX32 R29, R29, R2.reuse, 0x1, P4 ;  /* 0x000000021d1d7211 */ /* 0x080fe400020f0eff */
[----:B------:R-:W-:-:S03]  /*ae70*/  LEA.HI.X.SX32 R0, R0, R2, 0x1, P3 ;  /* 0x0000000200007211 */ /* 0x000fc600018f0eff */
[----:B------:R2:W-:Y:S01]  /*ae80*/  STL [R1+0xcac], R29 ;  /* 0x000cac1d01007387 */ /* 0x0005e20000100800 */
[----:B------:R-:W-:Y:S02]  /*ae90*/  LEA.HI.X.SX32 R4, R4, R2, 0x1, P1 ;  /* 0x0000000204047211 */ /* 0x000fe400008f0eff */
[----:B--2---:R-:W-:-:S05]  /*aea0*/  LEA R29, P4, R8, R5, 0x1 ;  /* 0x00000005081d7211 */ /* 0x004fca00078808ff */
[----:B------:R0:W-:Y:S04]  /*aeb0*/  STL [R1+0xcb0], R29 ;  /* 0x000cb01d01007387 */ /* 0x0001e80000100800 */
[----:B------:R1:W-:Y:S01]  /*aec0*/  STL [R1+0xca4], R0 ;  /* 0x000ca40001007387 */ /* 0x0003e20000100800 */
[----:B0-----:R-:W-:Y:S02]  /*aed0*/  LEA R29, P3, R9, R5, 0x1 ;  /* 0x00000005091d7211 */ /* 0x001fe400078608ff */
[----:B-1----:R-:W-:-:S03]  /*aee0*/  LEA.HI.X.SX32 R0, R3, R2, 0x1, P2 ;  /* 0x0000000203007211 */ /* 0x002fc600010f0eff */
[----:B------:R-:W-:Y:S01]  /*aef0*/  STL [R1+0xca8], R29 ;  /* 0x000ca81d01007387 */ /* 0x000fe20000100800 */
[----:B------:R-:W-:-:S03]  /*af00*/  LEA R3, P2, R10, R5, 0x1 ;  /* 0x000000050a037211 */ /* 0x000fc600078408ff */
[----:B------:R0:W-:Y:S04]  /*af10*/  STL [R1+0xc9c], R0 ;  /* 0x000c9c0001007387 */ /* 0x0001e80000100800 */
[----:B------:R1:W-:Y:S01]  /*af20*/  STL [R1+0xca0], R3 ;  /* 0x000ca00301007387 */ /* 0x0003e20000100800 */
[----:B0-----:R-:W-:-:S03]  /*af30*/  LEA R0, P1, R11, R5, 0x1 ;  /* 0x000000050b007211 */ /* 0x001fc600078208ff */
[----:B------:R0:W-:Y:S01]  /*af40*/  STL [R1+0xc94], R4 ;  /* 0x000c940401007387 */ /* 0x0001e20000100800 */
[----:B-1----:R-:W-:-:S03]  /*af50*/  LEA.HI.X.SX32 R3, R6, R2, 0x1, P6 ;  /* 0x0000000206037211 */ /* 0x002fc600030f0eff */
[----:B------:R1:W-:Y:S01]  /*af60*/  STL [R1+0xc98], R0 ;  /* 0x000c980001007387 */ /* 0x0003e20000100800 */
[----:B0-----:R-:W-:-:S03]  /*af70*/  LEA R4, P6, R12, R5, 0x1 ;  /* 0x000000050c047211 */ /* 0x001fc600078c08ff */
[----:B------:R0:W-:Y:S01]  /*af80*/  STL [R1+0xc8c], R3 ;  /* 0x000c8c0301007387 */ /* 0x0001e20000100800 */
[----:B-1----:R-:W-:-:S03]  /*af90*/  LEA.HI.X.SX32 R0, R7, R2, 0x1, P5 ;  /* 0x0000000207007211 */ /* 0x002fc600028f0eff */
[----:B------:R1:W-:Y:S04]  /*afa0*/  STL [R1+0xc90], R4 ;  /* 0x000c900401007387 */ /* 0x0003e80000100800 */
[----:B------:R2:W-:Y:S01]  /*afb0*/  STL [R1+0xc84], R0 ;  /* 0x000c840001007387 */ /* 0x0005e20000100800 */
[----:B0-----:R-:W-:Y:S02]  /*afc0*/  LEA R3, P5, R13, R5, 0x1 ;  /* 0x000000050d037211 */ /* 0x001fe400078a08ff */
[----:B-1----:R-:W-:-:S03]  /*afd0*/  LEA.HI.X.SX32 R4, R8, R2, 0x1, P4 ;  /* 0x0000000208047211 */ /* 0x002fc600020f0eff */
[----:B------:R0:W-:Y:S01]  /*afe0*/  STL [R1+0xc88], R3 ;  /* 0x000c880301007387 */ /* 0x0001e20000100800 */
[----:B--2---:R-:W-:-:S03]  /*aff0*/  LEA R0, P4, R14, R5, 0x1 ;  /* 0x000000050e007211 */ /* 0x004fc600078808ff */
[----:B------:R1:W-:Y:S04]  /*b000*/  STL [R1+0xc7c], R4 ;  /* 0x000c7c0401007387 */ /* 0x0003e80000100800 */
[----:B------:R2:W-:Y:S01]  /*b010*/  STL [R1+0xc80], R0 ;  /* 0x000c800001007387 */ /* 0x0005e20000100800 */
[----:B0-----:R-:W-:Y:S02]  /*b020*/  LEA.HI.X.SX32 R3, R9, R2, 0x1, P3 ;  /* 0x0000000209037211 */ /* 0x001fe400018f0eff */
[----:B-1----:R-:W-:-:S03]  /*b030*/  LEA R4, P3, R15, R5, 0x1 ;  /* 0x000000050f047211 */ /* 0x002fc600078608ff */
[----:B------:R0:W-:Y:S01]  /*b040*/  STL [R1+0xc74], R3 ;  /* 0x000c740301007387 */ /* 0x0001e20000100800 */
[----:B--2---:R-:W-:-:S03]  /*b050*/  LEA.HI.X.SX32 R0, R10, R2, 0x1, P2 ;  /* 0x000000020a007211 */ /* 0x004fc600010f0eff */
[----:B------:R1:W-:Y:S04]  /*b060*/  STL [R1+0xc78], R4 ;  /* 0x000c780401007387 */ /* 0x0003e80000100800 */
[----:B------:R2:W-:Y:S01]  /*b070*/  STL [R1+0xc6c], R0 ;  /* 0x000c6c0001007387 */ /* 0x0005e20000100800 */
[----:B0-----:R-:W-:Y:S02]  /*b080*/  LEA R3, P2, R16, R5, 0x1 ;  /* 0x0000000510037211 */ /* 0x001fe400078408ff */
[----:B-1----:R-:W-:-:S03]  /*b090*/  LEA.HI.X.SX32 R4, R11, R2, 0x1, P1 ;  /* 0x000000020b047211 */ /* 0x002fc600008f0eff */
[----:B------:R0:W-:Y:S01]  /*b0a0*/  STL [R1+0xc70], R3 ;  /* 0x000c700301007387 */ /* 0x0001e20000100800 */
[----:B--2---:R-:W-:-:S03]  /*b0b0*/  LEA R0, P1, R17, R5, 0x1 ;  /* 0x0000000511007211 */ /* 0x004fc600078208ff */
[----:B------:R1:W-:Y:S04]  /*b0c0*/  STL [R1+0xc64], R4 ;  /* 0x000c640401007387 */ /* 0x0003e80000100800 */
[----:B------:R-:W2:Y:S01]  /*b0d0*/  LDL.LU R6, [R1+0xc] ;  /* 0x00000c0001067983 */ /* 0x000ea20000300800 */
[----:B0-----:R-:W-:-:S03]  /*b0e0*/  LEA.HI.X.SX32 R3, R12, R2, 0x1, P6 ;  /* 0x000000020c037211 */ /* 0x001fc600030f0eff */
[----:B------:R0:W-:Y:S01]  /*b0f0*/  STL [R1+0xc68], R0 ;  /* 0x000c680001007387 */ /* 0x0001e20000100800 */
[----:B-1----:R-:W-:-:S03]  /*b100*/  LEA.HI.X.SX32 R4, R13, R2, 0x1, P5 ;  /* 0x000000020d047211 */ /* 0x002fc600028f0eff */
[----:B------:R1:W-:Y:S01]  /*b110*/  STL [R1+0xc5c], R3 ;  /* 0x000c5c0301007387 */ /* 0x0003e20000100800 */
[----:B0-----:R-:W-:-:S05]  /*b120*/  LEA R0, P6, R18, R5, 0x1 ;  /* 0x0000000512007211 */ /* 0x001fca00078c08ff */
[----:B------:R0:W-:Y:S01]  /*b130*/  STL [R1+0xc60], R0 ;  /* 0x000c600001007387 */ /* 0x0001e20000100800 */
[----:B-1----:R-:W-:-:S03]  /*b140*/  LEA R3, P5, R19, R5, 0x1 ;  /* 0x0000000513037211 */ /* 0x002fc600078a08ff */
[----:B------:R-:W-:Y:S01]  /*b150*/  STL [R1+0xc54], R4 ;  /* 0x000c540401007387 */ /* 0x000fe20000100800 */
[----:B0-----:R-:W-:-:S03]  /*b160*/  LEA.HI.X.SX32 R0, R14, R2, 0x1, P4 ;  /* 0x000000020e007211 */ /* 0x001fc600020f0eff */
[----:B------:R-:W3:Y:S04]  /*b170*/  LDL.LU R14, [R1+0x10] ;  /* 0x00001000010e7983 */ /* 0x000ee80000300800 */
[----:B------:R0:W-:Y:S04]  /*b180*/  STL [R1+0xc58], R3 ;  /* 0x000c580301007387 */ /* 0x0001e80000100800 */
[----:B------:R-:W4:Y:S04]  /*b190*/  LDL.LU R10, [R1+0x14] ;  /* 0x00001400010a7983 */ /* 0x000f280000300800 */
[----:B------:R1:W-:Y:S04]  /*b1a0*/  STL [R1+0xc4c], R0 ;  /* 0x000c4c0001007387 */ /* 0x0003e80000100800 */
[----:B------:R-:W4:Y:S01]  /*b1b0*/  LDL.LU R9, [R1+0x1c] ;  /* 0x00001c0001097983 */ /* 0x000f220000300800 */
[----:B0-----:R-:W-:-:S02]  /*b1c0*/  LEA R3, P4, R20, R5, 0x1 ;  /* 0x0000000514037211 */ /* 0x001fc400078808ff */
[----:B-1----:R-:W-:-:S03]  /*b1d0*/  LEA.HI.X.SX32 R0, R15, R2, 0x1, P3 ;  /* 0x000000020f007211 */ /* 0x002fc600018f0eff */
[----:B------:R0:W-:Y:S04]  /*b1e0*/  STL [R1+0xc50], R3 ;  /* 0x000c500301007387 */ /* 0x0001e80000100800 */
[----:B------:R1:W-:Y:S04]  /*b1f0*/  STL [R1+0xc44], R0 ;  /* 0x000c440001007387 */ /* 0x0003e80000100800 */
[----:B------:R-:W4:Y:S01]  /*b200*/  LDL.LU R8, [R1+0x24] ;  /* 0x0000240001087983 */ /* 0x000f220000300800 */
[----:B0-----:R-:W-:Y:S02]  /*b210*/  LEA R3, P3, R21, R5, 0x1 ;  /* 0x0000000515037211 */ /* 0x001fe400078608ff */
        /* <DEDUP_REMOVED lines=11> */
[----:B------:R0:W-:Y:S01]  /*b2d0*/  STL [R1+0xc38], R3 ;  /* 0x000c380301007387 */ /* 0x0001e20000100800 */
[----:B------:R-:W-:-:S03]  /*b2e0*/  LEA R4, P6, R24, R5, 0x1 ;  /* 0x0000000518047211 */ /* 0x000fc600078c08ff */
[----:B------:R1:W-:Y:S01]  /*b2f0*/  STL [R1+0xc2c], R0 ;  /* 0x000c2c0001007387 */ /* 0x0003e20000100800 */
[----:B0-----:R-:W-:-:S03]  /*b300*/  LEA.HI.X.SX32 R3, R19, R2, 0x1, P5 ;  /* 0x0000000213037211 */ /* 0x001fc600028f0eff */
[----:B-1----:R-:W4:Y:S01]  /*b310*/  LDL.LU R0, [R1+0x40] ;  /* 0x0000400001007983 */ /* 0x002f220000300800 */
[----:B------:R-:W-:-:S03]  /*b320*/  LEA R11, P5, R25, R5, 0x1 ;  /* 0x00000005190b7211 */ /* 0x000fc600078a08ff */
[----:B------:R0:W-:Y:S04]  /*b330*/  STL [R1+0xc30], R4 ;  /* 0x000c300401007387 */ /* 0x0001e80000100800 */
[----:B------:R1:W-:Y:S01]  /*b340*/  STL [R1+0xc24], R3 ;  /* 0x000c240301007387 */ /* 0x0003e20000100800 */
[----:B0-----:R-:W-:-:S03]  /*b350*/  LEA.HI.X.SX32 R4, R20, R2, 0x1, P4 ;  /* 0x0000000214047211 */ /* 0x001fc600020f0eff */
[----:B-1----:R-:W4:Y:S01]  /*b360*/  LDL.LU R3, [R1+0x48] ;  /* 0x0000480001037983 */ /* 0x002f220000300800 */
[----:B------:R-:W-:-:S03]  /*b370*/  IMAD R27, R27, UR5, RZ ;  /* 0x000000051b1b7c24 */ /* 0x000fc6000f8e02ff */
[----:B------:R5:W-:Y:S04]  /*b380*/  STL [R1+0xc28], R11 ;  /* 0x000c280b01007387 */ /* 0x000be80000100800 */
[----:B------:R0:W-:Y:S04]  /*b390*/  STL [R1+0xc1c], R4 ;  /* 0x000c1c0401007387 */ /* 0x0001e80000100800 */
[----:B------:R-:W4:Y:S01]  /*b3a0*/  LDL.LU R29, [R1+0x50] ;  /* 0x00005000011d7983 */ /* 0x000f220000300800 */
[----:B-----5:R-:W-:Y:S02]  /*b3b0*/  LEA R11, P4, R26, R5, 0x1 ;  /* 0x000000051a0b7211 */ /* 0x020fe400078808ff */
[----:B0-----:R-:W-:-:S03]  /*b3c0*/  LEA.HI.X.SX32 R4, R21, R2, 0x1, P3 ;  /* 0x0000000215047211 */ /* 0x001fc600018f0eff */
[----:B------:R0:W-:Y:S04]  /*b3d0*/  STL [R1+0xc20], R11 ;  /* 0x000c200b01007387 */ /* 0x0001e80000100800 */
[----:B------:R1:W-:Y:S04]  /*b3e0*/  STL [R1+0xc14], R4 ;  /* 0x000c140401007387 */ /* 0x0003e80000100800 */
[----:B------:R-:W5:Y:S01]  /*b3f0*/  LDL.LU R13, [R1+0x78] ;  /* 0x00007800010d7983 */ /* 0x000f620000300800 */
[----:B0-----:R-:W-:Y:S02]  /*b400*/  LEA R11, P3, R27, R5, 0x1 ;  /* 0x000000051b0b7211 */ /* 0x001fe400078608ff */
[----:B-1----:R-:W-:-:S03]  /*b410*/  LEA.HI.X.SX32 R4, R22, R2, 0x1, P2 ;  /* 0x0000000216047211 */ /* 0x002fc600010f0eff */
[----:B------:R-:W-:Y:S04]  /*b420*/  STL [R1+0xc18], R11 ;  /* 0x000c180b01007387 */ /* 0x000fe80000100800 */
[----:B------:R0:W-:Y:S04]  /*b430*/  STL [R1+0xc0c], R4 ;  /* 0x000c0c0401007387 */ /* 0x0001e80000100800 */
[----:B------:R-:W5:Y:S01]  /*b440*/  LDL.LU R12, [R1+0x80] ;  /* 0x00008000010c7983 */ /* 0x000f620000300800 */
[----:B0-----:R-:W-:Y:S02]  /*b450*/  LEA.HI.X.SX32 R4, R23, R2, 0x1, P1 ;  /* 0x0000000217047211 */ /* 0x001fe400008f0eff */
[----:B--2---:R-:W-:-:S05]  /*b460*/  LEA R11, P2, R6, R5, 0x1 ;  /* 0x00000005060b7211 */ /* 0x004fca00078408ff */
[----:B------:R-:W-:Y:S04]  /*b470*/  STL [R1+0xc10], R11 ;  /* 0x000c100b01007387 */ /* 0x000fe80000100800 */
[----:B------:R0:W-:Y:S04]  /*b480*/  STL [R1+0xc04], R4 ;  /* 0x000c040401007387 */ /* 0x0001e80000100800 */
[----:B------:R-:W2:Y:S01]  /*b490*/  LDL.LU R16, [R1+0x8c] ;  /* 0x00008c0001107983 */ /* 0x000ea20000300800 */
[----:B0-----:R-:W-:Y:S02]  /*b4a0*/  LEA.HI.X.SX32 R4, R24, R2, 0x1, P6 ;  /* 0x0000000218047211 */ /* 0x001fe400030f0eff */
[----:B---3--:R-:W-:-:S05]  /*b4b0*/  LEA R11, P1, R14, R5, 0x1 ;  /* 0x000000050e0b7211 */ /* 0x008fca00078208ff */
[----:B------:R0:W-:Y:S01]  /*b4c0*/  STL [R1+0xc08], R11 ;  /* 0x000c080b01007387 */ /* 0x0001e20000100800 */
[----:B----4-:R-:W-:-:S03]  /*b4d0*/  LEA R15, P6, R10, R5, 0x1 ;  /* 0x000000050a0f7211 */ /* 0x010fc600078c08ff */
[----:B------:R1:W-:Y:S04]  /*b4e0*/  STL [R1+0xbfc], R4 ;  /* 0x000bfc0401007387 */ /* 0x0003e80000100800 */
[----:B0-----:R-:W3:Y:S01]  /*b4f0*/  LDL.LU R11, [R1+0xa0] ;  /* 0x0000a000010b7983 */ /* 0x001ee20000300800 */
[----:B-1----:R-:W-:-:S03]  /*b500*/  LEA.HI.X.SX32 R4, R25, R2, 0x1, P5 ;  /* 0x0000000219047211 */ /* 0x002fc600028f0eff */
[----:B------:R0:W-:Y:S01]  /*b510*/  STL [R1+0xc00], R15 ;  /* 0x000c000f01007387 */ /* 0x0001e20000100800 */
[----:B------:R-:W-:-:S03]  /*b520*/  LEA R18, P5, R9, R5, 0x1 ;  /* 0x0000000509127211 */ /* 0x000fc600078a08ff */
[----:B------:R1:W-:Y:S04]  /*b530*/  STL [R1+0xbf4], R4 ;  /* 0x000bf40401007387 */ /* 0x0003e80000100800 */
[----:B0-----:R-:W4:Y:S01]  /*b540*/  LDL.LU R15, [R1+0xb0] ;  /* 0x0000b000010f7983 */ /* 0x001f220000300800 */
[----:B-1----:R-:W-:-:S03]  /*b550*/  LEA.HI.X.SX32 R4, R26, R2, 0x1, P4 ;  /* 0x000000021a047211 */ /* 0x002fc600020f0eff */
[----:B------:R-:W-:Y:S04]  /*b560*/  STL [R1+0xbf8], R18 ;  /* 0x000bf81201007387 */ /* 0x000fe80000100800 */
[----:B------:R0:W-:Y:S04]  /*b570*/  STL [R1+0xbec], R4 ;  /* 0x000bec0401007387 */ /* 0x0001e80000100800 */
[----:B0-----:R-:W4:Y:S01]  /*b580*/  LDL.LU R4, [R1+0xb8] ;  /* 0x0000b80001047983 */ /* 0x001f220000300800 */
[----:B------:R-:W-:Y:S02]  /*b590*/  LEA R19, P4, R8, R5, 0x1 ;  /* 0x0000000508137211 */ /* 0x000fe400078808ff */
[----:B------:R-:W-:-:S03]  /*b5a0*/  LEA.HI.X.SX32 R18, R27, R2, 0x1, P3 ;  /* 0x000000021b127211 */ /* 0x000fc600018f0eff */
[----:B------:R0:W-:Y:S04]  /*b5b0*/  STL [R1+0xbf0], R19 ;  /* 0x000bf01301007387 */ /* 0x0001e80000100800 */
[----:B------:R1:W-:Y:S01]  /*b5c0*/  STL [R1+0x900], R18 ;  /* 0x0009001201007387 */ /* 0x0003e20000100800 */
[-C--:B0-----:R-:W-:Y:S02]  /*b5d0*/  LEA R19, P3, R7, R5.reuse, 0x1 ;  /* 0x0000000507137211 */ /* 0x081fe400078608ff */
[----:B-1----:R-:W-:Y:S02]  /*b5e0*/  LEA.HI.X.SX32 R18, R6, R2, 0x1, P2 ;  /* 0x0000000206127211 */ /* 0x002fe400010f0eff */
[----:B------:R-:W4:Y:S04]  /*b5f0*/  LDL.LU R6, [R1+0xc0] ;  /* 0x0000c00001067983 */ /* 0x000f280000300800 */
[----:B------:R0:W-:Y:S04]  /*b600*/  STL [R1+0x91c], R19 ;  /* 0x00091c1301007387 */ /* 0x0001e80000100800 */
[----:B------:R1:W-:Y:S01]  /*b610*/  STL [R1+0x904], R18 ;  /* 0x0009041201007387 */ /* 0x0003e20000100800 */
[----:B0-----:R-:W-:-:S02]  /*b620*/  LEA R19, P2, R17, R5, 0x1 ;  /* 0x0000000511137211 */ /* 0x001fc400078408ff */
        /* <DEDUP_REMOVED lines=19> */
[----:B-----5:R-:W-:-:S02]  /*b760*/  LEA R19, P4, R13, R5, 0x1 ;  /* 0x000000050d137211 */ /* 0x020fc400078808ff */
[----:B0-----:R-:W-:Y:S02]  /*b770*/  LEA.HI.X.SX32 R18, R7, R2, 0x1, P3 ;  /* 0x0000000207127211 */ /* 0x001fe400018f0eff */
[----:B------:R-:W5:Y:S04]  /*b780*/  LDL.LU R7, [R1+0x104] ;  /* 0x0001040001077983 */ /* 0x000f680000300800 */
[----:B------:R0:W-:Y:S04]  /*b790*/  STL [R1+0x944], R19 ;  /* 0x0009441301007387 */ /* 0x0001e80000100800 */
[----:B------:R1:W-:Y:S01]  /*b7a0*/  STL [R1+0x918], R18 ;  /* 0x0009181201007387 */ /* 0x0003e20000100800 */
[----:B0-----:R-:W-:-:S02]  /*b7b0*/  LEA R19, P3, R12, R5, 0x1 ;  /* 0x000000050c137211 */ /* 0x001fc400078608ff */
[-C--:B-1----:R-:W-:Y:S02]  /*b7c0*/  LEA.HI.X.SX32 R18, R17, R2.reuse, 0x1, P2 ;  /* 0x0000000211127211 */ /* 0x082fe400010f0eff */
[----:B------:R-:W5:Y:S04]  /*b7d0*/  LDL.LU R17, [R1+0x10c] ;  /* 0x00010c0001117983 */ /* 0x000f680000300800 */
[----:B------:R-:W-:Y:S04]  /*b7e0*/  STL [R1+0x94c], R19 ;  /* 0x00094c1301007387 */ /* 0x000fe80000100800 */
[----:B------:R0:W-:Y:S02]  /*b7f0*/  STL [R1+0x920], R18 ;  /* 0x0009201201007387 */ /* 0x0001e40000100800 */
[----:B0-----:R-:W-:-:S02]  /*b800*/  LEA.HI.X.SX32 R18, R0, R2, 0x1, P1 ;  /* 0x0000000200127211 */ /* 0x001fc400008f0eff */
[----:B------:R-:W5:Y:S01]  /*b810*/  LDL.LU R0, [R1+0x110] ;  /* 0x0001100001007983 */ /* 0x000f620000300800 */
[----:B--2---:R-:W-:-:S05]  /*b820*/  LEA R19, P2, R16, R5, 0x1 ;  /* 0x0000000510137211 */ /* 0x004fca00078408ff */
[----:B------:R-:W-:Y:S04]  /*b830*/  STL [R1+0x954], R19 ;  /* 0x0009541301007387 */ /* 0x000fe80000100800 */
[----:B------:R0:W-:Y:S02]  /*b840*/  STL [R1+0x928], R18 ;  /* 0x0009281201007387 */ /* 0x0001e40000100800 */
[----:B0-----:R-:W-:Y:S02]  /*b850*/  LEA.HI.X.SX32 R18, R3, R2, 0x1, P6 ;  /* 0x0000000203127211 */ /* 0x001fe400030f0eff */
[----:B------:R-:W2:Y:S01]  /*b860*/  LDL.LU R3, [R1+0x140] ;  /* 0x0001400001037983 */ /* 0x000ea20000300800 */
[----:B---3--:R-:W-:-:S05]  /*b870*/  LEA R19, P1, R11, R5, 0x1 ;  /* 0x000000050b137211 */ /* 0x008fca00078208ff */
[----:B------:R4:W-:Y:S04]  /*b880*/  STL [R1+0x95c], R19 ;  /* 0x00095c1301007387 */ /* 0x0009e80000100800 */
[----:B------:R0:W-:Y:S01]  /*b890*/  STL [R1+0x930], R18 ;  /* 0x0009301201007387 */ /* 0x0001e20000100800 */
[-C--:B----4-:R-:W-:Y:S02]  /*b8a0*/  LEA R19, P6, R15, R5.reuse, 0x1 ;  /* 0x000000050f137211 */ /* 0x090fe400078c08ff */
[----:B0-----:R-:W-:Y:S02]  /*b8b0*/  LEA.HI.X.SX32 R18, R29, R2, 0x1, P5 ;  /* 0x000000021d127211 */ /* 0x001fe400028f0eff */
[----:B------:R-:W3:Y:S04]  /*b8c0*/  LDL.LU R29, [R1+0x144] ;  /* 0x00014400011d7983 */ /* 0x000ee80000300800 */
[----:B------:R0:W-:Y:S04]  /*b8d0*/  STL [R1+0x964], R19 ;  /* 0x0009641301007387 */ /* 0x0001e80000100800 */
[----:B------:R1:W-:Y:S01]  /*b8e0*/  STL [R1+0x938], R18 ;  /* 0x0009381201007387 */ /* 0x0003e20000100800 */
[----:B0-----:R-:W-:-:S02]  /*b8f0*/  LEA R19, P5, R4, R5, 0x1 ;  /* 0x0000000504137211 */ /* 0x001fc400078a08ff */
[-C--:B-1----:R-:W-:Y:S02]  /*b900*/  LEA.HI.X.SX32 R18, R13, R2.reuse, 0x1, P4 ;  /* 0x000000020d127211 */ /* 0x082fe400020f0eff */
[----:B------:R-:W4:Y:S04]  /*b910*/  LDL.LU R13, [R1+0x148] ;  /* 0x00014800010d7983 */ /* 0x000f280000300800 */
[----:B------:R-:W-:Y:S04]  /*b920*/  STL [R1+0x96c], R19 ;  /* 0x00096c1301007387 */ /* 0x000fe80000100800 */
[----:B------:R0:W-:Y:S02]  /*b930*/  STL [R1+0x940], R18 ;  /* 0x0009401201007387 */ /* 0x0001e40000100800 */
[----:B0-----:R-:W-:-:S02]  /*b940*/  LEA.HI.X.SX32 R18, R12, R2, 0x1, P3 ;  /* 0x000000020c127211 */ /* 0x001fc400018f0eff */
[----:B------:R-:W4:Y:S01]  /*b950*/  LDL.LU R12, [R1+0x15c] ;  /* 0x00015c00010c7983 */ /* 0x000f220000300800 */
[----:B------:R-:W-:-:S05]  /*b960*/  LEA R19, P4, R6, R5, 0x1 ;  /* 0x0000000506137211 */ /* 0x000fca00078808ff */
        /* <DEDUP_REMOVED lines=28> */
[----:B-1----:R-:W-:Y:S02]  /*bb30*/  LEA.HI.X.SX32 R18, R14, R2, 0x1, P3 ;  /* 0x000000020e127211 */ /* 0x002fe400018f0eff */
        /* <DEDUP_REMOVED lines=10> */
[----:B------:R-:W-:Y:S02]  /*bbe0*/  LEA.HI.X.SX32 R17, R17, R2, 0x1, P4 ;  /* 0x0000000211117211 */ /* 0x000fe400020f0eff */
[----:B--2---:R-:W-:-:S05]  /*bbf0*/  LEA R19, P2, R3, R5, 0x1 ;  /* 0x0000000503137211 */ /* 0x004fca00078408ff */
[----:B------:R-:W-:Y:S04]  /*bc00*/  STL [R1+0x9b4], R19 ;  /* 0x0009b41301007387 */ /* 0x000fe80000100800 */
[----:B------:R0:W-:Y:S02]  /*bc10*/  STL [R1+0x988], R18 ;  /* 0x0009881201007387 */ /* 0x0001e40000100800 */
[----:B0-----:R-:W-:Y:S02]  /*bc20*/  LEA.HI.X.SX32 R18, R8, R2, 0x1, P6 ;  /* 0x0000000208127211 */ /* 0x001fe400030f0eff */
[----:B------:R-:W2:Y:S01]  /*bc30*/  LDL.LU R8, [R1+0x180] ;  /* 0x0001800001087983 */ /* 0x000ea20000300800 */
[----:B---3--:R-:W-:-:S05]  /*bc40*/  LEA R19, P1, R29, R5, 0x1 ;  /* 0x000000051d137211 */ /* 0x008fca00078208ff */
[----:B------:R-:W-:Y:S04]  /*bc50*/  STL [R1+0x9bc], R19 ;  /* 0x0009bc1301007387 */ /* 0x000fe80000100800 */
[----:B------:R0:W-:Y:S02]  /*bc60*/  STL [R1+0x990], R18 ;  /* 0x0009901201007387 */ /* 0x0001e40000100800 */
[----:B0-----:R-:W-:Y:S02]  /*bc70*/  LEA.HI.X.SX32 R18, R7, R2, 0x1, P5 ;  /* 0x0000000207127211 */ /* 0x001fe400028f0eff */
[-C--:B----4-:R-:W-:Y:S01]  /*bc80*/  LEA R19, P6, R13, R5.reuse, 0x1 ;  /* 0x000000050d137211 */ /* 0x090fe200078c08ff */
[----:B------:R-:W3:Y:S04]  /*bc90*/  LDL.LU R7, [R1+0x184] ;  /* 0x0001840001077983 */ /* 0x000ee80000300800 */
[----:B------:R0:W-:Y:S04]  /*bca0*/  STL [R1+0x9c4], R19 ;  /* 0x0009c41301007387 */ /* 0x0001e80000100800 */
[----:B------:R1:W-:Y:S01]  /*bcb0*/  STL [R1+0x998], R18 ;  /* 0x0009981201007387 */ /* 0x0003e20000100800 */
[----:B0-----:R-:W-:-:S03]  /*bcc0*/  LEA R19, P5, R12, R5, 0x1 ;  /* 0x000000050c137211 */ /* 0x001fc600078a08ff */
[----:B-1----:R-:W4:Y:S04]  /*bcd0*/  LDL.LU R18, [R1+0x18c] ;  /* 0x00018c0001127983 */ /* 0x002f280000300800 */
[----:B------:R-:W-:Y:S04]  /*bce0*/  STL [R1+0x9cc], R19 ;  /* 0x0009cc1301007387 */ /* 0x000fe80000100800 */
[----:B------:R0:W-:Y:S02]  /*bcf0*/  STL [R1+0x9a0], R17 ;  /* 0x0009a01101007387 */ /* 0x0001e40000100800 */
[----:B0-----:R-:W-:-:S02]  /*bd00*/  LEA.HI.X.SX32 R17, R0, R2, 0x1, P3 ;  /* 0x0000000200117211 */ /* 0x001fc400018f0eff */
[----:B------:R-:W4:Y:S01]  /*bd10*/  LDL.LU R0, [R1+0x190] ;  /* 0x0001900001007983 */ /* 0x000f220000300800 */
[----:B------:R-:W-:-:S05]  /*bd20*/  LEA R19, P4, R16, R5, 0x1 ;  /* 0x0000000510137211 */ /* 0x000fca00078808ff */
[----:B------:R-:W-:Y:S04]  /*bd30*/  STL [R1+0x9d4], R19 ;  /* 0x0009d41301007387 */ /* 0x000fe80000100800 */
[----:B------:R0:W-:Y:S02]  /*bd40*/  STL [R1+0x9a8], R17 ;  /* 0x0009a81101007387 */ /* 0x0001e40000100800 */
[----:B0-----:R-:W-:Y:S02]  /*bd50*/  LEA.HI.X.SX32 R17, R3, R2, 0x1, P2 ;  /* 0x0000000203117211 */ /* 0x001fe400010f0eff */
[-C--:B------:R-:W-:Y:S01]  /*bd60*/  LEA R19, P3, R11, R5.reuse, 0x1 ;  /* 0x000000050b137211 */ /* 0x080fe200078608ff */
        /* <DEDUP_REMOVED lines=9> */
[-C--:B-1----:R-:W-:Y:S02]  /*be00*/  LEA.HI.X.SX32 R17, R13, R2.reuse, 0x1, P6 ;  /* 0x000000020d117211 */ /* 0x082fe400030f0eff */
[----:B------:R-:W4:Y:S04]  /*be10*/  LDL.LU R13, [R1+0x154] ;  /* 0x00015400010d7983 */ /* 0x000f280000300800 */
[----:B------:R5:W-:Y:S04]  /*be20*/  STL [R1+0x9ec], R19 ;  /* 0x0009ec1301007387 */ /* 0x000be80000100800 */
[----:B------:R0:W-:Y:S01]  /*be30*/  STL [R1+0x9c0], R17 ;  /* 0x0009c01101007387 */ /* 0x0001e20000100800 */
[----:B------:R-:W-:-:S02]  /*be40*/  LEA.HI.X.SX32 R16, R16, R2, 0x1, P4 ;  /* 0x0000000210107211 */ /* 0x000fc400020f0eff */
[-C--:B-----5:R-:W-:Y:S02]  /*be50*/  LEA R19, P6, R6, R5.reuse, 0x1 ;  /* 0x0000000506137211 */ /* 0x0a0fe400078c08ff */
[----:B0-----:R-:W-:Y:S02]  /*be60*/  LEA.HI.X.SX32 R17, R12, R2, 0x1, P5 ;  /* 0x000000020c117211 */ /* 0x001fe400028f0eff */
[----:B------:R-:W5:Y:S04]  /*be70*/  LDL.LU R12, [R1+0x150] ;  /* 0x00015000010c7983 */ /* 0x000f680000300800 */
[----:B------:R0:W-:Y:S04]  /*be80*/  STL [R1+0x9f4], R19 ;  /* 0x0009f41301007387 */ /* 0x0001e80000100800 */
[----:B------:R1:W-:Y:S01]  /*be90*/  STL [R1+0x9c8], R17 ;  /* 0x0009c81101007387 */ /* 0x0003e20000100800 */
[----:B0-----:R-:W-:-:S03]  /*bea0*/  LEA R19, P5, R14, R5, 0x1 ;  /* 0x000000050e137211 */ /* 0x001fc600078a08ff */
[----:B-1----:R-:W5:Y:S04]  /*beb0*/  LDL.LU R17, [R1+0x14c] ;  /* 0x00014c0001117983 */ /* 0x002f680000300800 */
[----:B------:R0:W-:Y:S04]  /*bec0*/  STL [R1+0x9fc], R19 ;  /* 0x0009fc1301007387 */ /* 0x0001e80000100800 */
[----:B------:R1:W-:Y:S01]  /*bed0*/  STL [R1+0x9d0], R16 ;  /* 0x0009d01001007387 */ /* 0x0003e20000100800 */
[----:B------:R-:W-:Y:S02]  /*bee0*/  LEA.HI.X.SX32 R15, R15, R2, 0x1, P2 ;  /* 0x000000020f0f7211 */ /* 0x000fe400010f0eff */
[----:B0-----:R-:W-:-:S02]  /*bef0*/  LEA R19, P4, R10, R5, 0x1 ;  /* 0x000000050a137211 */ /* 0x001fc400078808ff */
[----:B-1----:R-:W-:Y:S02]  /*bf00*/  LEA.HI.X.SX32 R16, R11, R2, 0x1, P3 ;  /* 0x000000020b107211 */ /* 0x002fe400018f0eff */
[----:B------:R-:W5:Y:S04]  /*bf10*/  LDL.LU R11, [R1+0x13c] ;  /* 0x00013c00010b7983 */ /* 0x000f680000300800 */
[----:B------:R0:W-:Y:S04]  /*bf20*/  STL [R1+0xa04], R19 ;  /* 0x000a041301007387 */ /* 0x0001e80000100800 */
[----:B------:R1:W-:Y:S01]  /*bf30*/  STL [R1+0x9d8], R16 ;  /* 0x0009d81001007387 */ /* 0x0003e20000100800 */
[----:B0-----:R-:W-:-:S03]  /*bf40*/  LEA R19, P3, R9, R5, 0x1 ;  /* 0x0000000509137211 */ /* 0x001fc600078608ff */
[----:B-1----:R-:W5:Y:S04]  /*bf50*/  LDL.LU R16, [R1+0x138] ;  /* 0x0001380001107983 */ /* 0x002f680000300800 */
[----:B------:R-:W-:Y:S04]  /*bf60*/  STL [R1+0xa0c], R19 ;  /* 0x000a0c1301007387 */ /* 0x000fe80000100800 */
[----:B------:R0:W-:Y:S02]  /*bf70*/  STL [R1+0x9e0], R15 ;  /* 0x0009e00f01007387 */ /* 0x0001e40000100800 */
[----:B0-----:R-:W-:-:S02]  /*bf80*/  LEA.HI.X.SX32 R15, R4, R2, 0x1, P1 ;  /* 0x00000002040f7211 */ /* 0x001fc400008f0eff */
[----:B------:R-:W5:Y:S01]  /*bf90*/  LDL.LU R4, [R1+0x134] ;  /* 0x0001340001047983 */ /* 0x000f620000300800 */
[-C--:B------:R-:W-:Y:S02]  /*bfa0*/  LEA.HI.X.SX32 R14, R14, R2.reuse, 0x1, P5 ;  /* 0x000000020e0e7211 */ /* 0x080fe400028f0eff */
[----:B------:R-:W-:Y:S02]  /*bfb0*/  LEA.HI.X.SX32 R10, R10, R2, 0x1, P4 ;  /* 0x000000020a0a7211 */ /* 0x000fe400020f0eff */
        /* <DEDUP_REMOVED lines=8> */
[----:B----4-:R-:W-:-:S03]  /*c040*/  LEA R19, P6, R18, R5, 0x1 ;  /* 0x0000000512137211 */ /* 0x010fc600078c08ff */
[----:B0-----:R-:W3:Y:S04]  /*c050*/  LDL.LU R15, [R1+0x12c] ;  /* 0x00012c00010f7983 */ /* 0x001ee80000300800 */
[----:B------:R-:W-:Y:S04]  /*c060*/  STL [R1+0xa24], R19 ;  /* 0x000a241301007387 */ /* 0x000fe80000100800 */
[----:B------:R0:W-:Y:S04]  /*c070*/  STL [R1+0x9f8], R14 ;  /* 0x0009f80e01007387 */ /* 0x0001e80000100800 */
[----:B0-----:R-:W4:Y:S01]  /*c080*/  LDL.LU R14, [R1+0x128] ;  /* 0x00012800010e7983 */ /* 0x001f220000300800 */
[----:B------:R-:W-:-:S05]  /*c090*/  LEA R19, P5, R0, R5, 0x1 ;  /* 0x0000000500137211 */ /* 0x000fca00078a08ff */
[----:B------:R-:W-:Y:S04]  /*c0a0*/  STL [R1+0xa2c], R19 ;  /* 0x000a2c1301007387 */ /* 0x000fe80000100800 */
[----:B------:R0:W-:Y:S04]  /*c0b0*/  STL [R1+0xa00], R10 ;  /* 0x000a000a01007387 */ /* 0x0001e80000100800 */
[----:B0-----:R-:W4:Y:S01]  /*c0c0*/  LDL.LU R10, [R1+0x124] ;  /* 0x00012400010a7983 */ /* 0x001f220000300800 */
[----:B------:R-:W-:Y:S02]  /*c0d0*/  LEA R19, P4, R3, R5, 0x1 ;  /* 0x0000000503137211 */ /* 0x000fe400078808ff */
[----:B------:R-:W-:-:S03]  /*c0e0*/  LEA.HI.X.SX32 R9, R9, R2, 0x1, P3 ;  /* 0x0000000209097211 */ /* 0x000fc600018f0eff */
[----:B------:R-:W-:Y:S01]  /*c0f0*/  STL [R1+0xa34], R19 ;  /* 0x000a341301007387 */ /* 0x000fe20000100800 */
[----:B------:R-:W-:-:S03]  /*c100*/  LEA.HI.X.SX32 R8, R8, R2, 0x1, P2 ;  /* 0x0000000208087211 */ /* 0x000fc600010f0eff */
[----:B------:R0:W-:Y:S01]  /*c110*/  STL [R1+0xa08], R9 ;  /* 0x000a080901007387 */ /* 0x0001e20000100800 */
[----:B------:R-:W-:-:S03]  /*c120*/  LEA.HI.X.SX32 R7, R7, R2, 0x1, P1 ;  /* 0x0000000207077211 */ /* 0x000fc600008f0eff */
[----:B0-----:R-:W4:Y:S01]  /*c130*/  LDL.LU R9, [R1+0x120] ;  /* 0x0001200001097983 */ /* 0x001f220000300800 */
[----:B------:R-:W-:-:S05]  /*c140*/  LEA R19, P3, R29, R5, 0x1 ;  /* 0x000000051d137211 */ /* 0x000fca00078608ff */
[----:B------:R-:W-:Y:S04]  /*c150*/  STL [R1+0xa3c], R19 ;  /* 0x000a3c1301007387 */ /* 0x000fe80000100800 */
        /* <DEDUP_REMOVED lines=8> */
[----:B-----5:R-:W-:-:S05]  /*c1e0*/  LEA R19, P1, R12, R5, 0x1 ;  /* 0x000000050c137211 */ /* 0x020fca00078208ff */
[----:B------:R0:W-:Y:S04]  /*c1f0*/  STL [R1+0xa4c], R19 ;  /* 0x000a4c1301007387 */ /* 0x0001e80000100800 */
[----:B------:R-:W-:Y:S04]  /*c200*/  STL [R1+0xa20], R20 ;  /* 0x000a201401007387 */ /* 0x000fe80000100800 */
[----:B------:R-:W5:Y:S01]  /*c210*/  LDL.LU R0, [R1+0x114] ;  /* 0x0001140001007983 */ /* 0x000f620000300800 */
[----:B0-----:R-:W-:-:S05]  /*c220*/  LEA R19, P6, R17, R5, 0x1 ;  /* 0x0000000511137211 */ /* 0x001fca00078c08ff */
[----:B------:R-:W-:Y:S04]  /*c230*/  STL [R1+0xa54], R19 ;  /* 0x000a541301007387 */ /* 0x000fe80000100800 */
[----:B------:R0:W-:Y:S02]  /*c240*/  STL [R1+0xa28], R18 ;  /* 0x000a281201007387 */ /* 0x0001e40000100800 */
[----:B0-----:R-:W-:Y:S02]  /*c250*/  LEA.HI.X.SX32 R18, R3, R2, 0x1, P4 ;  /* 0x0000000203127211 */ /* 0x001fe400020f0eff */
[----:B------:R-:W5:Y:S01]  /*c260*/  LDL.LU R3, [R1+0x108] ;  /* 0x0001080001037983 */ /* 0x000f620000300800 */
[----:B------:R-:W-:-:S05]  /*c270*/  LEA R19, P5, R11, R5, 0x1 ;  /* 0x000000050b137211 */ /* 0x000fca00078a08ff */
[----:B------:R0:W-:Y:S04]  /*c280*/  STL [R1+0xa5c], R19 ;  /* 0x000a5c1301007387 */ /* 0x0001e80000100800 */
[----:B------:R1:W-:Y:S01]  /*c290*/  STL [R1+0xa30], R18 ;  /* 0x000a301201007387 */ /* 0x0003e20000100800 */
[-C--:B0-----:R-:W-:Y:S02]  /*c2a0*/  LEA R19, P4, R16, R5.reuse, 0x1 ;  /* 0x0000000510137211 */ /* 0x081fe400078808ff */
        /* <DEDUP_REMOVED lines=8> */
[----:B------:R0:W-:Y:S01]  /*c330*/  STL [R1+0xa40], R18 ;  /* 0x000a401201007387 */ /* 0x0001e20000100800 */
[----:B------:R-:W-:-:S02]  /*c340*/  LEA.HI.X.SX32 R17, R17, R2, 0x1, P6 ;  /* 0x0000000211117211 */ /* 0x000fc400030f0eff */
[-C--:B0-----:R-:W-:Y:S02]  /*c350*/  LEA.HI.X.SX32 R18, R12, R2.reuse, 0x1, P1 ;  /* 0x000000020c127211 */ /* 0x081fe400008f0eff */
[----:B------:R-:W5:Y:S01]  /*c360*/  LDL.LU R12, [R1+0xf4] ;  /* 0x0000f400010c7983 */ /* 0x000f620000300800 */
[----:B------:R-:W-:Y:S02]  /*c370*/  LEA.HI.X.SX32 R16, R16, R2, 0x1, P4 ;  /* 0x0000000210107211 */ /* 0x000fe400020f0eff */
[----:B--2---:R-:W-:-:S05]  /*c380*/  LEA R19, P2, R6, R5, 0x1 ;  /* 0x0000000506137211 */ /* 0x004fca00078408ff */
[----:B------:R-:W-:Y:S04]  /*c390*/  STL [R1+0xa74], R19 ;  /* 0x000a741301007387 */ /* 0x000fe80000100800 */
[----:B------:R0:W-:Y:S04]  /*c3a0*/  STL [R1+0xa48], R18 ;  /* 0x000a481201007387 */ /* 0x0001e80000100800 */
[----:B0-----:R-:W2:Y:S01]  /*c3b0*/  LDL.LU R18, [R1+0xf0] ;  /* 0x0000f00001127983 */ /* 0x001ea20000300800 */
        /* <DEDUP_REMOVED lines=15> */
[----:B------:R0:W-:Y:S04]  /*c4b0*/  STL [R1+0xa94], R19 ;  /* 0x000a941301007387 */ /* 0x0001e80000100800 */
[----:B------:R1:W-:Y:S01]  /*c4c0*/  STL [R1+0xa68], R16 ;  /* 0x000a681001007387 */ /* 0x0003e20000100800 */
[----:B0-----:R-:W-:Y:S02]  /*c4d0*/  LEA.HI.X.SX32 R19, R6, R2, 0x1, P2 ;  /* 0x0000000206137211 */ /* 0x001fe400010f0eff */
[----:B------:R-:W-:-:S05]  /*c4e0*/  LEA R20, P3, R8, R5, 0x1 ;  /* 0x0000000508147211 */ /* 0x000fca00078608ff */
[----:B------:R-:W-:Y:S04]  /*c4f0*/  STL [R1+0xa9c], R20 ;  /* 0x000a9c1401007387 */ /* 0x000fe80000100800 */
[----:B------:R-:W4:Y:S01]  /*c500*/  LDL.LU R6, [R1+0xdc] ;  /* 0x0000dc0001067983 */ /* 0x000f220000300800 */
[----:B------:R-:W-:-:S03]  /*c510*/  LEA.HI.X.SX32 R15, R15, R2, 0x1, P1 ;  /* 0x000000020f0f7211 */ /* 0x000fc600008f0eff */
[----:B------:R-:W-:Y:S01]  /*c520*/  STL [R1+0xa70], R19 ;  /* 0x000a701301007387 */ /* 0x000fe20000100800 */
[----:B-1----:R-:W-:-:S05]  /*c530*/  LEA R16, P2, R7, R5, 0x1 ;  /* 0x0000000507107211 */ /* 0x002fca00078408ff */
[----:B------:R0:W-:Y:S01]  /*c540*/  STL [R1+0xaa4], R16 ;  /* 0x000aa41001007387 */ /* 0x0001e20000100800 */
[----:B------:R-:W-:-:S03]  /*c550*/  LEA.HI.X.SX32 R14, R14, R2, 0x1, P6 ;  /* 0x000000020e0e7211 */ /* 0x000fc600030f0eff */
[----:B0-----:R-:W4:Y:S01]  /*c560*/  LDL.LU R16, [R1+0xd4] ;  /* 0x0000d40001107983 */ /* 0x001f220000300800 */
[----:B-----5:R-:W-:-:S03]  /*c570*/  LEA R19, P1, R0, R5, 0x1 ;  /* 0x0000000500137211 */ /* 0x020fc600078208ff */
[----:B------:R0:W-:Y:S01]  /*c580*/  STL [R1+0xa78], R15 ;  /* 0x000a780f01007387 */ /* 0x0001e20000100800 */
[----:B------:R-:W-:-:S03]  /*c590*/  LEA.HI.X.SX32 R10, R10, R2, 0x1, P5 ;  /* 0x000000020a0a7211 */ /* 0x000fc600028f0eff */
[----:B0-----:R-:W5:Y:S04]  /*c5a0*/  LDL.LU R15, [R1+0xcc] ;  /* 0x0000cc00010f7983 */ /* 0x001f680000300800 */
[----:B------:R0:W-:Y:S04]  /*c5b0*/  STL [R1+0xaac], R19 ;  /* 0x000aac1301007387 */ /* 0x0001e80000100800 */
[----:B------:R1:W-:Y:S01]  /*c5c0*/  STL [R1+0xa80], R14 ;  /* 0x000a800e01007387 */ /* 0x0003e20000100800 */
[----:B0-----:R-:W-:-:S03]  /*c5d0*/  LEA R19, P6, R3, R5, 0x1 ;  /* 0x0000000503137211 */ /* 0x001fc600078c08ff */
[----:B-1----:R-:W5:Y:S01]  /*c5e0*/  LDL.LU R14, [R1+0xc8] ;  /* 0x0000c800010e7983 */ /* 0x002f620000300800 */
[----:B------:R-:W-:-:S03]  /*c5f0*/  LEA.HI.X.SX32 R9, R9, R2, 0x1, P4 ;  /* 0x0000000209097211 */ /* 0x000fc600020f0eff */
[----:B------:R0:W-:Y:S04]  /*c600*/  STL [R1+0xab4], R19 ;  /* 0x000ab41301007387 */ /* 0x0001e80000100800 */
[----:B------:R1:W-:Y:S01]  /*c610*/  STL [R1+0xa88], R10 ;  /* 0x000a880a01007387 */ /* 0x0003e20000100800 */
[----:B------:R-:W-:Y:S02]  /*c620*/  LEA.HI.X.SX32 R8, R8, R2, 0x1, P3 ;  /* 0x0000000208087211 */ /* 0x000fe400018f0eff */
[-C--:B0-----:R-:W-:Y:S01]  /*c630*/  LEA R19, P5, R29, R5.reuse, 0x1 ;  /* 0x000000051d137211 */ /* 0x081fe200078a08ff */
[----:B-1----:R-:W5:Y:S04]  /*c640*/  LDL.LU R10, [R1+0xc4] ;  /* 0x0000c400010a7983 */ /* 0x002f680000300800 */
[----:B------:R0:W-:Y:S04]  /*c650*/  STL [R1+0xabc], R19 ;  /* 0x000abc1301007387 */ /* 0x0001e80000100800 */
[----:B------:R1:W-:Y:S01]  /*c660*/  STL [R1+0xa90], R9 ;  /* 0x000a900901007387 */ /* 0x0003e20000100800 */
[----:B0-----:R-:W-:-:S03]  /*c670*/  LEA R19, P4, R13, R5, 0x1 ;  /* 0x000000050d137211 */ /* 0x001fc600078808ff */
[----:B-1----:R-:W5:Y:S04]  /*c680*/  LDL.LU R9, [R1+0xbc] ;  /* 0x0000bc0001097983 */ /* 0x002f680000300800 */
[----:B------:R0:W-:Y:S04]  /*c690*/  STL [R1+0xac4], R19 ;  /* 0x000ac41301007387 */ /* 0x0001e80000100800 */
[----:B------:R1:W-:Y:S01]  /*c6a0*/  STL [R1+0xa98], R8 ;  /* 0x000a980801007387 */ /* 0x0003e20000100800 */
[----:B0-----:R-:W-:-:S03]  /*c6b0*/  LEA.HI.X.SX32 R19, R7, R2, 0x1, P2 ;  /* 0x0000000207137211 */ /* 0x001fc600010f0eff */
[----:B-1----:R-:W5:Y:S01]  /*c6c0*/  LDL.LU R8, [R1+0xb4] ;  /* 0x0000b40001087983 */ /* 0x002f620000300800 */
[----:B------:R-:W-:-:S05]  /*c6d0*/  LEA R20, P3, R12, R5, 0x1 ;  /* 0x000000050c147211 */ /* 0x000fca00078608ff */
[----:B------:R-:W-:Y:S04]  /*c6e0*/  STL [R1+0xacc], R20 ;  /* 0x000acc1401007387 */ /* 0x000fe80000100800 */
[----:B------:R-:W5:Y:S04]  /*c6f0*/  LDL.LU R7, [R1+0xac] ;  /* 0x0000ac0001077983 */ /* 0x000f680000300800 */
[----:B------:R0:W-:Y:S02]  /*c700*/  STL [R1+0xaa0], R19 ;  /* 0x000aa01301007387 */ /* 0x0001e40000100800 */
[----:B0-----:R-:W-:-:S02]  /*c710*/  LEA.HI.X.SX32 R19, R0, R2, 0x1, P1 ;  /* 0x0000000200137211 */ /* 0x001fc400008f0eff */
[----:B--2---:R-:W-:-:S05]  /*c720*/  LEA R20, P2, R18, R5, 0x1 ;  /* 0x0000000512147211 */ /* 0x004fca00078408ff */
[----:B------:R-:W-:Y:S04]  /*c730*/  STL [R1+0xad4], R20 ;  /* 0x000ad41401007387 */ /* 0x000fe80000100800 */
[----:B------:R-:W2:Y:S04]  /*c740*/  LDL.LU R0, [R1+0xa8] ;  /* 0x0000a80001007983 */ /* 0x000ea80000300800 */
[----:B------:R0:W-:Y:S02]  /*c750*/  STL [R1+0xaa8], R19 ;  /* 0x000aa81301007387 */ /* 0x0001e40000100800 */
[----:B0-----:R-:W-:-:S02]  /*c760*/  LEA.HI.X.SX32 R19, R3, R2, 0x1, P6 ;  /* 0x0000000203137211 */ /* 0x001fc400030f0eff */
[----:B---3--:R-:W-:-:S05]  /*c770*/  LEA R20, P1, R11, R5, 0x1 ;  /* 0x000000050b147211 */ /* 0x008fca00078208ff */
[----:B------:R4:W-:Y:S04]  /*c780*/  STL [R1+0xadc], R20 ;  /* 0x000adc1401007387 */ /* 0x0009e80000100800 */
[----:B------:R-:W3:Y:S04]  /*c790*/  LDL.LU R3, [R1+0xa4] ;  /* 0x0000a40001037983 */ /* 0x000ee80000300800 */
[----:B------:R0:W-:Y:S01]  /*c7a0*/  STL [R1+0xab0], R19 ;  /* 0x000ab01301007387 */ /* 0x0001e20000100800 */
[----:B----4-:R-:W-:Y:S02]  /*c7b0*/  LEA R20, P6, R17, R5, 0x1 ;  /* 0x0000000511147211 */ /* 0x010fe400078c08ff */
[----:B0-----:R-:W-:-:S03]  /*c7c0*/  LEA.HI.X.SX32 R19, R29, R2, 0x1, P5 ;  /* 0x000000021d137211 */ /* 0x001fc600028f0eff */
[----:B------:R0:W-:Y:S04]  /*c7d0*/  STL [R1+0xae4], R20 ;  /* 0x000ae41401007387 */ /* 0x0001e80000100800 */
[----:B------:R-:W4:Y:S04]  /*c7e0*/  LDL.LU R29, [R1+0x9c] ;  /* 0x00009c00011d7983 */ /* 0x000f280000300800 */
[----:B------:R1:W-:Y:S01]  /*c7f0*/  STL [R1+0xab8], R19 ;  /* 0x000ab81301007387 */ /* 0x0003e20000100800 */
[----:B0-----:R-:W-:Y:S02]  /*c800*/  LEA R20, P5, R4, R5, 0x1 ;  /* 0x0000000504147211 */ /* 0x001fe400078a08ff */
[----:B-1----:R-:W-:-:S03]  /*c810*/  LEA.HI.X.SX32 R19, R13, R2, 0x1, P4 ;  /* 0x000000020d137211 */ /* 0x002fc600020f0eff */
[----:B------:R0:W-:Y:S04]  /*c820*/  STL [R1+0xaec], R20 ;  /* 0x000aec1401007387 */ /* 0x0001e80000100800 */
[----:B------:R-:W4:Y:S04]  /*c830*/  LDL.LU R13, [R1+0x98] ;  /* 0x00009800010d7983 */ /* 0x000f280000300800 */
[----:B------:R1:W-:Y:S01]  /*c840*/  STL [R1+0xac0], R19 ;  /* 0x000ac01301007387 */ /* 0x0003e20000100800 */
[----:B0-----:R-:W-:Y:S02]  /*c850*/  LEA.HI.X.SX32 R20, R12, R2, 0x1, P3 ;  /* 0x000000020c147211 */ /* 0x001fe400018f0eff */
[----:B------:R-:W-:-:S05]  /*c860*/  LEA R21, P4, R6, R5, 0x1 ;  /* 0x0000000506157211 */ /* 0x000fca00078808ff */
[----:B------:R-:W-:Y:S04]  /*c870*/  STL [R1+0xaf4], R21 ;  /* 0x000af41501007387 */ /* 0x000fe80000100800 */
[----:B------:R-:W4:Y:S04]  /*c880*/  LDL.LU R12, [R1+0x94] ;  /* 0x00009400010c7983 */ /* 0x000f280000300800 */
[----:B------:R0:W-:Y:S01]  /*c890*/  STL [R1+0xac8], R20 ;  /* 0x000ac81401007387 */ /* 0x0001e20000100800 */
[----:B-1----:R-:W-:Y:S02]  /*c8a0*/  LEA R19, P3, R16, R5, 0x1 ;  /* 0x0000000510137211 */ /* 0x002fe400078608ff */
[----:B0-----:R-:W-:-:S03]  /*c8b0*/  LEA.HI.X.SX32 R20, R18, R2, 0x1, P2 ;  /* 0x0000000212147211 */ /* 0x001fc600010f0eff */
[----:B------:R5:W-:Y:S04]  /*c8c0*/  STL [R1+0xafc], R19 ;  /* 0x000afc1301007387 */ /* 0x000be80000100800 */
[----:B------:R-:W4:Y:S01]  /*c8d0*/  LDL.LU R18, [R1+0x90] ;  /* 0x0000900001127983 */ /* 0x000f220000300800 */
[----:B-----5:R-:W-:-:S03]  /*c8e0*/  LEA R19, P2, R15, R5, 0x1 ;  /* 0x000000050f137211 */ /* 0x020fc600078408ff */
[----:B------:R0:W-:Y:S04]  /*c8f0*/  STL [R1+0xad0], R20 ;  /* 0x000ad01401007387 */ /* 0x0001e80000100800 */
[----:B------:R1:W-:Y:S01]  /*c900*/  STL [R1+0xb04], R19 ;  /* 0x000b041301007387 */ /* 0x0003e20000100800 */
[----:B0-----:R-:W-:-:S03]  /*c910*/  LEA.HI.X.SX32 R20, R11, R2, 0x1, P1 ;  /* 0x000000020b147211 */ /* 0x001fc600008f0eff */
[----:B------:R-:W5:Y:S01]  /*c920*/  LDL.LU R11, [R1+0x88] ;  /* 0x00008800010b7983 */ /* 0x000f620000300800 */
[----:B-1----:R-:W-:-:S03]  /*c930*/  LEA R19, P1, R14, R5, 0x1 ;  /* 0x000000050e137211 */ /* 0x002fc600078208ff */
[----:B------:R0:W-:Y:S04]  /*c940*/  STL [R1+0xad8], R20 ;  /* 0x000ad81401007387 */ /* 0x0001e80000100800 */
[----:B------:R1:W-:Y:S01]  /*c950*/  STL [R1+0xb0c], R19 ;  /* 0x000b0c1301007387 */ /* 0x0003e20000100800 */
[-C--:B0-----:R-:W-:Y:S02]  /*c960*/  LEA.HI.X.SX32 R20, R17, R2.reuse, 0x1, P6 ;  /* 0x0000000211147211 */ /* 0x081fe400030f0eff */
[----:B------:R-:W-:Y:S02]  /*c970*/  LEA.HI.X.SX32 R17, R4, R2, 0x1, P5 ;  /* 0x0000000204117211 */ /* 0x000fe400028f0eff */
[-C--:B-1----:R-:W-:Y:S01]  /*c980*/  LEA R19, P6, R10, R5.reuse, 0x1 ;  /* 0x000000050a137211 */ /* 0x082fe200078c08ff */
[----:B------:R0:W-:Y:S04]  /*c990*/  STL [R1+0xae0], R20 ;  /* 0x000ae01401007387 */ /* 0x0001e80000100800 */
[----:B------:R-:W5:Y:S04]  /*c9a0*/  LDL.LU R4, [R1+0x84] ;  /* 0x0000840001047983 */ /* 0x000f680000300800 */
[----:B------:R-:W-:Y:S04]  /*c9b0*/  STL [R1+0xb14], R19 ;  /* 0x000b141301007387 */ /* 0x000fe80000100800 */
[----:B------:R1:W-:Y:S01]  /*c9c0*/  STL [R1+0xae8], R17 ;  /* 0x000ae81101007387 */ /* 0x0003e20000100800 */
[----:B0-----:R-:W-:-:S02]  /*c9d0*/  LEA R20, P5, R9, R5, 0x1 ;  /* 0x0000000509147211 */ /* 0x001fc400078a08ff */
[----:B-1----:R-:W-:-:S03]  /*c9e0*/  LEA.HI.X.SX32 R17, R6, R2, 0x1, P4 ;  /* 0x0000000206117211 */ /* 0x002fc600020f0eff */
[----:B------:R-:W-:Y:S04]  /*c9f0*/  STL [R1+0xb1c], R20 ;  /* 0x000b1c1401007387 */ /* 0x000fe80000100800 */
[----:B------:R-:W5:Y:S04]  /*ca00*/  LDL.LU R6, [R1+0x7c] ;  /* 0x00007c0001067983 */ /* 0x000f680000300800 */
[----:B------:R0:W-:Y:S01]  /*ca10*/  STL [R1+0xaf0], R17 ;  /* 0x000af01101007387 */ /* 0x0001e20000100800 */
[----:B------:R-:W-:Y:S02]  /*ca20*/  LEA.HI.X.SX32 R15, R15, R2, 0x1, P2 ;  /* 0x000000020f0f7211 */ /* 0x000fe400010f0eff */
[----:B------:R-:W-:-:S02]  /*ca30*/  LEA R19, P4, R8, R5, 0x1 ;  /* 0x0000000508137211 */ /* 0x000fc400078808ff */
[----:B0-----:R-:W-:-:S03]  /*ca40*/  LEA.HI.X.SX32 R17, R16, R2, 0x1, P3 ;  /* 0x0000000210117211 */ /* 0x001fc600018f0eff */
[----:B------:R0:W-:Y:S01]  /*ca50*/  STL [R1+0xb24], R19 ;  /* 0x000b241301007387 */ /* 0x0001e20000100800 */
[----:B------:R-:W-:-:S03]  /*ca60*/  LEA R16, P3, R7, R5, 0x1 ;  /* 0x0000000507107211 */ /* 0x000fc600078608ff */
[----:B------:R-:W-:Y:S04]  /*ca70*/  STL [R1+0xaf8], R17 ;  /* 0x000af81101007387 */ /* 0x000fe80000100800 */
[----:B------:R-:W5:Y:S04]  /*ca80*/  LDL.LU R20, [R1+0x74] ;  /* 0x0000740001147983 */ /* 0x000f680000300800 */
[----:B------:R-:W-:Y:S04]  /*ca90*/  STL [R1+0xb2c], R16 ;  /* 0x000b2c1001007387 */ /* 0x000fe80000100800 */
[----:B------:R1:W-:Y:S04]  /*caa0*/  STL [R1+0xb00], R15 ;  /* 0x000b000f01007387 */ /* 0x0003e80000100800 */
[----:B0-----:R-:W5:Y:S01]  /*cab0*/  LDL.LU R19, [R1+0x70] ;  /* 0x0000700001137983 */ /* 0x001f620000300800 */
[----:B-1----:R-:W-:-:S02]  /*cac0*/  LEA.HI.X.SX32 R15, R14, R2, 0x1, P1 ;  /* 0x000000020e0f7211 */ /* 0x002fc400008f0eff */
[----:B------:R-:W-:Y:S02]  /*cad0*/  LEA.HI.X.SX32 R10, R10, R2, 0x1, P6 ;  /* 0x000000020a0a7211 */ /* 0x000fe400030f0eff */
[----:B--2---:R-:W-:-:S05]  /*cae0*/  LEA R16, P2, R0, R5, 0x1 ;  /* 0x0000000500107211 */ /* 0x004fca00078408ff */
[----:B------:R-:W-:Y:S04]  /*caf0*/  STL [R1+0xb34], R16 ;  /* 0x000b341001007387 */ /* 0x000fe80000100800 */
[----:B------:R-:W-:Y:S04]  /*cb00*/  STL [R1+0xb08], R15 ;  /* 0x000b080f01007387 */ /* 0x000fe80000100800 */
[----:B------:R-:W2:Y:S01]  /*cb10*/  LDL.LU R17, [R1+0x6c] ;  /* 0x00006c0001117983 */ /* 0x000ea20000300800 */
[----:B---3--:R-:W-:-:S05]  /*cb20*/  LEA R14, P1, R3, R5, 0x1 ;  /* 0x00000005030e7211 */ /* 0x008fca00078208ff */
[----:B------:R4:W-:Y:S04]  /*cb30*/  STL [R1+0xb3c], R14 ;  /* 0x000b3c0e01007387 */ /* 0x0009e80000100800 */
[----:B------:R0:W-:Y:S01]  /*cb40*/  STL [R1+0xb10], R10 ;  /* 0x000b100a01007387 */ /* 0x0001e20000100800 */
[----:B----4-:R-:W-:Y:S02]  /*cb50*/  LEA R14, P6, R29, R5, 0x1 ;  /* 0x000000051d0e7211 */ /* 0x010fe400078c08ff */
[----:B0-----:R-:W-:-:S03]  /*cb60*/  LEA.HI.X.SX32 R10, R9, R2, 0x1, P5 ;  /* 0x00000002090a7211 */ /* 0x001fc600028f0eff */
[----:B------:R-:W-:Y:S04]  /*cb70*/  STL [R1+0xb44], R14 ;  /* 0x000b440e01007387 */ /* 0x000fe80000100800 */
[----:B------:R-:W3:Y:S04]  /*cb80*/  LDL.LU R16, [R1+0x68] ;  /* 0x0000680001107983 */ /* 0x000ee80000300800 */
[----:B------:R0:W-:Y:S01]  /*cb90*/  STL [R1+0xb18], R10 ;  /* 0x000b180a01007387 */ /* 0x0001e20000100800 */
[----:B------:R-:W-:-:S05]  /*cba0*/  LEA R9, P5, R13, R5, 0x1 ;  /* 0x000000050d097211 */ /* 0x000fca00078a08ff */
[----:B------:R-:W-:Y:S04]  /*cbb0*/  STL [R1+0xb4c], R9 ;  /* 0x000b4c0901007387 */ /* 0x000fe80000100800 */
[----:B------:R-:W4:Y:S01]  /*cbc0*/  LDL.LU R15, [R1+0x64] ;  /* 0x00006400010f7983 */ /* 0x000f220000300800 */
[----:B------:R-:W-:-:S05]  /*cbd0*/  LEA.HI.X.SX32 R8, R8, R2, 0x1, P4 ;  /* 0x0000000208087211 */ /* 0x000fca00020f0eff */
[----:B------:R1:W-:Y:S04]  /*cbe0*/  STL [R1+0xb20], R8 ;  /* 0x000b200801007387 */ /* 0x0003e80000100800 */
[----:B0-----:R-:W4:Y:S01]  /*cbf0*/  LDL.LU R10, [R1+0x60] ;  /* 0x00006000010a7983 */ /* 0x001f220000300800 */
[----:B-1----:R-:W-:Y:S02]  /*cc00*/  LEA.HI.X.SX32 R8, R7, R2, 0x1, P3 ;  /* 0x0000000207087211 */ /* 0x002fe400018f0eff */
[----:B------:R-:W-:-:S05]  /*cc10*/  LEA R9, P4, R12, R5, 0x1 ;  /* 0x000000050c097211 */ /* 0x000fca00078808ff */
[----:B------:R-:W-:Y:S04]  /*cc20*/  STL [R1+0xb54], R9 ;  /* 0x000b540901007387 */ /* 0x000fe80000100800 */
[----:B------:R0:W-:Y:S01]  /*cc30*/  STL [R1+0xb28], R8 ;  /* 0x000b280801007387 */ /* 0x0001e20000100800 */
[-C--:B------:R-:W-:Y:S02]  /*cc40*/  LEA.HI.X.SX32 R3, R3, R2.reuse, 0x1, P1 ;  /* 0x0000000203037211 */ /* 0x080fe400008f0eff */
[----:B0-----:R-:W-:Y:S02]  /*cc50*/  LEA.HI.X.SX32 R8, R0, R2, 0x1, P2 ;  /* 0x0000000200087211 */ /* 0x001fe400010f0eff */
[----:B------:R-:W4:Y:S01]  /*cc60*/  LDL.LU R0, [R1+0x5c] ;  /* 0x00005c0001007983 */ /* 0x000f220000300800 */
[----:B------:R-:W-:-:S05]  /*cc70*/  LEA R7, P3, R18, R5, 0x1 ;  /* 0x0000000512077211 */ /* 0x000fca00078608ff */
[----:B------:R5:W-:Y:S04]  /*cc80*/  STL [R1+0xb5c], R7 ;  /* 0x000b5c0701007387 */ /* 0x000be80000100800 */
[----:B------:R0:W-:Y:S04]  /*cc90*/  STL [R1+0xb30], R8 ;  /* 0x000b300801007387 */ /* 0x0001e80000100800 */
[----:B------:R-:W4:Y:S01]  /*cca0*/  LDL.LU R9, [R1+0x58] ;  /* 0x0000580001097983 */ /* 0x000f220000300800 */
[----:B-----5:R-:W-:-:S05]  /*ccb0*/  LEA R7, P2, R11, R5, 0x1 ;  /* 0x000000050b077211 */ /* 0x020fca00078408ff */
[----:B------:R1:W-:Y:S04]  /*ccc0*/  STL [R1+0xb64], R7 ;  /* 0x000b640701007387 */ /* 0x0003e80000100800 */
[----:B0-----:R-:W5:Y:S04]  /*ccd0*/  LDL.LU R8, [R1+0x54] ;  /* 0x0000540001087983 */ /* 0x001f680000300800 */
[----:B------:R0:W-:Y:S04]  /*cce0*/  STL [R1+0xb38], R3 ;  /* 0x000b380301007387 */ /* 0x0001e80000100800 */
[----:B-1----:R-:W5:Y:S01]  /*ccf0*/  LDL.LU R7, [R1+0x4c] ;  /* 0x00004c0001077983 */ /* 0x002f620000300800 */
[----:B0-----:R-:W-:-:S02]  /*cd00*/  LEA.HI.X.SX32 R3, R29, R2, 0x1, P6 ;  /* 0x000000021d037211 */ /* 0x001fc400030f0eff */
[----:B------:R-:W-:-:S05]  /*cd10*/  LEA R14, P1, R4, R5, 0x1 ;  /* 0x00000005040e7211 */ /* 0x000fca00078208ff */
[----:B------:R0:W-:Y:S04]  /*cd20*/  STL [R1+0xb6c], R14 ;  /* 0x000b6c0e01007387 */ /* 0x0001e80000100800 */
[----:B------:R-:W5:Y:S04]  /*cd30*/  LDL.LU R29, [R1+0x44] ;  /* 0x00004400011d7983 */ /* 0x000f680000300800 */
[----:B------:R1:W-:Y:S01]  /*cd40*/  STL [R1+0xb40], R3 ;  /* 0x000b400301007387 */ /* 0x0003e20000100800 */
[-C--:B------:R-:W-:Y:S02]  /*cd50*/  LEA.HI.X.SX32 R13, R13, R2.reuse, 0x1, P5 ;  /* 0x000000020d0d7211 */ /* 0x080fe400028f0eff */
[----:B0-----:R-:W-:Y:S01]  /*cd60*/  LEA R14, P6, R6, R5, 0x1 ;  /* 0x00000005060e7211 */ /* 0x001fe200078c08ff */
[----:B-1----:R-:W5:Y:S01]  /*cd70*/  LDL.LU R3, [R1+0x3c] ;  /* 0x00003c0001037983 */ /* 0x002f620000300800 */
[----:B------:R-:W-:-:S03]  /*cd80*/  LEA.HI.X.SX32 R12, R12, R2, 0x1, P4 ;  /* 0x000000020c0c7211 */ /* 0x000fc600020f0eff */
[----:B------:R0:W-:Y:S01]  /*cd90*/  STL [R1+0xb74], R14 ;  /* 0x000b740e01007387 */ /* 0x0001e20000100800 */
[----:B------:R-:W-:-:S03]  /*cda0*/  LEA.HI.X.SX32 R22, R18, R2, 0x1, P3 ;  /* 0x0000000212167211 */ /* 0x000fc600018f0eff */
[----:B0-----:R-:W5:Y:S04]  /*cdb0*/  LDL.LU R14, [R1+0x198] ;  /* 0x00019800010e7983 */ /* 0x001f680000300800 */
[----:B------:R0:W-:Y:S01]  /*cdc0*/  STL [R1+0xb48], R13 ;  /* 0x000b480d01007387 */ /* 0x0001e20000100800 */
[----:B------:R-:W-:-:S03]  /*cdd0*/  LEA R21, P5, R20, R5, 0x1 ;  /* 0x0000000514157211 */ /* 0x000fc600078a08ff */
[----:B0-----:R-:W5:Y:S04]  /*cde0*/  LDL.LU R13, [R1+0x194] ;  /* 0x00019400010d7983 */ /* 0x001f680000300800 */
[----:B------:R0:W-:Y:S04]  /*cdf0*/  STL [R1+0xb7c], R21 ;  /* 0x000b7c1501007387 */ /* 0x0001e80000100800 */
[----:B------:R1:W-:Y:S01]  /*ce00*/  STL [R1+0xb50], R12 ;  /* 0x000b500c01007387 */ /* 0x0003e20000100800 */
[----:B0-----:R-:W-:-:S03]  /*ce10*/  LEA R21, P4, R19, R5, 0x1 ;  /* 0x0000000513157211 */ /* 0x001fc600078808ff */
[----:B-1----:R-:W5:Y:S04]  /*ce20*/  LDL.LU R12, [R1+0x34] ;  /* 0x00003400010c7983 */ /* 0x002f680000300800 */
[----:B------:R0:W-:Y:S04]  /*ce30*/  STL [R1+0xb84], R21 ;  /* 0x000b841501007387 */ /* 0x0001e80000100800 */
[----:B------:R1:W-:Y:S01]  /*ce40*/  STL [R1+0xb58], R22 ;  /* 0x000b581601007387 */ /* 0x0003e20000100800 */
[----:B0-----:R-:W-:-:S03]  /*ce50*/  LEA.HI.X.SX32 R21, R11, R2, 0x1, P2 ;  /* 0x000000020b157211 */ /* 0x001fc600010f0eff */
[----:B------:R-:W5:Y:S01]  /*ce60*/  LDL.LU R11, [R1+0x30] ;  /* 0x00003000010b7983 */ /* 0x000f620000300800 */
[----:B-1----:R-:W-:Y:S02]  /*ce70*/  LEA.HI.X.SX32 R22, R4, R2, 0x1, P1 ;  /* 0x0000000204167211 */ /* 0x002fe400008f0eff */
[----:B--2---:R-:W-:-:S05]  /*ce80*/  LEA R18, P3, R17, R5, 0x1 ;  /* 0x0000000511127211 */ /* 0x004fca00078608ff */
[----:B------:R0:W-:Y:S04]  /*ce90*/  STL [R1+0xb8c], R18 ;  /* 0x000b8c1201007387 */ /* 0x0001e80000100800 */
[----:B0-----:R-:W2:Y:S04]  /*cea0*/  LDL.LU R18, [R1+0x18] ;  /* 0x0000180001127983 */ /* 0x001ea80000300800 */
[----:B------:R4:W-:Y:S01]  /*ceb0*/  STL [R1+0xb60], R21 ;  /* 0x000b601501007387 */ /* 0x0009e20000100800 */
[----:B---3--:R-:W-:-:S05]  /*cec0*/  LEA R23, P2, R16, R5, 0x1 ;  /* 0x0000000510177211 */ /* 0x008fca00078408ff */
[----:B------:R-:W-:Y:S04]  /*ced0*/  STL [R1+0xb94], R23 ;  /* 0x000b941701007387 */ /* 0x000fe80000100800 */
[----:B------:R-:W3:Y:S04]  /*cee0*/  LDL.LU R4, [R1+0x28] ;  /* 0x0000280001047983 */ /* 0x000ee80000300800 */
[----:B------:R0:W-:Y:S01]  /*cef0*/  STL [R1+0xb68], R22 ;  /* 0x000b681601007387 */ /* 0x0001e20000100800 */
[----:B----4-:R-:W-:Y:S02]  /*cf00*/  LEA R21, P1, R15, R5, 0x1 ;  /* 0x000000050f157211 */ /* 0x010fe400078208ff */
[----:B0-----:R-:W-:-:S03]  /*cf10*/  LEA.HI.X.SX32 R22, R6, R2, 0x1, P6 ;  /* 0x0000000206167211 */ /* 0x001fc600030f0eff */
[----:B------:R0:W-:Y:S04]  /*cf20*/  STL [R1+0xb9c], R21 ;  /* 0x000b9c1501007387 */ /* 0x0001e80000100800 */
[----:B------:R-:W4:Y:S01]  /*cf30*/  LDL.LU R6, [R1+0x20] ;  /* 0x0000200001067983 */ /* 0x000f220000300800 */
[----:B0-----:R-:W-:-:S03]  /*cf40*/  LEA R21, P6, R10, R5, 0x1 ;  /* 0x000000050a157211 */ /* 0x001fc600078c08ff */
[----:B------:R0:W-:Y:S04]  /*cf50*/  STL [R1+0xb70], R22 ;  /* 0x000b701601007387 */ /* 0x0001e80000100800 */
[----:B------:R1:W-:Y:S01]  /*cf60*/  STL [R1+0xba4], R21 ;  /* 0x000ba41501007387 */ /* 0x0003e20000100800 */
[-C--:B------:R-:W-:Y:S02]  /*cf70*/  LEA.HI.X.SX32 R17, R17, R2.reuse, 0x1, P3 ;  /* 0x0000000211117211 */ /* 0x080fe400018f0eff */
[-C--:B0-----:R-:W-:Y:S02]  /*cf80*/  LEA.HI.X.SX32 R22, R20, R2.reuse, 0x1, P5 ;  /* 0x0000000214167211 */ /* 0x081fe400028f0eff */
[----:B------:R-:W-:-:S03]  /*cf90*/  LEA.HI.X.SX32 R20, R19, R2, 0x1, P4 ;  /* 0x0000000213147211 */ /* 0x000fc600020f0eff */
[----:B------:R-:W-:Y:S01]  /*cfa0*/  STL [R1+0xb78], R22 ;  /* 0x000b781601007387 */ /* 0x000fe20000100800 */
[----:B-1----:R-:W-:-:S05]  /*cfb0*/  LEA R21, P5, R0, R5, 0x1 ;  /* 0x0000000500157211 */ /* 0x002fca00078a08ff */
[----:B------:R-:W-:Y:S04]  /*cfc0*/  STL [R1+0xbac], R21 ;  /* 0x000bac1501007387 */ /* 0x000fe80000100800 */
[----:B------:R5:W-:Y:S01]  /*cfd0*/  STL [R1+0xb80], R20 ;  /* 0x000b801401007387 */ /* 0x000be20000100800 */
[----:B------:R-:W-:-:S05]  /*cfe0*/  LEA R19, P4, R9, R5, 0x1 ;  /* 0x0000000509137211 */ /* 0x000fca00078808ff */
[----:B------:R0:W-:Y:S04]  /*cff0*/  STL [R1+0xbb4], R19 ;  /* 0x000bb41301007387 */ /* 0x0001e80000100800 */
[----:B------:R1:W-:Y:S01]  /*d000*/  STL [R1+0xb88], R17 ;  /* 0x000b881101007387 */ /* 0x0003e20000100800 */
[-C--:B-----5:R-:W-:Y:S02]  /*d010*/  LEA R20, P3, R8, R5.reuse, 0x1 ;  /* 0x0000000508147211 */ /* 0x0a0fe400078608ff */
[-C--:B0-----:R-:W-:Y:S02]  /*d020*/  LEA.HI.X.SX32 R19, R16, R2.reuse, 0x1, P2 ;  /* 0x0000000210137211 */ /* 0x081fe400010f0eff */
[----:B------:R-:W-:Y:S01]  /*d030*/  LEA.HI.X.SX32 R16, R15, R2, 0x1, P1 ;  /* 0x000000020f107211 */ /* 0x000fe200008f0eff */
[----:B------:R-:W-:Y:S01]  /*d040*/  STL [R1+0xbbc], R20 ;  /* 0x000bbc1401007387 */ /* 0x000fe20000100800 */
[----:B-1----:R-:W-:-:S03]  /*d050*/  LEA R17, P2, R7, R5, 0x1 ;  /* 0x0000000507117211 */ /* 0x002fc600078408ff */
[----:B------:R-:W-:Y:S01]  /*d060*/  STL [R1+0xb90], R19 ;  /* 0x000b901301007387 */ /* 0x000fe20000100800 */
[----:B------:R-:W-:-:S03]  /*d070*/  LEA.HI.X.SX32 R10, R10, R2, 0x1, P6 ;  /* 0x000000020a0a7211 */ /* 0x000fc600030f0eff */
[----:B------:R-:W-:Y:S04]  /*d080*/  STL [R1+0xbc4], R17 ;  /* 0x000bc41101007387 */ /* 0x000fe80000100800 */
[----:B------:R0:W-:Y:S01]  /*d090*/  STL [R1+0xb98], R16 ;  /* 0x000b981001007387 */ /* 0x0001e20000100800 */
[----:B------:R-:W-:-:S05]  /*d0a0*/  LEA R15, P1, R29, R5, 0x1 ;  /* 0x000000051d0f7211 */ /* 0x000fca00078208ff */
[----:B------:R1:W-:Y:S04]  /*d0b0*/  STL [R1+0xbcc], R15 ;  /* 0x000bcc0f01007387 */ /* 0x0003e80000100800 */
[----:B------:R5:W-:Y:S01]  /*d0c0*/  STL [R1+0xba0], R10 ;  /* 0x000ba00a01007387 */ /* 0x000be20000100800 */
[----:B0-----:R-:W-:Y:S02]  /*d0d0*/  LEA R16, P6, R3, R5, 0x1 ;  /* 0x0000000503107211 */ /* 0x001fe400078c08ff */
[----:B-1----:R-:W-:-:S03]  /*d0e0*/  LEA.HI.X.SX32 R15, R0, R2, 0x1, P5 ;  /* 0x00000002000f7211 */ /* 0x002fc600028f0eff */
[----:B------:R-:W-:Y:S04]  /*d0f0*/  STL [R1+0xbd4], R16 ;  /* 0x000bd41001007387 */ /* 0x000fe80000100800 */
[----:B------:R-:W2:Y:S01]  /*d100*/  LDL.LU R0, [R1+0x23c] ;  /* 0x00023c0001007983 */ /* 0x000ea20000300800 */
[----:B-----5:R-:W-:-:S03]  /*d110*/  LEA R10, P5, R14, R5, 0x1 ;  /* 0x000000050e0a7211 */ /* 0x020fc600078a08ff */
[----:B------:R0:W-:Y:S04]  /*d120*/  STL [R1+0xba8], R15 ;  /* 0x000ba80f01007387 */ /* 0x0001e80000100800 */
[----:B------:R1:W-:Y:S01]  /*d130*/  STL [R1+0xbd8], R10 ;  /* 0x000bd80a01007387 */ /* 0x0003e20000100800 */
[-C--:B0-----:R-:W-:Y:S02]  /*d140*/  LEA.HI.X.SX32 R15, R9, R2.reuse, 0x1, P4 ;  /* 0x00000002090f7211 */ /* 0x081fe400020f0eff */
[-C--:B------:R-:W-:Y:S02]  /*d150*/  LEA R9, P4, R13, R5.reuse, 0x1 ;  /* 0x000000050d097211 */ /* 0x080fe400078808ff */
[----:B-1----:R-:W-:Y:S01]  /*d160*/  LEA.HI.X.SX32 R10, R8, R2, 0x1, P3 ;  /* 0x00000002080a7211 */ /* 0x002fe200018f0eff */
[----:B------:R-:W-:Y:S04]  /*d170*/  STL [R1+0xbb0], R15 ;  /* 0x000bb00f01007387 */ /* 0x000fe80000100800 */
[----:B------:R0:W-:Y:S04]  /*d180*/  STL [R1+0xbdc], R9 ;  /* 0x000bdc0901007387 */ /* 0x0001e80000100800 */
[----:B------:R1:W-:Y:S01]  /*d190*/  STL [R1+0xbb8], R10 ;  /* 0x000bb80a01007387 */ /* 0x0003e20000100800 */
[----:B------:R-:W-:-:S02]  /*d1a0*/  LEA R8, P3, R12, R5, 0x1 ;  /* 0x000000050c087211 */ /* 0x000fc400078608ff */
[-C--:B0-----:R-:W-:Y:S02]  /*d1b0*/  LEA.HI.X.SX32 R9, R7, R2.reuse, 0x1, P2 ;  /* 0x0000000207097211 */ /* 0x081fe400010f0eff */
[----:B------:R-:W5:Y:S04]  /*d1c0*/  LDL.LU R7, [R1+0x240] ;  /* 0x0002400001077983 */ /* 0x000f680000300800 */
[----:B------:R0:W-:Y:S01]  /*d1d0*/  STL [R1+0xbe0], R8 ;  /* 0x000be00801007387 */ /* 0x0001e20000100800 */
[----:B-1----:R-:W-:-:S03]  /*d1e0*/  LEA.HI.X.SX32 R10, R29, R2, 0x1, P1 ;  /* 0x000000021d0a7211 */ /* 0x002fc600008f0eff */
[----:B0-----:R-:W5:Y:S04]  /*d1f0*/  LDL.LU R8, [R1+0x244] ;  /* 0x0002440001087983 */ /* 0x001f680000300800 */
[----:B------:R0:W-:Y:S04]  /*d200*/  STL [R1+0xbc0], R9 ;  /* 0x000bc00901007387 */ /* 0x0001e80000100800 */
[----:B------:R-:W5:Y:S01]  /*d210*/  LDL.LU R26, [R1+0x208] ;  /* 0x00020800011a7983 */ /* 0x000f620000300800 */
[----:B0-----:R-:W-:-:S05]  /*d220*/  LEA R9, P2, R11, R5, 0x1 ;  /* 0x000000050b097211 */ /* 0x001fca00078408ff */
[----:B------:R0:W-:Y:S01]  /*d230*/  STL [R1+0xbe4], R9 ;  /* 0x000be40901007387 */ /* 0x0001e20000100800 */
[----:B------:R-:W-:-:S03]  /*d240*/  LEA.HI.X.SX32 R16, R3, R2, 0x1, P6 ;  /* 0x0000000203107211 */ /* 0x000fc600030f0eff */
[----:B0-----:R-:W5:Y:S04]  /*d250*/  LDL.LU R9, [R1+0x200] ;  /* 0x0002000001097983 */ /* 0x001f680000300800 */
[----:B------:R0:W-:Y:S04]  /*d260*/  STL [R1+0xbc8], R10 ;  /* 0x000bc80a01007387 */ /* 0x0001e80000100800 */
[----:B0-----:R-:W5:Y:S01]  /*d270*/  LDL.LU R10, [R1+0x204] ;  /* 0x00020400010a7983 */ /* 0x001f620000300800 */
[----:B---3--:R-:W-:-:S05]  /*d280*/  LEA R15, P1, R4, R5, 0x1 ;  /* 0x00000005040f7211 */ /* 0x008fca00078208ff */
[----:B------:R4:W-:Y:S04]  /*d290*/  STL [R1+0xbe8], R15 ;  /* 0x000be80f01007387 */ /* 0x0009e80000100800 */
[----:B------:R-:W-:Y:S01]  /*d2a0*/  STL [R1+0xbd0], R16 ;  /* 0x000bd01001007387 */ /* 0x000fe20000100800 */
[----:B----4-:R-:W-:-:S05]  /*d2b0*/  LEA R15, P6, R6, R5, 0x1 ;  /* 0x00000005060f7211 */ /* 0x010fca00078c08ff */
[----:B------:R-:W-:Y:S04]  /*d2c0*/  STL [R1+0x8fc], R15 ;  /* 0x0008fc0f01007387 */ /* 0x000fe80000100800 */
[----:B------:R-:W3:Y:S01]  /*d2d0*/  LDL.LU R25, [R1+0x20c] ;  /* 0x00020c0001197983 */ /* 0x000ee20000300800 */
[-C--:B------:R-:W-:Y:S02]  /*d2e0*/  LEA.HI.X.SX32 R5, R14, R2.reuse, 0x1, P5 ;  /* 0x000000020e057211 */ /* 0x080fe400028f0eff */
[----:B------:R-:W-:-:S03]  /*d2f0*/  LEA.HI.X.SX32 R13, R13, R2, 0x1, P4 ;  /* 0x000000020d0d7211 */ /* 0x000fc600020f0eff */
[----:B------:R0:W-:Y:S04]  /*d300*/  STL [R1+0x8e8], R5 ;  /* 0x0008e80501007387 */ /* 0x0001e80000100800 */
[----:B------:R-:W-:Y:S01]  /*d310*/  STL [R1+0x8ec], R13 ;  /* 0x0008ec0d01007387 */ /* 0x000fe20000100800 */
[-C--:B0-----:R-:W-:Y:S02]  /*d320*/  LEA.HI.X.SX32 R5, R12, R2.reuse, 0x1, P3 ;  /* 0x000000020c057211 */ /* 0x081fe400018f0eff */
[-C--:B------:R-:W-:Y:S02]  /*d330*/  LEA.HI.X.SX32 R12, R11, R2.reuse, 0x1, P2 ;  /* 0x000000020b0c7211 */ /* 0x080fe400010f0eff */
[----:B------:R-:W4:Y:S04]  /*d340*/  LDL.LU R11, [R1+0x210] ;  /* 0x00021000010b7983 */ /* 0x000f280000300800 */
[----:B------:R0:W-:Y:S02]  /*d350*/  STL [R1+0x8f0], R5 ;  /* 0x0008f00501007387 */ /* 0x0001e40000100800 */
[----:B0-----:R-:W-:-:S02]  /*d360*/  LEA.HI.X.SX32 R5, R4, R2, 0x1, P1 ;  /* 0x0000000204057211 */ /* 0x001fc400008f0eff */
[----:B------:R-:W0:Y:S01]  /*d370*/  S2R R4, SR_TID.X ;  /* 0x0000000000047919 */ /* 0x000e220000002100 */
[----:B------:R1:W-:Y:S04]  /*d380*/  STL [R1+0x8f4], R12 ;  /* 0x0008f40c01007387 */ /* 0x0003e80000100800 */
[----:B-1----:R-:W4:Y:S04]  /*d390*/  LDL.LU R12, [R1+0x214] ;  /* 0x00021400010c7983 */ /* 0x002f280000300800 */
[----:B------:R1:W-:Y:S04]  /*d3a0*/  STL [R1+0x8f8], R5 ;  /* 0x0008f80501007387 */ /* 0x0003e80000100800 */
[----:B------:R-:W4:Y:S01]  /*d3b0*/  LDL.LU R24, [R1+0x21c] ;  /* 0x00021c0001187983 */ /* 0x000f220000300800 */
[----:B-1----:R-:W-:-:S02]  /*d3c0*/  LEA.HI.X.SX32 R5, R6, R2, 0x1, P6 ;  /* 0x0000000206057211 */ /* 0x002fc400030f0eff */
[----:B0-----:R-:W-:-:S03]  /*d3d0*/  SHF.R.U32.HI R4, RZ, 0x8, R4 ;  /* 0x00000008ff047819 */ /* 0x001fc60000011604 */
[----:B------:R0:W-:Y:S01]  /*d3e0*/  STL [R1+0x6f8], R5 ;  /* 0x0006f80501007387 */ /* 0x0001e20000100800 */
[----:B------:R-:W-:-:S03]  /*d3f0*/  SGXT.U32 R4, R4, 0x1 ;  /* 0x000000010404781a */ /* 0x000fc60000000000 */
[----:B------:R-:W4:Y:S01]  /*d400*/  LDL.LU R13, [R1+0x218] ;  /* 0x00021800010d7983 */ /* 0x000f220000300800 */
[----:B------:R-:W-:-:S03]  /*d410*/  LOP3.LUT R20, R4, 0x7e, RZ, 0xfc, !PT ;  /* 0x0000007e04147812 */ /* 0x000fc600078efcff */
[----:B------:R-:W4:Y:S02]  /*d420*/  LDL.LU R14, [R1+0x220] ;  /* 0x00022000010e7983 */ /* 0x000f240000300800 */
[----:B------:R-:W-:Y:S02]  /*d430*/  IMAD R20, R20, UR6, RZ ;  /* 0x0000000614147c24 */ /* 0x000fe4000f8e02ff */
[----:B------:R-:W4:Y:S03]  /*d440*/  LDL.LU R23, [R1+0x228] ;  /* 0x0002280001177983 */ /* 0x000f260000300800 */
[----:B0-----:R-:W-:-:S05]  /*d450*/  LEA R5, P3, R20, R28, 0x1 ;  /* 0x0000001c14057211 */ /* 0x001fca00078608ff */
[----:B------:R0:W-:Y:S04]  /*d460*/  STL [R1+0x700], R5 ;  /* 0x0007000501007387 */ /* 0x0001e80000100800 */
[----:B------:R-:W4:Y:S01]  /*d470*/  LDL.LU R15, [R1+0x224] ;  /* 0x00022400010f7983 */ /* 0x000f220000300800 */
[----:B--2---:R-:W-:-:S04]  /*d480*/  LEA.HI.X.SX32 R0, R0, UR9, 0x1, P0 ;  /* 0x0000000900007c11 */ /* 0x004fc800080f0eff */
[----:B------:R-:W-:Y:S02]  /*d490*/  LEA.HI.X.SX32 R27, R20, R0, 0x1, P3 ;  /* 0x00000000141b7211 */ /* 0x000fe400018f0eff */
[----:B-----5:R-:W-:-:S05]  /*d4a0*/  LEA R6, P5, R7, R28, 0x1 ;  /* 0x0000001c07067211 */ /* 0x020fca00078a08ff */
[----:B------:R1:W-:Y:S04]  /*d4b0*/  STL [R1+0x708], R6 ;  /* 0x0007080601007387 */ /* 0x0003e80000100800 */
[----:B------:R-:W2:Y:S01]  /*d4c0*/  LDL.LU R16, [R1+0x230] ;  /* 0x0002300001107983 */ /* 0x000ea20000300800 */
[----:B0-----:R-:W-:-:S05]  /*d4d0*/  LEA R5, P4, R8, R28, 0x1 ;  /* 0x0000001c08057211 */ /* 0x001fca00078808ff */
[----:B------:R-:W-:Y:S01]  /*d4e0*/  STL [R1+0x710], R5 ;  /* 0x0007100501007387 */ /* 0x000fe20000100800 */
[----:B------:R-:W-:-:S03]  /*d4f0*/  LEA R17, P0, R26, R28, 0x1 ;  /* 0x0000001c1a117211 */ /* 0x000fc600078008ff */
[----:B------:R-:W5:Y:S04]  /*d500*/  LDL.LU R22, [R1+0x238] ;  /* 0x0002380001167983 */ /* 0x000f680000300800 */
[----:B------:R0:W-:Y:S01]  /*d510*/  STL [R1+0x718], R17 ;  /* 0x0007181101007387 */ /* 0x0001e20000100800 */
[----:B-1----:R-:W-:-:S05]  /*d520*/  LEA R6, P1, R9, R28, 0x1 ;  /* 0x0000001c09067211 */ /* 0x002fca00078208ff */
[----:B------:R-:W-:Y:S04]  /*d530*/  STL [R1+0x720], R6 ;  /* 0x0007200601007387 */ /* 0x000fe80000100800 */
[----:B0-----:R-:W5:Y:S01]  /*d540*/  LDL.LU R17, [R1+0x22c] ;  /* 0x00022c0001117983 */ /* 0x001f620000300800 */
[----:B------:R-:W-:-:S05]  /*d550*/  LEA R21, P2, R10, R28, 0x1 ;  /* 0x0000001c0a157211 */ /* 0x000fca00078408ff */
[----:B------:R0:W-:Y:S04]  /*d560*/  STL [R1+0x728], R21 ;  /* 0x0007281501007387 */ /* 0x0001e80000100800 */
[----:B0-----:R-:W5:Y:S04]  /*d570*/  LDL.LU R21, [R1+0x234] ;  /* 0x0002340001157983 */ /* 0x001f680000300800 */
[----:B------:R-:W-:Y:S01]  /*d580*/  STL [R1+0x6fc], R27 ;  /* 0x0006fc1b01007387 */ /* 0x000fe20000100800 */
[----:B---3--:R-:W-:-:S05]  /*d590*/  LEA R20, P3, R25, R28, 0x1 ;  /* 0x0000001c19147211 */ /* 0x008fca00078608ff */
[----:B------:R0:W-:Y:S04]  /*d5a0*/  STL [R1+0x730], R20 ;  /* 0x0007301401007387 */ /* 0x0001e80000100800 */
[----:B0-----:R-:W3:Y:S01]  /*d5b0*/  LDL.LU R20, [R1+0x1e0] ;  /* 0x0001e00001147983 */ /* 0x001ee20000300800 */
[----:B------:R-:W-:-:S05]  /*d5c0*/  LEA.HI.X.SX32 R27, R7, R0, 0x1, P5 ;  /* 0x00000000071b7211 */ /* 0x000fca00028f0eff */
[----:B------:R4:W-:Y:S01]  /*d5d0*/  STL [R1+0x704], R27 ;  /* 0x0007041b01007387 */ /* 0x0009e20000100800 */
[----:B------:R-:W-:Y:S02]  /*d5e0*/  LEA.HI.X.SX32 R8, R8, R0, 0x1, P4 ;  /* 0x0000000008087211 */ /* 0x000fe400020f0eff */
[----:B----4-:R-:W-:-:S05]  /*d5f0*/  LEA R27, P5, R11, R28, 0x1 ;  /* 0x0000001c0b1b7211 */ /* 0x010fca00078a08ff */
[----:B------:R0:W-:Y:S04]  /*d600*/  STL [R1+0x738], R27 ;  /* 0x0007381b01007387 */ /* 0x0001e80000100800 */
[----:B------:R-:W-:Y:S01]  /*d610*/  STL [R1+0x70c], R8 ;  /* 0x00070c0801007387 */ /* 0x000fe20000100800 */
[----:B0-----:R-:W-:-:S05]  /*d620*/  LEA R27, P4, R12, R28, 0x1 ;  /* 0x0000001c0c1b7211 */ /* 0x001fca00078808ff */
[----:B------:R0:W-:Y:S02]  /*d630*/  STL [R1+0x740], R27 ;  /* 0x0007401b01007387 */ /* 0x0001e40000100800 */
[----:B0-----:R-:W-:Y:S02]  /*d640*/  LEA.HI.X.SX32 R27, R26, R0, 0x1, P0 ;  /* 0x000000001a1b7211 */ /* 0x001fe400000f0eff */
[----:B------:R-:W-:-:S03]  /*d650*/  LEA R26, P0, R24, R28, 0x1 ;  /* 0x0000001c181a7211 */ /* 0x000fc600078008ff */
[----:B------:R0:W-:Y:S04]  /*d660*/  STL [R1+0x714], R27 ;  /* 0x0007141b01007387 */ /* 0x0001e80000100800 */
[----:B------:R1:W-:Y:S01]  /*d670*/  STL [R1+0x748], R26 ;  /* 0x0007481a01007387 */ /* 0x0003e20000100800 */
[----:B0-----:R-:W-:Y:S02]  /*d680*/  LEA.HI.X.SX32 R27, R9, R0, 0x1, P1 ;  /* 0x00000000091b7211 */ /* 0x001fe400008f0eff */
[----:B-1----:R-:W-:-:S03]  /*d690*/  LEA R26, P1, R13, R28, 0x1 ;  /* 0x0000001c0d1a7211 */ /* 0x002fc600078208ff */
[----:B------:R0:W-:Y:S04]  /*d6a0*/  STL [R1+0x71c], R27 ;  /* 0x00071c1b01007387 */ /* 0x0001e80000100800 */
[----:B------:R1:W-:Y:S01]  /*d6b0*/  STL [R1+0x750], R26 ;  /* 0x0007501a01007387 */ /* 0x0003e20000100800 */
[----:B0-----:R-:W-:Y:S02]  /*d6c0*/  LEA.HI.X.SX32 R27, R10, R0, 0x1, P2 ;  /* 0x000000000a1b7211 */ /* 0x001fe400010f0eff */
[----:B-1----:R-:W-:-:S03]  /*d6d0*/  LEA R26, P2, R14, R28, 0x1 ;  /* 0x0000001c0e1a7211 */ /* 0x002fc600078408ff */
[----:B------:R0:W-:Y:S04]  /*d6e0*/  STL [R1+0x724], R27 ;  /* 0x0007241b01007387 */ /* 0x0001e80000100800 */
[----:B------:R1:W-:Y:S01]  /*d6f0*/  STL [R1+0x758], R26 ;  /* 0x0007581a01007387 */ /* 0x0003e20000100800 */
[-C--:B0-----:R-:W-:Y:S02]  /*d700*/  LEA.HI.X.SX32 R27, R25, R0.reuse, 0x1, P3 ;  /* 0x00000000191b7211 */ /* 0x081fe400018f0eff */
[----:B------:R-:W-:Y:S02]  /*d710*/  LEA.HI.X.SX32 R25, R11, R0, 0x1, P5 ;  /* 0x000000000b197211 */ /* 0x000fe400028f0eff */
[-C--:B-1----:R-:W-:Y:S01]  /*d720*/  LEA R26, P3, R23, R28.reuse, 0x1 ;  /* 0x0000001c171a7211 */ /* 0x082fe200078608ff */
[----:B------:R0:W-:Y:S04]  /*d730*/  STL [R1+0x72c], R27 ;  /* 0x00072c1b01007387 */ /* 0x0001e80000100800 */
[----:B------:R1:W-:Y:S04]  /*d740*/  STL [R1+0x760], R26 ;  /* 0x0007601a01007387 */ /* 0x0003e80000100800 */
[----:B------:R-:W-:Y:S01]  /*d750*/  STL [R1+0x734], R25 ;  /* 0x0007341901007387 */ /* 0x000fe20000100800 */
[----:B0-----:R-:W-:-:S02]  /*d760*/  LEA R27, P5, R15, R28, 0x1 ;  /* 0x0000001c0f1b7211 */ /* 0x001fc400078a08ff */
[----:B-1----:R-:W-:-:S03]  /*d770*/  LEA.HI.X.SX32 R26, R12, R0, 0x1, P4 ;  /* 0x000000000c1a7211 */ /* 0x002fc600020f0eff */
[----:B------:R-:W-:Y:S04]  /*d780*/  STL [R1+0x768], R27 ;  /* 0x0007681b01007387 */ /* 0x000fe80000100800 */
[----:B------:R0:W-:Y:S02]  /*d790*/  STL [R1+0x73c], R26 ;  /* 0x00073c1a01007387 */ /* 0x0001e40000100800 */
[-C--:B0-----:R-:W-:Y:S02]  /*d7a0*/  LEA.HI.X.SX32 R26, R24, R0.reuse, 0x1, P0 ;  /* 0x00000000181a7211 */ /* 0x081fe400000f0eff */
[----:B------:R-:W-:Y:S02]  /*d7b0*/  LEA.HI.X.SX32 R24, R13, R0, 0x1, P1 ;  /* 0x000000000d187211 */ /* 0x000fe400008f0eff */
[----:B--2---:R-:W-:-:S05]  /*d7c0*/  LEA R25, P4, R16, R28, 0x1 ;  /* 0x0000001c10197211 */ /* 0x004fca00078808ff */
[----:B------:R5:W-:Y:S04]  /*d7d0*/  STL [R1+0x770], R25 ;  /* 0x0007701901007387 */ /* 0x000be80000100800 */
[----:B------:R-:W-:Y:S01]  /*d7e0*/  STL [R1+0x744], R26 ;  /* 0x0007441a01007387 */ /* 0x000fe20000100800 */
[----:B-----5:R-:W-:-:S05]  /*d7f0*/  LEA R25, P0, R22, R28, 0x1 ;  /* 0x0000001c16197211 */ /* 0x020fca00078008ff */
[----:B------:R0:W-:Y:S04]  /*d800*/  STL [R1+0x778], R25 ;  /* 0x0007781901007387 */ /* 0x0001e80000100800 */
[----:B------:R1:W-:Y:S01]  /*d810*/  STL [R1+0x74c], R24 ;  /* 0x00074c1801007387 */ /* 0x0003e20000100800 */
[----:B0-----:R-:W-:Y:S01]  /*d820*/  LEA.HI.X.SX32 R25, R14, R0, 0x1, P2 ;  /* 0x000000000e197211 */ /* 0x001fe200010f0eff */
[----:B------:R-:W-:Y:S01]  /*d830*/  IMAD R29, RZ, RZ, -UR6 ;  /* 0x80000006ff1d7e24 */ /* 0x000fe2000f8e02ff */
[----:B------:R-:W-:-:S05]  /*d840*/  LEA R26, P1, R17, R28, 0x1 ;  /* 0x0000001c111a7211 */ /* 0x000fca00078208ff */
[----:B------:R-:W-:Y:S04]  /*d850*/  STL [R1+0x780], R26 ;  /* 0x0007801a01007387 */ /* 0x000fe80000100800 */
[----:B------:R0:W-:Y:S01]  /*d860*/  STL [R1+0x754], R25 ;  /* 0x0007541901007387 */ /* 0x0001e20000100800 */
[----:B-1----:R-:W-:Y:S02]  /*d870*/  LEA R24, P2, R21, R28, 0x1 ;  /* 0x0000001c15187211 */ /* 0x002fe400078408ff */
[----:B0-----:R-:W-:-:S03]  /*d880*/  LEA.HI.X.SX32 R25, R23, R0, 0x1, P3 ;  /* 0x0000000017197211 */ /* 0x001fc600018f0eff */
[----:B------:R-:W-:Y:S01]  /*d890*/  STL [R1+0x788], R24 ;  /* 0x0007881801007387 */ /* 0x000fe20000100800 */
[----:B------:R-:W-:Y:S01]  /*d8a0*/  LEA.HI.X.SX32 R23, R15, R0, 0x1, P5 ;  /* 0x000000000f177211 */ /* 0x000fe200028f0eff */
[C---:B------:R-:W-:Y:S02]  /*d8b0*/  IMAD R3, R29.reuse, 0x2, R18 ;  /* 0x000000021d037824 */ /* 0x040fe400078e0212 */
[----:B------:R0:W-:Y:S01]  /*d8c0*/  STL [R1+0x75c], R25 ;  /* 0x00075c1901007387 */ /* 0x0001e20000100800 */
[----:B------:R-:W-:Y:S01]  /*d8d0*/  IMAD R19, R4, UR6, RZ ;  /* 0x0000000604137c24 */ /* 0x000fe2000f8e02ff */
[----:B0-----:R-:W-:Y:S01]  /*d8e0*/  LEA R25, P5, R18, R28, 0x1 ;  /* 0x0000001c12197211 */ /* 0x001fe200078a08ff */
[----:B------:R-:W-:-:S04]  /*d8f0*/  IMAD R2, R29, 0x2, R3 ;  /* 0x000000021d027824 */ /* 0x000fc800078e0203 */
[----:B------:R-:W-:-:S04]  /*d900*/  IMAD R4, R29, 0x2, R2 ;  /* 0x000000021d047824 */ /* 0x000fc800078e0202 */
[----:B------:R-:W-:-:S04]  /*d910*/  IMAD R5, R29, 0x2, R4 ;  /* 0x000000021d057824 */ /* 0x000fc800078e0204 */
[----:B------:R-:W-:-:S04]  /*d920*/  IMAD R6, R29, 0x2, R5 ;  /* 0x000000021d067824 */ /* 0x000fc800078e0205 */
[----:B------:R-:W-:-:S04]  /*d930*/  IMAD R7, R29, 0x2, R6 ;  /* 0x000000021d077824 */ /* 0x000fc800078e0206 */
[----:B------:R-:W-:Y:S01]  /*d940*/  IMAD R8, R29, 0x2, R7 ;  /* 0x000000021d087824 */ /* 0x000fe200078e0207 */
[----:B---3--:R-:W-:-:S05]  /*d950*/  LEA R24, P3, R20, R28, 0x1 ;  /* 0x0000001c14187211 */ /* 0x008fca00078608ff */
[----:B------:R0:W-:Y:S04]  /*d960*/  STL [R1+0x790], R24 ;  /* 0x0007901801007387 */ /* 0x0001e80000100800 */
[----:B------:R1:W-:Y:S01]  /*d970*/  STL [R1+0x764], R23 ;  /* 0x0007641701007387 */ /* 0x0003e20000100800 */
[----:B0-----:R-:W-:-:S03]  /*d980*/  LEA.HI.X.SX32 R24, R16, R0, 0x1, P4 ;  /* 0x0000000010187211 */ /* 0x001fc600020f0eff */
[----:B------:R-:W-:Y:S01]  /*d990*/  STL [R1+0x798], R25 ;  /* 0x0007981901007387 */ /* 0x000fe20000100800 */
[----:B-1----:R-:W-:-:S03]  /*d9a0*/  LEA R23, P4, R3, R28, 0x1 ;  /* 0x0000001c03177211 */ /* 0x002fc600078808ff */
[----:B------:R0:W-:Y:S04]  /*d9b0*/  STL [R1+0x76c], R24 ;  /* 0x00076c1801007387 */ /* 0x0001e80000100800 */
[----:B------:R1:W-:Y:S01]  /*d9c0*/  STL [R1+0x7a0], R23 ;  /* 0x0007a01701007387 */ /* 0x0003e20000100800 */
[----:B0-----:R-:W-:Y:S02]  /*d9d0*/  LEA.HI.X.SX32 R24, R22, R0, 0x1, P0 ;  /* 0x0000000016187211 */ /* 0x001fe400000f0eff */
[----:B------:R-:W-:Y:S02]  /*d9e0*/  LEA R22, P0, R19, R28, 0x1 ;  /* 0x0000001c13167211 */ /* 0x000fe400078008ff */
[-C--:B-1----:R-:W-:Y:S01]  /*d9f0*/  LEA.HI.X.SX32 R23, R17, R0.reuse, 0x1, P1 ;  /* 0x0000000011177211 */ /* 0x082fe200008f0eff */
[----:B------:R-:W-:Y:S04]  /*da00*/  STL [R1+0x774], R24 ;  /* 0x0007741801007387 */ /* 0x000fe80000100800 */
[----:B------:R0:W-:Y:S01]  /*da10*/  STL [R1+0x8e4], R22 ;  /* 0x0008e41601007387 */ /* 0x0001e20000100800 */
[----:B------:R-:W-:-:S03]  /*da20*/  LEA.HI.X.SX32 R3, R3, R0, 0x1, P4 ;  /* 0x0000000003037211 */ /* 0x000fc600020f0eff */
[----:B------:R-:W-:Y:S01]  /*da30*/  STL [R1+0x77c], R23 ;  /* 0x00077c1701007387 */ /* 0x000fe20000100800 */
[-C--:B0-----:R-:W-:Y:S02]  /*da40*/  LEA.HI.X.SX32 R22, R21, R0.reuse, 0x1, P2 ;  /* 0x0000000015167211 */ /* 0x081fe400010f0eff */
[-C--:B------:R-:W-:Y:S02]  /*da50*/  LEA.HI.X.SX32 R21, R20, R0.reuse, 0x1, P3 ;  /* 0x0000000014157211 */ /* 0x080fe400018f0eff */
[----:B------:R-:W-:Y:S01]  /*da60*/  LEA.HI.X.SX32 R20, R18, R0, 0x1, P5 ;  /* 0x0000000012147211 */ /* 0x000fe200028f0eff */
[----:B------:R-:W-:Y:S04]  /*da70*/  STL [R1+0x784], R22 ;  /* 0x0007841601007387 */ /* 0x000fe80000100800 */
[----:B------:R0:W-:Y:S04]  /*da80*/  STL [R1+0x78c], R21 ;  /* 0x00078c1501007387 */ /* 0x0001e80000100800 */
[----:B------:R1:W-:Y:S04]  /*da90*/  STL [R1+0x794], R20 ;  /* 0x0007941401007387 */ /* 0x0003e80000100800 */
[----:B------:R-:W-:Y:S01]  /*daa0*/  STL [R1+0x79c], R3 ;  /* 0x00079c0301007387 */ /* 0x000fe20000100800 */
[----:B0-----:R-:W-:-:S02]  /*dab0*/  LEA R21, P2, R4, R28, 0x1 ;  /* 0x0000001c04157211 */ /* 0x001fc400078408ff */
[----:B-1----:R-:W-:-:S05]  /*dac0*/  LEA R20, P1, R2, R28, 0x1 ;  /* 0x0000001c02147211 */ /* 0x002fca00078208ff */
[----:B------:R0:W-:Y:S04]  /*dad0*/  STL [R1+0x7a8], R20 ;  /* 0x0007a81401007387 */ /* 0x0001e80000100800 */
[----:B------:R-:W-:Y:S01]  /*dae0*/  STL [R1+0x7b0], R21 ;  /* 0x0007b01501007387 */ /* 0x000fe20000100800 */
[-C--:B0-----:R-:W-:Y:S02]  /*daf0*/  LEA.HI.X.SX32 R20, R19, R0.reuse, 0x1, P0 ;  /* 0x0000000013147211 */ /* 0x081fe400000f0eff */
[-C--:B------:R-:W-:Y:S02]  /*db00*/  LEA.HI.X.SX32 R19, R2, R0.reuse, 0x1, P1 ;  /* 0x0000000002137211 */ /* 0x080fe400008f0eff */
[----:B------:R-:W-:Y:S01]  /*db10*/  LEA.HI.X.SX32 R2, R4, R0, 0x1, P2 ;  /* 0x0000000004027211 */ /* 0x000fe200010f0eff */
[----:B------:R-:W-:Y:S04]  /*db20*/  STL [R1+0x8e0], R20 ;  /* 0x0008e01401007387 */ /* 0x000fe80000100800 */
[----:B------:R0:W-:Y:S04]  /*db30*/  STL [R1+0x7a4], R19 ;  /* 0x0007a41301007387 */ /* 0x0001e80000100800 */
[----:B------:R1:W-:Y:S01]  /*db40*/  STL [R1+0x7ac], R2 ;  /* 0x0007ac0201007387 */ /* 0x0003e20000100800 */
[----:B0-----:R-:W-:-:S02]  /*db50*/  LEA R19, P0, R5, R28, 0x1 ;  /* 0x0000001c05137211 */ /* 0x001fc400078008ff */
[----:B-1----:R-:W-:-:S03]  /*db60*/  LEA R2, P1, R6, R28, 0x1 ;  /* 0x0000001c06027211 */ /* 0x002fc600078208ff */
[----:B------:R-:W-:Y:S01]  /*db70*/  STL [R1+0x7b8], R19 ;  /* 0x0007b81301007387 */ /* 0x000fe20000100800 */
[----:B------:R-:W-:-:S03]  /*db80*/  LEA R20, P2, R7, R28, 0x1 ;  /* 0x0000001c07147211 */ /* 0x000fc600078408ff */
[----:B------:R0:W-:Y:S01]  /*db90*/  STL [R1+0x7c0], R2 ;  /* 0x0007c00201007387 */ /* 0x0001e20000100800 */
[-C--:B------:R-:W-:Y:S01]  /*dba0*/  LEA.HI.X.SX32 R6, R6, R0.reuse, 0x1, P1 ;  /* 0x0000000006067211 */ /* 0x080fe200008f0eff */
[----:B------:R-:W-:Y:S02]  /*dbb0*/  IMAD R9, R29, 0x2, R8 ;  /* 0x000000021d097824 */ /* 0x000fe400078e0208 */
[----:B------:R-:W-:Y:S01]  /*dbc0*/  STL [R1+0x7c8], R20 ;  /* 0x0007c81401007387 */ /* 0x000fe20000100800 */
[-C--:B0-----:R-:W-:Y:S02]  /*dbd0*/  LEA.HI.X.SX32 R2, R5, R0.reuse, 0x1, P0 ;  /* 0x0000000005027211 */ /* 0x081fe400000f0eff */
[----:B------:R-:W-:Y:S01]  /*dbe0*/  LEA.HI.X.SX32 R5, R7, R0, 0x1, P2 ;  /* 0x0000000007057211 */ /* 0x000fe200010f0eff */
[----:B------:R-:W-:Y:S02]  /*dbf0*/  IMAD R10, R29, 0x2, R9 ;  /* 0x000000021d0a7824 */ /* 0x000fe400078e0209 */
[----:B------:R-:W-:Y:S01]  /*dc00*/  STL [R1+0x7b4], R2 ;  /* 0x0007b40201007387 */ /* 0x000fe20000100800 */
[----:B------:R-:W-:-:S03]  /*dc10*/  LEA R7, P0, R8, R28, 0x1 ;  /* 0x0000001c08077211 */ /* 0x000fc600078008ff */
[----:B------:R0:W-:Y:S04]  /*dc20*/  STL [R1+0x7bc], R6 ;  /* 0x0007bc0601007387 */ /* 0x0001e80000100800 */
[----:B------:R1:W-:Y:S01]  /*dc30*/  STL [R1+0x7c4], R5 ;  /* 0x0007c40501007387 */ /* 0x0003e20000100800 */
[----:B------:R-:W-:-:S03]  /*dc40*/  IMAD R11, R29, 0x2, R10 ;  /* 0x000000021d0b7824 */ /* 0x000fc600078e020a */
[----:B------:R2:W-:Y:S01]  /*dc50*/  STL [R1+0x7d0], R7 ;  /* 0x0007d00701007387 */ /* 0x0005e20000100800 */
[-C--:B0-----:R-:W-:Y:S02]  /*dc60*/  LEA R6, P2, R10, R28.reuse, 0x1 ;  /* 0x0000001c0a067211 */ /* 0x081fe400078408ff */
[----:B-1----:R-:W-:Y:S01]  /*dc70*/  LEA R5, P1, R9, R28, 0x1 ;  /* 0x0000001c09057211 */ /* 0x002fe200078208ff */
[----:B------:R-:W-:-:S04]  /*dc80*/  IMAD R12, R29, 0x2, R11 ;  /* 0x000000021d0c7824 */ /* 0x000fc800078e020b */
[----:B------:R0:W-:Y:S01]  /*dc90*/  STL [R1+0x7d8], R5 ;  /* 0x0007d80501007387 */ /* 0x0001e20000100800 */
[-C--:B--2---:R-:W-:Y:S01]  /*dca0*/  LEA.HI.X.SX32 R7, R9, R0.reuse, 0x1, P1 ;  /* 0x0000000009077211 */ /* 0x084fe200008f0eff */
[----:B------:R-:W-:Y:S02]  /*dcb0*/  IMAD R13, R29, 0x2, R12 ;  /* 0x000000021d0d7824 */ /* 0x000fe400078e020c */
[----:B------:R1:W-:Y:S01]  /*dcc0*/  STL [R1+0x7e0], R6 ;  /* 0x0007e00601007387 */ /* 0x0003e20000100800 */
[-C--:B0-----:R-:W-:Y:S02]  /*dcd0*/  LEA.HI.X.SX32 R5, R8, R0.reuse, 0x1, P0 ;  /* 0x0000000008057211 */ /* 0x081fe400000f0eff */
[----:B-1----:R-:W-:-:S03]  /*dce0*/  LEA.HI.X.SX32 R6, R10, R0, 0x1, P2 ;  /* 0x000000000a067211 */ /* 0x002fc600010f0eff */
[----:B------:R-:W-:Y:S01]  /*dcf0*/  STL [R1+0x7cc], R5 ;  /* 0x0007cc0501007387 */ /* 0x000fe20000100800 */
[----:B------:R-:W-:-:S03]  /*dd00*/  LEA R8, P1, R12, R28, 0x1 ;  /* 0x0000001c0c087211 */ /* 0x000fc600078208ff */
[----:B------:R0:W-:Y:S01]  /*dd10*/  STL [R1+0x7d4], R7 ;  /* 0x0007d40701007387 */ /* 0x0001e20000100800 */
[----:B------:R-:W-:-:S03]  /*dd20*/  IMAD R14, R29, 0x2, R13 ;  /* 0x000000021d0e7824 */ /* 0x000fc600078e020d */
[----:B------:R1:W-:Y:S01]  /*dd30*/  STL [R1+0x7dc], R6 ;  /* 0x0007dc0601007387 */ /* 0x0003e20000100800 */
[-C--:B0-----:R-:W-:Y:S02]  /*dd40*/  LEA R7, P0, R11, R28.reuse, 0x1 ;  /* 0x0000001c0b077211 */ /* 0x081fe400078008ff */
[----:B-1----:R-:W-:-:S03]  /*dd50*/  LEA R6, P2, R13, R28, 0x1 ;  /* 0x0000001c0d067211 */ /* 0x002fc600078408ff */
[----:B------:R-:W-:Y:S01]  /*dd60*/  STL [R1+0x7e8], R7 ;  /* 0x0007e80701007387 */ /* 0x000fe20000100800 */
[----:B------:R-:W-:-:S03]  /*dd70*/  LEA.HI.X.SX32 R9, R12, R0, 0x1, P1 ;  /* 0x000000000c097211 */ /* 0x000fc600008f0eff */
[----:B------:R0:W-:Y:S01]  /*dd80*/  STL [R1+0x7f0], R8 ;  /* 0x0007f00801007387 */ /* 0x0001e20000100800 */
[----:B------:R-:W-:-:S03]  /*dd90*/  IMAD R15, R29, 0x2, R14 ;  /* 0x000000021d0f7824 */ /* 0x000fc600078e020e */
[----:B------:R1:W-:Y:S01]  /*dda0*/  STL [R1+0x7f8], R6 ;  /* 0x0007f80601007387 */ /* 0x0003e20000100800 */
[-C--:B0-----:R-:W-:Y:S02]  /*ddb0*/  LEA.HI.X.SX32 R8, R11, R0.reuse, 0x1, P0 ;  /* 0x000000000b087211 */ /* 0x081fe400000f0eff */
[----:B-1----:R-:W-:-:S03]  /*ddc0*/  LEA.HI.X.SX32 R6, R13, R0, 0x1, P2 ;  /* 0x000000000d067211 */ /* 0x002fc600010f0eff */
[----:B------:R-:W-:Y:S01]  /*ddd0*/  STL [R1+0x7e4], R8 ;  /* 0x0007e40801007387 */ /* 0x000fe20000100800 */
[----:B------:R-:W-:-:S03]  /*dde0*/  IMAD R16, R29, 0x2, R15 ;  /* 0x000000021d107824 */ /* 0x000fc600078e020f */
[----:B------:R0:W-:Y:S01]  /*ddf0*/  STL [R1+0x7ec], R9 ;  /* 0x0007ec0901007387 */ /* 0x0001e20000100800 */
[----:B------:R-:W-:-:S03]  /*de00*/  IMAD R17, R29, 0x2, R16 ;  /* 0x000000021d117824 */ /* 0x000fc600078e0210 */
[----:B------:R1:W-:Y:S01]  /*de10*/  STL [R1+0x7f4], R6 ;  /* 0x0007f40601007387 */ /* 0x0003e20000100800 */
[-C--:B------:R-:W-:Y:S02]  /*de20*/  LEA R10, P2, R16, R28.reuse, 0x1 ;  /* 0x0000001c100a7211 */ /* 0x080fe400078408ff */
[-C--:B0-----:R-:W-:Y:S02]  /*de30*/  LEA R9, P0, R14, R28.reuse, 0x1 ;  /* 0x0000001c0e097211 */ /* 0x081fe400078008ff */
[----:B-1----:R-:W-:-:S03]  /*de40*/  LEA R6, P1, R15, R28, 0x1 ;  /* 0x0000001c0f067211 */ /* 0x002fc600078208ff */
[----:B------:R-:W-:Y:S01]  /*de50*/  STL [R1+0x800], R9 ;  /* 0x0008000901007387 */ /* 0x000fe20000100800 */
[----:B------:R-:W-:-:S03]  /*de60*/  IMAD R18, R29, 0x2, R17 ;  /* 0x000000021d127824 */ /* 0x000fc600078e0211 */
[----:B------:R0:W-:Y:S01]  /*de70*/  STL [R1+0x808], R6 ;  /* 0x0008080601007387 */ /* 0x0001e20000100800 */
[-C--:B------:R-:W-:Y:S01]  /*de80*/  LEA.HI.X.SX32 R11, R15, R0.reuse, 0x1, P1 ;  /* 0x000000000f0b7211 */ /* 0x080fe200008f0eff */
        /* <DEDUP_REMOVED lines=12> */
[----:B------:R-:W-:Y:S01]  /*df50*/  IMAD R19, R29, 0x2, R4 ;  /* 0x000000021d137824 */ /* 0x000fe200078e0204 */
[----:B------:R-:W-:Y:S02]  /*df60*/  LEA.HI.X.SX32 R13, R17, R0, 0x1, P0 ;  /* 0x00000000110d7211 */ /* 0x000fe400000f0eff */
[----:B------:R0:W-:Y:S04]  /*df70*/  STL [R1+0x820], R12 ;  /* 0x0008200c01007387 */ /* 0x0001e80000100800 */
[----:B------:R1:W-:Y:S01]  /*df80*/  STL [R1+0x828], R10 ;  /* 0x0008280a01007387 */ /* 0x0003e20000100800 */
[----:B------:R-:W-:-:S03]  /*df90*/  IMAD R2, R29, 0x2, R19 ;  /* 0x000000021d027824 */ /* 0x000fc600078e0213 */
[----:B------:R2:W-:Y:S01]  /*dfa0*/  STL [R1+0x814], R13 ;  /* 0x0008140d01007387 */ /* 0x0005e20000100800 */
[-C--:B0-----:R-:W-:Y:S02]  /*dfb0*/  LEA.HI.X.SX32 R12, R3, R0.reuse, 0x1, P2 ;  /* 0x00000000030c7211 */ /* 0x081fe400010f0eff */
[----:B-1----:R-:W-:Y:S01]  /*dfc0*/  LEA.HI.X.SX32 R10, R18, R0, 0x1, P1 ;  /* 0x00000000120a7211 */ /* 0x002fe200008f0eff */
[----:B------:R-:W-:-:S04]  /*dfd0*/  IMAD R20, R29, 0x2, R2 ;  /* 0x000000021d147824 */ /* 0x000fc800078e0202 */
[----:B------:R0:W-:Y:S01]  /*dfe0*/  STL [R1+0x81c], R10 ;  /* 0x00081c0a01007387 */ /* 0x0001e20000100800 */
[----:B--2---:R-:W-:-:S03]  /*dff0*/  LEA R13, P1, R19, R28, 0x1 ;  /* 0x0000001c130d7211 */ /* 0x004fc600078208ff */
[----:B------:R1:W-:Y:S01]  /*e000*/  STL [R1+0x824], R12 ;  /* 0x0008240c01007387 */ /* 0x0003e20000100800 */
[-C--:B0-----:R-:W-:Y:S02]  /*e010*/  LEA R10, P0, R4, R28.reuse, 0x1 ;  /* 0x0000001c040a7211 */ /* 0x081fe400078008ff */
[----:B-1----:R-:W-:-:S03]  /*e020*/  LEA R12, P2, R2, R28, 0x1 ;  /* 0x0000001c020c7211 */ /* 0x002fc600078408ff */
[----:B------:R-:W-:Y:S01]  /*e030*/  STL [R1+0x830], R10 ;  /* 0x0008300a01007387 */ /* 0x000fe20000100800 */
[----:B------:R-:W-:Y:S01]  /*e040*/  IMAD R5, R29, 0x2, R20 ;  /* 0x000000021d057824 */ /* 0x000fe200078e0214 */
[-C--:B------:R-:W-:Y:S02]  /*e050*/  LEA.HI.X.SX32 R4, R4, R0.reuse, 0x1, P0 ;  /* 0x0000000004047211 */ /* 0x080fe400000f0eff */
[----:B------:R-:W-:Y:S01]  /*e060*/  STL [R1+0x838], R13 ;  /* 0x0008380d01007387 */ /* 0x000fe20000100800 */
[----:B------:R-:W-:-:S03]  /*e070*/  LEA.HI.X.SX32 R2, R2, R0, 0x1, P2 ;  /* 0x0000000002027211 */ /* 0x000fc600010f0eff */
[----:B------:R0:W-:Y:S01]  /*e080*/  STL [R1+0x840], R12 ;  /* 0x0008400c01007387 */ /* 0x0001e20000100800 */
[----:B------:R-:W-:-:S03]  /*e090*/  IMAD R7, R29, 0x2, R5 ;  /* 0x000000021d077824 */ /* 0x000fc600078e0205 */
[----:B------:R-:W-:Y:S01]  /*e0a0*/  STL [R1+0x82c], R4 ;  /* 0x00082c0401007387 */ /* 0x000fe20000100800 */
[----:B0-----:R-:W-:Y:S02]  /*e0b0*/  LEA.HI.X.SX32 R12, R19, R0, 0x1, P1 ;  /* 0x00000000130c7211 */ /* 0x001fe400008f0eff */
[----:B------:R-:W-:-:S03]  /*e0c0*/  LEA R13, P2, R7, R28, 0x1 ;  /* 0x0000001c070d7211 */ /* 0x000fc600078408ff */
[----:B------:R0:W-:Y:S04]  /*e0d0*/  STL [R1+0x834], R12 ;  /* 0x0008340c01007387 */ /* 0x0001e80000100800 */
[----:B------:R1:W-:Y:S01]  /*e0e0*/  STL [R1+0x83c], R2 ;  /* 0x00083c0201007387 */ /* 0x0003e20000100800 */
[----:B------:R-:W-:Y:S01]  /*e0f0*/  IMAD R8, R29, 0x2, R7 ;  /* 0x000000021d087824 */ /* 0x000fe200078e0207 */
[-C--:B0-----:R-:W-:Y:S02]  /*e100*/  LEA R12, P0, R20, R28.reuse, 0x1 ;  /* 0x0000001c140c7211 */ /* 0x081fe400078008ff */
[----:B-1----:R-:W-:-:S03]  /*e110*/  LEA R2, P1, R5, R28, 0x1 ;  /* 0x0000001c05027211 */ /* 0x002fc600078208ff */
[----:B------:R-:W-:Y:S01]  /*e120*/  STL [R1+0x848], R12 ;  /* 0x0008480c01007387 */ /* 0x000fe20000100800 */
[----:B------:R-:W-:-:S03]  /*e130*/  IMAD R9, R29, 0x2, R8 ;  /* 0x000000021d097824 */ /* 0x000fc600078e0208 */
[----:B------:R0:W-:Y:S04]  /*e140*/  STL [R1+0x850], R2 ;  /* 0x0008500201007387 */ /* 0x0001e80000100800 */
[----:B------:R1:W-:Y:S01]  /*e150*/  STL [R1+0x858], R13 ;  /* 0x0008580d01007387 */ /* 0x0003e20000100800 */
[----:B------:R-:W-:Y:S01]  /*e160*/  IMAD R6, R29, 0x2, R9 ;  /* 0x000000021d067824 */ /* 0x000fe200078e0209 */
[-C--:B0-----:R-:W-:Y:S02]  /*e170*/  LEA.HI.X.SX32 R2, R20, R0.reuse, 0x1, P0 ;  /* 0x0000000014027211 */ /* 0x081fe400000f0eff */
[-C--:B-1----:R-:W-:Y:S02]  /*e180*/  LEA.HI.X.SX32 R13, R5, R0.reuse, 0x1, P1 ;  /* 0x00000000050d7211 */ /* 0x082fe400008f0eff */
[----:B------:R-:W-:Y:S01]  /*e190*/  LEA.HI.X.SX32 R5, R7, R0, 0x1, P2 ;  /* 0x0000000007057211 */ /* 0x000fe200010f0eff */
[----:B------:R-:W-:Y:S01]  /*e1a0*/  STL [R1+0x844], R2 ;  /* 0x0008440201007387 */ /* 0x000fe20000100800 */
[----:B------:R-:W-:-:S03]  /*e1b0*/  LEA R7, P0, R8, R28, 0x1 ;  /* 0x0000001c08077211 */ /* 0x000fc600078008ff */
[----:B------:R0:W-:Y:S01]  /*e1c0*/  STL [R1+0x84c], R13 ;  /* 0x00084c0d01007387 */ /* 0x0001e20000100800 */
[----:B------:R-:W-:-:S03]  /*e1d0*/  IMAD R11, R29, 0x2, R6 ;  /* 0x000000021d0b7824 */ /* 0x000fc600078e0206 */
[----:B------:R1:W-:Y:S01]  /*e1e0*/  STL [R1+0x854], R5 ;  /* 0x0008540501007387 */ /* 0x0003e20000100800 */
[----:B------:R-:W-:-:S03]  /*e1f0*/  IMAD R3, R29, 0x2, R11 ;  /* 0x000000021d037824 */ /* 0x000fc600078e020b */
[----:B------:R-:W-:Y:S01]  /*e200*/  STL [R1+0x860], R7 ;  /* 0x0008600701007387 */ /* 0x000fe20000100800 */
[-C--:B0-----:R-:W-:Y:S02]  /*e210*/  LEA R13, P2, R6, R28.reuse, 0x1 ;  /* 0x0000001c060d7211 */ /* 0x081fe400078408ff */
[----:B-1----:R-:W-:Y:S01]  /*e220*/  LEA R5, P1, R9, R28, 0x1 ;  /* 0x0000001c09057211 */ /* 0x002fe200078208ff */
[----:B------:R-:W-:-:S04]  /*e230*/  IMAD R10, R29, 0x2, R3 ;  /* 0x000000021d0a7824 */ /* 0x000fc800078e0203 */
[----:B------:R0:W-:Y:S01]  /*e240*/  STL [R1+0x868], R5 ;  /* 0x0008680501007387 */ /* 0x0001e20000100800 */
[----:B------:R-:W-:-:S03]  /*e250*/  LEA.HI.X.SX32 R9, R9, R0, 0x1, P1 ;  /* 0x0000000009097211 */ /* 0x000fc600008f0eff */
[----:B------:R-:W-:Y:S01]  /*e260*/  STL [R1+0x870], R13 ;  /* 0x0008700d01007387 */ /* 0x000fe20000100800 */
[-C--:B0-----:R-:W-:Y:S02]  /*e270*/  LEA.HI.X.SX32 R5, R8, R0.reuse, 0x1, P0 ;  /* 0x0000000008057211 */ /* 0x081fe400000f0eff */
[----:B------:R-:W-:Y:S02]  /*e280*/  LEA.HI.X.SX32 R8, R6, R0, 0x1, P2 ;  /* 0x0000000006087211 */ /* 0x000fe400010f0eff */
[----:B------:R-:W-:Y:S01]  /*e290*/  LEA R6, P0, R11, R28, 0x1 ;  /* 0x0000001c0b067211 */ /* 0x000fe200078008ff */
[----:B------:R-:W-:Y:S01]  /*e2a0*/  STL [R1+0x85c], R5 ;  /* 0x00085c0501007387 */ /* 0x000fe20000100800 */
[----:B------:R-:W-:-:S03]  /*e2b0*/  IMAD R4, R29, 0x2, R10 ;  /* 0x000000021d047824 */ /* 0x000fc600078e020a */
[----:B------:R0:W-:Y:S04]  /*e2c0*/  STL [R1+0x864], R9 ;  /* 0x0008640901007387 */ /* 0x0001e80000100800 */
[----:B------:R1:W-:Y:S01]  /*e2d0*/  STL [R1+0x86c], R8 ;  /* 0x00086c0801007387 */ /* 0x0003e20000100800 */
[----:B0-----:R-:W-:-:S03]  /*e2e0*/  LEA R9, P1, R3, R28, 0x1 ;  /* 0x0000001c03097211 */ /* 0x001fc600078208ff */
[----:B------:R-:W-:Y:S01]  /*e2f0*/  STL [R1+0x878], R6 ;  /* 0x0008780601007387 */ /* 0x000fe20000100800 */
[----:B-1----:R-:W-:-:S03]  /*e300*/  LEA R8, P2, R10, R28, 0x1 ;  /* 0x0000001c0a087211 */ /* 0x002fc600078408ff */
[----:B------:R0:W-:Y:S01]  /*e310*/  STL [R1+0x880], R9 ;  /* 0x0008800901007387 */ /* 0x0001e20000100800 */
[----:B------:R-:W-:Y:S01]  /*e320*/  IMAD R12, R29, 0x2, R4 ;  /* 0x000000021d0c7824 */ /* 0x000fe200078e0204 */
[----:B------:R-:W-:Y:S02]  /*e330*/  LEA.HI.X.SX32 R11, R11, R0, 0x1, P0 ;  /* 0x000000000b0b7211 */ /* 0x000fe400000f0eff */
[----:B------:R1:W-:Y:S01]  /*e340*/  STL [R1+0x888], R8 ;  /* 0x0008880801007387 */ /* 0x0003e20000100800 */
[----:B------:R-:W-:-:S03]  /*e350*/  IMAD R2, R29, 0x2, R12 ;  /* 0x000000021d027824 */ /* 0x000fc600078e020c */
[----:B------:R-:W-:Y:S01]  /*e360*/  STL [R1+0x874], R11 ;  /* 0x0008740b01007387 */ /* 0x000fe20000100800 */
[-C--:B0-----:R-:W-:Y:S02]  /*e370*/  LEA.HI.X.SX32 R9, R10, R0.reuse, 0x1, P2 ;  /* 0x000000000a097211 */ /* 0x081fe400010f0eff */
[----:B-1----:R-:W-:Y:S01]  /*e380*/  LEA.HI.X.SX32 R8, R3, R0, 0x1, P1 ;  /* 0x0000000003087211 */ /* 0x002fe200008f0eff */
[----:B------:R-:W-:Y:S01]  /*e390*/  IMAD R7, R29, 0x2, R2 ;  /* 0x000000021d077824 */ /* 0x000fe200078e0202 */
[----:B------:R-:W-:-:S03]  /*e3a0*/  LEA R10, P1, R12, R28, 0x1 ;  /* 0x0000001c0c0a7211 */ /* 0x000fc600078208ff */
[----:B------:R0:W-:Y:S04]  /*e3b0*/  STL [R1+0x87c], R8 ;  /* 0x00087c0801007387 */ /* 0x0001e80000100800 */
[----:B------:R1:W-:Y:S01]  /*e3c0*/  STL [R1+0x884], R9 ;  /* 0x0008840901007387 */ /* 0x0003e20000100800 */
[-C--:B0-----:R-:W-:Y:S02]  /*e3d0*/  LEA R8, P0, R4, R28.reuse, 0x1 ;  /* 0x0000001c04087211 */ /* 0x081fe400078008ff */
[----:B-1----:R-:W-:-:S03]  /*e3e0*/  LEA R9, P2, R2, R28, 0x1 ;  /* 0x0000001c02097211 */ /* 0x002fc600078408ff */
[----:B------:R-:W-:Y:S01]  /*e3f0*/  STL [R1+0x890], R8 ;  /* 0x0008900801007387 */ /* 0x000fe20000100800 */
[----:B------:R-:W-:-:S03]  /*e400*/  IMAD R5, R29, 0x2, R7 ;  /* 0x000000021d057824 */ /* 0x000fc600078e0207 */
[----:B------:R0:W-:Y:S01]  /*e410*/  STL [R1+0x898], R10 ;  /* 0x0008980a01007387 */ /* 0x0001e20000100800 */
[----:B------:R-:W-:-:S03]  /*e420*/  IMAD R6, R29, 0x2, R5 ;  /* 0x000000021d067824 */ /* 0x000fc600078e0205 */
[----:B------:R1:W-:Y:S01]  /*e430*/  STL [R1+0x8a0], R9 ;  /* 0x0008a00901007387 */ /* 0x0003e20000100800 */
[-C--:B0-----:R-:W-:Y:S02]  /*e440*/  LEA.HI.X.SX32 R10, R4, R0.reuse, 0x1, P0 ;  /* 0x00000000040a7211 */ /* 0x081fe400000f0eff */
[-C--:B------:R-:W-:Y:S02]  /*e450*/  LEA.HI.X.SX32 R4, R2, R0.reuse, 0x1, P2 ;  /* 0x0000000002047211 */ /* 0x080fe400010f0eff */
[----:B-1----:R-:W-:Y:S01]  /*e460*/  LEA.HI.X.SX32 R9, R12, R0, 0x1, P1 ;  /* 0x000000000c097211 */ /* 0x002fe200008f0eff */
[----:B------:R-:W-:Y:S01]  /*e470*/  STL [R1+0x88c], R10 ;  /* 0x00088c0a01007387 */ /* 0x000fe20000100800 */
[----:B------:R-:W-:-:S03]  /*e480*/  IMAD R3, R29, 0x2, R6 ;  /* 0x000000021d037824 */ /* 0x000fc600078e0206 */
[----:B------:R0:W-:Y:S04]  /*e490*/  STL [R1+0x894], R9 ;  /* 0x0008940901007387 */ /* 0x0001e80000100800 */
[----:B------:R1:W-:Y:S01]  /*e4a0*/  STL [R1+0x89c], R4 ;  /* 0x00089c0401007387 */ /* 0x0003e20000100800 */
[----:B------:R-:W-:Y:S01]  /*e4b0*/  IMAD R8, R29, 0x2, R3 ;  /* 0x000000021d087824 */ /* 0x000fe200078e0203 */
[-C--:B0-----:R-:W-:Y:S02]  /*e4c0*/  LEA R9, P0, R7, R28.reuse, 0x1 ;  /* 0x0000001c07097211 */ /* 0x081fe400078008ff */
[----:B-1----:R-:W-:-:S03]  /*e4d0*/  LEA R4, P1, R5, R28, 0x1 ;  /* 0x0000001c05047211 */ /* 0x002fc600078208ff */
[----:B------:R-:W-:Y:S01]  /*e4e0*/  STL [R1+0x8a8], R9 ;  /* 0x0008a80901007387 */ /* 0x000fe20000100800 */
[----:B------:R-:W-:Y:S01]  /*e4f0*/  LEA R10, P2, R6, R28, 0x1 ;  /* 0x0000001c060a7211 */ /* 0x000fe200078408ff */
[----:B------:R-:W-:Y:S02]  /*e500*/  IMAD R2, R29, 0x2, R8 ;  /* 0x000000021d027824 */ /* 0x000fe400078e0208 */
[----:B------:R0:W-:Y:S01]  /*e510*/  STL [R1+0x8b0], R4 ;  /* 0x0008b00401007387 */ /* 0x0001e20000100800 */
[----:B------:R-:W-:-:S03]  /*e520*/  LEA.HI.X.SX32 R5, R5, R0, 0x1, P1 ;  /* 0x0000000005057211 */ /* 0x000fc600008f0eff */
[----:B------:R-:W-:Y:S01]  /*e530*/  STL [R1+0x8b8], R10 ;  /* 0x0008b80a01007387 */ /* 0x000fe20000100800 */
[-C--:B0-----:R-:W-:Y:S01]  /*e540*/  LEA.HI.X.SX32 R4, R7, R0.reuse, 0x1, P0 ;  /* 0x0000000007047211 */ /* 0x081fe200000f0eff */
[----:B------:R-:W-:Y:S01]  /*e550*/  IMAD R9, R29, 0x2, R2 ;  /* 0x000000021d097824 */ /* 0x000fe200078e0202 */
[----:B------:R-:W-:-:S03]  /*e560*/  LEA.HI.X.SX32 R6, R6, R0, 0x1, P2 ;  /* 0x0000000006067211 */ /* 0x000fc600010f0eff */
[----:B------:R0:W-:Y:S01]  /*e570*/  STL [R1+0x8a4], R4 ;  /* 0x0008a40401007387 */ /* 0x0001e20000100800 */
[----:B------:R-:W-:-:S03]  /*e580*/  LEA R7, P1, R8, R28, 0x1 ;  /* 0x0000001c08077211 */ /* 0x000fc600078208ff */
[----:B------:R1:W-:Y:S04]  /*e590*/  STL [R1+0x8ac], R5 ;  /* 0x0008ac0501007387 */ /* 0x0003e80000100800 */
[----:B------:R2:W-:Y:S01]  /*e5a0*/  STL [R1+0x8b4], R6 ;  /* 0x0008b40601007387 */ /* 0x0005e20000100800 */
[----:B0-----:R-:W-:Y:S01]  /*e5b0*/  IMAD R4, R29, 0x2, R9 ;  /* 0x000000021d047824 */ /* 0x001fe200078e0209 */
[-C--:B-1----:R-:W-:Y:S02]  /*e5c0*/  LEA R5, P0, R3, R28.reuse, 0x1 ;  /* 0x0000001c03057211 */ /* 0x082fe400078008ff */
[----:B--2---:R-:W-:-:S03]  /*e5d0*/  LEA R6, P2, R2, R28, 0x1 ;  /* 0x0000001c02067211 */ /* 0x004fc600078408ff */
[----:B------:R0:W-:Y:S04]  /*e5e0*/  STL [R1+0x8c0], R5 ;  /* 0x0008c00501007387 */ /* 0x0001e80000100800 */
[----:B------:R1:W-:Y:S01]  /*e5f0*/  STL [R1+0x8c8], R7 ;  /* 0x0008c80701007387 */ /* 0x0003e20000100800 */
[----:B0-----:R-:W-:Y:S01]  /*e600*/  IMAD R5, R29, 0x2, R4 ;  /* 0x000000021d057824 */ /* 0x001fe200078e0204 */
[-C--:B-1----:R-:W-:Y:S02]  /*e610*/  LEA.HI.X.SX32 R7, R3, R0.reuse, 0x1, P0 ;  /* 0x0000000003077211 */ /* 0x082fe400000f0eff */
[-C--:B------:R-:W-:Y:S01]  /*e620*/  LEA.HI.X.SX32 R3, R2, R0.reuse, 0x1, P2 ;  /* 0x0000000002037211 */ /* 0x080fe200010f0eff */
[----:B------:R-:W-:Y:S02]  /*e630*/  IMAD R2, R29, 0x2, R5 ;  /* 0x000000021d027824 */ /* 0x000fe400078e0205 */
[----:B------:R-:W0:Y:S01]  /*e640*/  S2R R29, SR_TID.X ;  /* 0x00000000001d7919 */ /* 0x000e220000002100 */
[----:B------:R1:W-:Y:S04]  /*e650*/  STL [R1+0x8d0], R6 ;  /* 0x0008d00601007387 */ /* 0x0003e80000100800 */
[----:B------:R2:W-:Y:S01]  /*e660*/  STL [R1+0x8bc], R7 ;  /* 0x0008bc0701007387 */ /* 0x0005e20000100800 */
[----:B-1----:R-:W-:-:S05]  /*e670*/  LEA.HI.X.SX32 R6, R8, R0, 0x1, P1 ;  /* 0x0000000008067211 */ /* 0x002fca00008f0eff */
[----:B------:R1:W-:Y:S04]  /*e680*/  STL [R1+0x8c4], R6 ;  /* 0x0008c40601007387 */ /* 0x0003e80000100800 */
[----:B------:R3:W-:Y:S01]  /*e690*/  STL [R1+0x8cc], R3 ;  /* 0x0008cc0301007387 */ /* 0x0007e20000100800 */
[-C--:B--2---:R-:W-:Y:S02]  /*e6a0*/  LEA R7, P2, R5, R28.reuse, 0x1 ;  /* 0x0000001c05077211 */ /* 0x084fe400078408ff */
[-C--:B-1----:R-:W-:Y:S02]  /*e6b0*/  LEA R6, P0, R9, R28.reuse, 0x1 ;  /* 0x0000001c09067211 */ /* 0x082fe400078008ff */
[----:B---3--:R-:W-:-:S03]  /*e6c0*/  LEA R3, P1, R4, R28, 0x1 ;  /* 0x0000001c04037211 */ /* 0x008fc600078208ff */
[----:B------:R1:W-:Y:S04]  /*e6d0*/  STL [R1+0x8d4], R6 ;  /* 0x0008d40601007387 */ /* 0x0003e80000100800 */
[----:B------:R2:W-:Y:S01]  /*e6e0*/  STL [R1+0x8d8], R3 ;  /* 0x0008d80301007387 */ /* 0x0005e20000100800 */
[----:B-1----:R-:W-:-:S03]  /*e6f0*/  LEA R6, P3, R2, R28, 0x1 ;  /* 0x0000001c02067211 */ /* 0x002fc600078608ff */
[----:B------:R-:W-:Y:S01]  /*e700*/  STL [R1+0x8dc], R7 ;  /* 0x0008dc0701007387 */ /* 0x000fe20000100800 */
[----:B--2---:R-:W-:-:S03]  /*e710*/  LEA.HI.X.SX32 R3, R9, R0, 0x1, P0 ;  /* 0x0000000009037211 */ /* 0x004fc600000f0eff */
[----:B------:R-:W-:Y:S01]  /*e720*/  STL [R1+0x6f4], R6 ;  /* 0x0006f40601007387 */ /* 0x000fe20000100800 */
[----:B------:R-:W-:-:S03]  /*e730*/  LEA.HI.X.SX32 R4, R4, R0, 0x1, P1 ;  /* 0x0000000004047211 */ /* 0x000fc600008f0eff */
[----:B------:R1:W-:Y:S01]  /*e740*/  STL [R1+0x6e4], R3 ;  /* 0x0006e40301007387 */ /* 0x0003e20000100800 */
[----:B------:R-:W-:-:S03]  /*e750*/  LEA.HI.X.SX32 R2, R2, R0, 0x1, P3 ;  /* 0x0000000002027211 */ /* 0x000fc600018f0eff */
[----:B------:R2:W-:Y:S01]  /*e760*/  STL [R1+0x6e8], R4 ;  /* 0x0006e80401007387 */ /* 0x0005e20000100800 */
[----:B-1----:R-:W-:Y:S01]  /*e770*/  LEA.HI.X.SX32 R3, R5, R0, 0x1, P2 ;  /* 0x0000000005037211 */ /* 0x002fe200010f0eff */
[----:B0-----:R-:W-:-:S04]  /*e780*/  IMAD.SHL.U32 R0, R29, 0x100, RZ ;  /* 0x000001001d007824 */ /* 0x001fc800078e00ff */
[----:B------:R2:W-:Y:S04]  /*e790*/  STL [R1+0x6ec], R3 ;  /* 0x0006ec0301007387 */ /* 0x0005e80000100800 */
[----:B------:R2:W-:Y:S04]  /*e7a0*/  STL [R1+0x6f0], R2 ;  /* 0x0006f00201007387 */ /* 0x0005e80000100800 */
[----:B------:R2:W-:Y:S04]  /*e7b0*/  STL [R1+0x640], RZ ;  /* 0x000640ff01007387 */ /* 0x0005e80000100800 */
[----:B------:R2:W-:Y:S04]  /*e7c0*/  STL [R1+0xce8], R0 ;  /* 0x000ce80001007387 */ /* 0x0005e80000100800 */
        /* <DEDUP_REMOVED lines=255> */
[----:B------:R-:W-:-:S05]  /*f7c0*/  UMOV UR4, URZ ;  /* 0x000000ff00047c82 */ /* 0x000fca0008000000 */
.L_x_2:
[----:B0-2--5:R-:W0:Y:S01]  /*f7d0*/  S2R R0, SR_TID.X ;  /* 0x0000000000007919 */ /* 0x025e220000002100 */
[----:B------:R-:W-:Y:S01]  /*f7e0*/  UIMAD UR7, UR4, -0x80, UR14 ;  /* 0xffffff80040778a4 */ /* 0x000fe2000f8e020e */
[----:B------:R-:W-:Y:S04]  /*f7f0*/  STL [R1+0x3110], R14 ;  /* 0x0031100e01007387 */ /* 0x000fe80000100800 */
[----:B------:R-:W-:Y:S04]  /*f800*/  STL [R1+0x310c], R12 ;  /* 0x00310c0c01007387 */ /* 0x000fe80000100800 */
[----:B------:R-:W-:Y:S04]  /*f810*/  STL [R1+0x3108], R11 ;  /* 0x0031080b01007387 */ /* 0x000fe80000100800 */
[----:B------:R-:W-:Y:S04]  /*f820*/  STL [R1+0x3104], R9 ;  /* 0x0031040901007387 */ /* 0x000fe80000100800 */
[----:B------:R-:W-:Y:S04]  /*f830*/  STL [R1+0x3100], R7 ;  /* 0x0031000701007387 */ /* 0x000fe80000100800 */
[----:B------:R-:W-:Y:S04]  /*f840*/  STL [R1+0x30fc], R5 ;  /* 0x0030fc0501007387 */ /* 0x000fe80000100800 */
[----:B------:R-:W-:Y:S01]  /*f850*/  STL [R1+0x30f8], R15 ;  /* 0x0030f80f01007387 */ /* 0x000fe20000100800 */
[----:B0-----:R-:W-:-:S03]  /*f860*/  SHF.R.U32.HI R0, RZ, 0x8, R0 ;  /* 0x00000008ff007819 */ /* 0x001fc60000011600 */
[----:B------:R-:W-:Y:S01]  /*f870*/  STL [R1+0x30f4], R13 ;  /* 0x0030f40d01007387 */ /* 0x000fe20000100800 */
[----:B------:R-:W-:-:S03]  /*f880*/  SGXT.U32 R0, R0, 0x1 ;  /* 0x000000010000781a */ /* 0x000fc60000000000 */
[----:B------:R-:W-:Y:S01]  /*f890*/  STL [R1+0x30f0], R10 ;  /* 0x0030f00a01007387 */ /* 0x000fe20000100800 */
[----:B------:R-:W-:-:S03]  /*f8a0*/  LOP3.LUT R2, R0, 0x4, RZ, 0xfc, !PT ;  /* 0x0000000400027812 */ /* 0x000fc600078efcff */
[----:B------:R-:W-:Y:S01]  /*f8b0*/  STL [R1+0x30ec], R8 ;  /* 0x0030ec0801007387 */ /* 0x000fe20000100800 */
[----:B------:R-:W-:Y:S02]  /*f8c0*/  LOP3.LUT R3, R0, 0x2, RZ, 0xfc, !PT ;  /* 0x0000000200037812 */ /* 0x000fe400078efcff */
[----:B------:R-:W-:Y:S01]  /*f8d0*/  ISETP.GE.AND P5, PT, R2, UR7, PT ;  /* 0x0000000702007c0c */ /* 0x000fe2000bfa6270 */
[----:B------:R-:W-:Y:S01]  /*f8e0*/  STL [R1+0x30e8], R6 ;  /* 0x0030e80601007387 */ /* 0x000fe20000100800 */
[----:B------:R-:W-:Y:S02]  /*f8f0*/  LOP3.LUT R2, R0, 0x8, RZ, 0xfc, !PT ;  /* 0x0000000800027812 */ /* 0x000fe400078efcff */
[----:B------:R-:W-:Y:S01]  /*f900*/  ISETP.GE.AND P4, PT, R3, UR7, PT ;  /* 0x0000000703007c0c */ /* 0x000fe2000bf86270 */
[----:B------:R-:W-:Y:S01]  /*f910*/  STL [R1+0x30e4], R29 ;  /* 0x0030e41d01007387 */ /* 0x000fe20000100800 */
[----:B------:R-:W-:Y:S02]  /*f920*/  ISETP.GE.AND P0, PT, R2, UR7, PT ;  /* 0x0000000702007c0c */ /* 0x000fe4000bf06270 */
[C---:B------:R-:W-:Y:S01]  /*f930*/  LOP3.LUT R3, R0.reuse, 0xc, RZ, 0xfc, !PT ;  /* 0x0000000c00037812 */ /* 0x040fe200078efcff */
[----:B------:R-:W-:Y:S01]  /*f940*/  STL [R1+0x30e0], R27 ;  /* 0x0030e01b01007387 */ /* 0x000fe20000100800 */
[----:B------:R-:W-:-:S02]  /*f950*/  LOP3.LUT R2, R0, 0xe, RZ, 0xfc, !PT ;  /* 0x0000000e00027812 */ /* 0x000fc400078efcff */
[----:B------:R-:W-:Y:S01]  /*f960*/  LOP3.LUT R4, R0, 0x6, RZ, 0xfc, !PT ;  /* 0x0000000600047812 */ /* 0x000fe200078efcff */
[----:B------:R-:W-:Y:S01]  /*f970*/  STL [R1+0x30dc], R26 ;  /* 0x0030dc1a01007387 */ /* 0x000fe20000100800 */
[----:B------:R-:W-:Y:S02]  /*f980*/  ISETP.GE.AND P2, PT, R3, UR7, PT ;  /* 0x0000000703007c0c */ /* 0x000fe4000bf46270 */
[----:B------:R-:W-:Y:S01]  /*f990*/  ISETP.GE.AND P3, PT, R2, UR7, PT ;  /* 0x0000000702007c0c */ /* 0x000fe2000bf66270 */
[----:B------:R-:W-:Y:S01]  /*f9a0*/  STL [R1+0x30d8], R24 ;  /* 0x0030d81801007387 */ /* 0x000fe20000100800 */
[----:B------:R-:W-:Y:S02]  /*f9b0*/  ISETP.GE.AND P6, PT, R4, UR7, PT ;  /* 0x0000000704007c0c */ /* 0x000fe4000bfc6270 */
[----:B------:R-:W-:Y:S01]  /*f9c0*/  LOP3.LUT R4, R0, 0xa, RZ, 0xfc, !PT ;  /* 0x0000000a00047812 */ /* 0x000fe200078efcff */
[----:B------:R-:W-:Y:S03]  /*f9d0*/  STL [R1+0x30d4], R22 ;  /* 0x0030d41601007387 */ /* 0x000fe60000100800 */
[----:B------:R-:W-:Y:S01]  /*f9e0*/  ISETP.GE.AND P1, PT, R4, UR7, PT ;  /* 0x0000000704007c0c */ /* 0x000fe2000bf26270 */
[----:B------:R-:W-:Y:S04]  /*f9f0*/  STL [R1+0x30d0], R20 ;  /* 0x0030d01401007387 */ /* 0x000fe80000100800 */
[----:B------:R-:W-:Y:S04]  /*fa00*/  STL [R1+0x30cc], R18 ;  /* 0x0030cc1201007387 */ /* 0x000fe80000100800 */
[----:B------:R-:W-:Y:S04]  /*fa10*/  STL [R1+0x30c8], R16 ;  /* 0x0030c81001007387 */ /* 0x000fe80000100800 */
[----:B------:R-:W2:Y:S01]  /*fa20*/  LDL R3, [R1+0x6f4] ;  /* 0x0006f40001037983 */ /* 0x000ea20000100800 */
[----:B------:R-:W-:-:S03]  /*fa30*/  PRMT R4, RZ, 0x7610, R4 ;  /* 0x00007610ff047816 */ /* 0x000fc60000000004 */
[----:B------:R-:W2:Y:S04]  /*fa40*/  LDL R2, [R1+0x6f0] ;  /* 0x0006f00001027983 */ /* 0x000ea80000100800 */
[----:B------:R0:W-:Y:S02]  /*fa50*/  STL.S16 [R1+0x7c], R4 ;  /* 0x00007c0401007387 */ /* 0x0001e40000100600 */
[----:B0-----:R-:W-:Y:S02]  /*fa60*/  LOP3.LUT R4, R0, 0x10, RZ, 0xfc, !PT ;  /* 0x0000001000047812 */ /* 0x001fe400078efcff */
[----:B------:R-:W3:Y:S01]  /*fa70*/  LDL R0, [R1+0x7c] ;  /* 0x00007c0001007983 */ /* 0x000ee20000100800 */
[----:B------:R-:W-:Y:S02]  /*fa80*/  PRMT R14, RZ, 0x7610, R14 ;  /* 0x00007610ff0e7816 */ /* 0x000fe4000000000e */
[----:B--2---:R-:W-:-:S04]  /*fa90*/  @!P4 LOP3.LUT R3, R3, R2, RZ, 0x3c, !PT ;  /* 0x000000020303c212 */ /* 0x004fc800078e3cff */
[----:B------:R-:W-:-:S04]  /*faa0*/  @!P4 LOP3.LUT R2, R3, R2, RZ, 0x3c, !PT ;  /* 0x000000020302c212 */ /* 0x000fc800078e3cff */
[----:B------:R-:W-:-:S05]  /*fab0*/  @!P4 LOP3.LUT R3, R3, R2, RZ, 0x3c, !PT ;  /* 0x000000020303c212 */ /* 0x000fca00078e3cff */
[----:B---3--:R-:W2:Y:S04]  /*fac0*/  @!P4 LDG.E.U16 R0, desc[UR12][R2.64] ;  /* 0x0000000c0200c981 */ /* 0x008ea8000c1e1500 */
[----:B--2---:R0:W-:Y:S04]  /*fad0*/  @!P4 STL [R1+0x7c], R0 ;  /* 0x00007c000100c387 */ /* 0x0041e80000100800 */
[----:B------:R-:W2:Y:S04]  /*fae0*/  LDL R2, [R1+0x6ec] ;  /* 0x0006ec0001027983 */ /* 0x000ea80000100800 */
[----:B------:R-:W2:Y:S01]  /*faf0*/  LDL R3, [R1+0x8dc] ;  /* 0x0008dc0001037983 */ /* 0x000ea20000100800 */
[----:B0-----:R-:W0:Y:S01]  /*fb00*/  S2R R0, SR_TID.X ;  /* 0x0000000000007919 */ /* 0x001e220000002100 */
[----:B------:R-:W-:-:S02]  /*fb10*/  ISETP.GE.AND P4, PT, R4, UR7, PT ;  /* 0x0000000704007c0c */ /* 0x000fc4000bf86270 */
[----:B0-----:R-:W-:-:S04]  /*fb20*/  SHF.R.U32.HI R0, RZ, 0x8, R0 ;  /* 0x00000008ff007819 */ /* 0x001fc80000011600 */
[----:B------:R-:W-:Y:S02]  /*fb30*/  SGXT.U32 R0, R0, 0x1 ;  /* 0x000000010000781a */ /* 0x000fe40000000000 */
[----:B--2---:R-:W-:-:S04]  /*fb40*/  @!P5 LOP3.LUT R3, R3, R2, RZ, 0x3c, !PT ;  /* 0x000000020303d212 */ /* 0x004fc800078e3cff */
[----:B------:R-:W-:-:S04]  /*fb50*/  @!P5 LOP3.LUT R2, R3, R2, RZ, 0x3c, !PT ;  /* 0x000000020302d212 */ /* 0x000fc800078e3cff */
[----:B------:R-:W-:-:S05]  /*fb60*/  @!P5 LOP3.LUT R3, R3, R2, RZ, 0x3c, !PT ;  /* 0x000000020303d212 */ /* 0x000fca00078e3cff */
[----:B------:R-:W2:Y:S01]  /*fb70*/  @!P5 LDG.E.U16 R14, desc[UR12][R2.64] ;  /* 0x0000000c020ed981 */ /* 0x000ea2000c1e1500 */
[----:B------:R-:W-:Y:S02]  /*fb80*/  LOP3.LUT R4, R0, 0x12, RZ, 0xfc, !PT ;  /* 0x0000001200047812 */ /* 0x000fe400078efcff */
[----:B------:R-:W-:Y:S02]  /*fb90*/  PRMT R0, RZ, 0x7610, R0 ;  /* 0x00007610ff007816 */ /* 0x000fe40000000000 */
[----:B------:R-:W-:Y:S01]  /*fba0*/  ISETP.GE.AND P5, PT, R4, UR7, PT ;  /* 0x0000000704007c0c */ /* 0x000fe2000bfa6270 */
[----:B--2---:R0:W-:Y:S04]  /*fbb0*/  STL [R1+0x84], R14 ;  /* 0x0000840e01007387 */ /* 0x0041e80000100800 */
[----:B0-----:R-:W2:Y:S04]  /*fbc0*/  LDL.LU R14, [R1+0x3110] ;  /* 0x00311000010e7983 */ /* 0x001ea80000300800 */
[----:B------:R-:W3:Y:S04]  /*fbd0*/  LDL R2, [R1+0x6e8] ;  /* 0x0006e80001027983 */ /* 0x000ee80000100800 */
[----:B------:R-:W3:Y:S04]  /*fbe0*/  LDL R3, [R1+0x8d8] ;  /* 0x0008d80001037983 */ /* 0x000ee80000100800 */
[----:B------:R0:W-:Y:S02]  /*fbf0*/  STL.S16 [R1+0x94], R0 ;  /* 0x0000940001007387 */ /* 0x0001e40000100600 */
[----:B0-----:R-:W0:Y:S02]  /*fc00*/  S2R R0, SR_TID.X ;  /* 0x0000000000007919 */ /* 0x001e240000002100 */
[----:B0-----:R-:W-:-:S04]  /*fc10*/  SHF.R.U32.HI R0, RZ, 0x8, R0 ;  /* 0x00000008ff007819 */ /* 0x001fc80000011600 */
[----:B------:R-:W-:-:S04]  /*fc20*/  SGXT.U32 R0, R0, 0x1 ;  /* 0x000000010000781a */ /* 0x000fc80000000000 */
[----:B------:R-:W-:Y:S02]  /*fc30*/  LOP3.LUT R4, R0, 0x14, RZ, 0xfc, !PT ;  /* 0x0000001400047812 */ /* 0x000fe400078efcff */
[----:B------:R-:W4:Y:S01]  /*fc40*/  LDL R0, [R1+0x94] ;  /* 0x0000940001007983 */ /* 0x000f220000100800 */
[----:B---3--:R-:W-:-:S04]  /*fc50*/  @!P6 LOP3.LUT R3, R3, R2, RZ, 0x3c, !PT ;  /* 0x000000020303e212 */ /* 0x008fc800078e3cff */
[----:B------:R-:W-:-:S04]  /*fc60*/  @!P6 LOP3.LUT R2, R3, R2, RZ, 0x3c, !PT ;  /* 0x000000020302e212 */ /* 0x000fc800078e3cff */
[----:B------:R-:W-:-:S05]  /*fc70*/  @!P6 LOP3.LUT R3, R3, R2, RZ, 0x3c, !PT ;  /* 0x000000020303e212 */ /* 0x000fca00078e3cff */
[----:B----4-:R-:W3:Y:S04]  /*fc80*/  @!P6 LDG.E.U16 R0, desc[UR12][R2.64] ;  /* 0x0000000c0200e981 */ /* 0x010ee8000c1e1500 */
[----:B---3--:R0:W-:Y:S04]  /*fc90*/  @!P6 STL [R1+0x94], R0 ;  /* 0x000094000100e387 */ /* 0x0081e80000100800 */
[----:B------:R-:W3:Y:S04]  /*fca0*/  LDL R2, [R1+0x6e4] ;  /* 0x0006e40001027983 */ /* 0x000ee80000100800 */
[----:B------:R-:W3:Y:S01]  /*fcb0*/  LDL R3, [R1+0x8d4] ;  /* 0x0008d40001037983 */ /* 0x000ee20000100800 */
[----:B------:R-:W-:Y:S01]  /*fcc0*/  PRMT R12, RZ, 0x7610, R12 ;  /* 0x00007610ff0c7816 */ /* 0x000fe2000000000c */
[----:B0-----:R-:W0:Y:S01]  /*fcd0*/  S2R R0, SR_TID.X ;  /* 0x0000000000007919 */ /* 0x001e220000002100 */
[----:B---3--:R-:W-:-:S04]  /*fce0*/  @!P0 LOP3.LUT R3, R3, R2, RZ, 0x3c, !PT ;  /* 0x0000000203038212 */ /* 0x008fc800078e3cff */
[----:B------:R-:W-:-:S04]  /*fcf0*/  @!P0 LOP3.LUT R2, R3, R2, RZ, 0x3c, !PT ;  /* 0x0000000203028212 */ /* 0x000fc800078e3cff */
[----:B------:R-:W-:-:S05]  /*fd00*/  @!P0 LOP3.LUT R3, R3, R2, RZ, 0x3c, !PT ;  /* 0x0000000203038212 */ /* 0x000fca00078e3cff */
[----:B------:R-:W3:Y:S01]  /*fd10*/  @!P0 LDG.E.U16 R12, desc[UR12][R2.64] ;  /* 0x0000000c020c8981 */ /* 0x000ee2000c1e1500 */
[----:B0-----:R-:W-:-:S04]  /*fd20*/  SHF.R.U32.HI R0, RZ, 0x8, R0 ;  /* 0x00000008ff007819 */ /* 0x001fc80000011600 */
[----:B------:R-:W-:Y:S02]  /*fd30*/  SGXT.U32 R0, R0, 0x1 ;  /* 0x000000010000781a */ /* 0x000fe40000000000 */
[----:B------:R-:W-:Y:S02]  /*fd40*/  ISETP.GE.AND P6, PT, R4, UR7, PT ;  /* 0x0000000704007c0c */ /* 0x000fe4000bfc6270 */
[----:B------:R-:W-:Y:S02]  /*fd50*/  LOP3.LUT R4, R0, 0x16, RZ, 0xfc, !PT ;  /* 0x0000001600047812 */ /* 0x000fe400078efcff */
[----:B------:R-:W-:Y:S02]  /*fd60*/  PRMT R0, RZ, 0x7610, R0 ;  /* 0x00007610ff007816 */ /* 0x000fe40000000000 */
[----:B------:R-:W-:Y:S01]  /*fd70*/  ISETP.GE.AND P0, PT, R4, UR7, PT ;  /* 0x0000000704007c0c */ /* 0x000fe2000bf06270 */
[----:B---3--:R0:W-:Y:S04]  /*fd80*/  STL [R1+0x74], R12 ;  /* 0x0000740c01007387 */ /* 0x0081e80000100800 */
[----:B0-----:R-:W3:Y:S04]  /*fd90*/  LDL.LU R12, [R1+0x310c] ;  /* 0x00310c00010c7983 */ /* 0x001ee80000300800 */
[----:B------:R-:W4:Y:S04]  /*fda0*/  LDL R2, [R1+0x8cc] ;  /* 0x0008cc0001027983 */ /* 0x000f280000100800 */
[----:B------:R-:W4:Y:S04]  /*fdb0*/  LDL R3, [R1+0x8d0] ;  /* 0x0008d00001037983 */ /* 0x000f280000100800 */
[----:B------:R0:W-:Y:S02]  /*fdc0*/  STL.S16 [R1+0x70], R0 ;  /* 0x0000700001007387 */ /* 0x0001e40000100600 */
[----:B0-----:R-:W0:Y:S02]  /*fdd0*/  S2R R0, SR_TID.X ;  /* 0x0000000000007919 */ /* 0x001e240000002100 */
[----:B0-----:R-:W-:-:S04]  /*fde0*/  SHF.R.U32.HI R0, RZ, 0x8, R0 ;  /* 0x00000008ff007819 */ /* 0x001fc80000011600 */
[----:B------:R-:W-:-:S04]  /*fdf0*/  SGXT.U32 R0, R0, 0x1 ;  /* 0x000000010000781a */ /* 0x000fc80000000000 */
[----:B------:R-:W-:Y:S02]  /*fe00*/  LOP3.LUT R4, R0, 0x18, RZ, 0xfc, !PT ;  /* 0x0000001800047812 */ /* 0x000fe400078efcff */
[----:B------:R-:W2:Y:S01]  /*fe10*/  LDL R0, [R1+0x70] ;  /* 0x0000700001007983 */ /* 0x000ea20000100800 */
[----:B----4-:R-:W-:-:S04]  /*fe20*/  @!P1 LOP3.LUT R3, R3, R2, RZ, 0x3c, !PT ;  /* 0x0000000203039212 */ /* 0x010fc800078e3cff */
[----:B------:R-:W-:-:S04]  /*fe30*/  @!P1 LOP3.LUT R2, R3, R2, RZ, 0x3c, !PT ;  /* 0x0000000203029212 */ /* 0x000fc800078e3cff */
[----:B------:R-:W-:-:S05]  /*fe40*/  @!P1 LOP3.LUT R3, R3, R2, RZ, 0x3c, !PT ;  /* 0x0000000203039212 */ /* 0x000fca00078e3cff */
[----:B--2---:R-:W2:Y:S04]  /*fe50*/  @!P1 LDG.E.U16 R0, desc[UR12][R2.64] ;  /* 0x0000000c02009981 */ /* 0x004ea8000c1e1500 */
[----:B--2---:R0:W-:Y:S04]  /*fe60*/  @!P1 STL [R1+0x70], R0 ;  /* 0x0000700001009387 */ /* 0x0041e80000100800 */
[----:B------:R-:W2:Y:S04]  /*fe70*/  LDL R2, [R1+0x8c4] ;  /* 0x0008c40001027983 */ /* 0x000ea80000100800 */
[----:B------:R-:W2:Y:S01]  /*fe80*/  LDL R3, [R1+0x8c8] ;  /* 0x0008c80001037983 */ /* 0x000ea20000100800 */
[----:B------:R-:W-:Y:S01]  /*fe90*/  PRMT R11, RZ, 0x7610, R11 ;  /* 0x00007610ff0b7816 */ /* 0x000fe2000000000b */
[----:B0-----:R-:W0:Y:S01]  /*fea0*/  S2R R0, SR_TID.X ;  /* 0x0000000000007919 */ /* 0x001e220000002100 */
[----:B--2---:R-:W-:-:S04]  /*feb0*/  @!P2 LOP3.LUT R3, R3, R2, RZ, 0x3c, !PT ;  /* 0x000000020303a212 */ /* 0x004fc800078e3cff */
[----:B------:R-:W-:-:S04]  /*fec0*/  @!P2 LOP3.LUT R2, R3, R2, RZ, 0x3c, !PT ;  /* 0x000000020302a212 */ /* 0x000fc800078e3cff */
[----:B------:R-:W-:-:S05]  /*fed0*/  @!P2 LOP3.LUT R3, R3, R2, RZ, 0x3c, !PT ;  /* 0x000000020303a212 */ /* 0x000fca00078e3cff */
[----:B------:R-:W2:Y:S01]  /*fee0*/  @!P2 LDG.E.U16 R11, desc[UR12][R2.64] ;  /* 0x0000000c020ba981 */ /* 0x000ea2000c1e1500 */
[----:B0-----:R-:W-:-:S04]  /*fef0*/  SHF.R.U32.HI R0, RZ, 0x8, R0 ;  /* 0x00000008ff007819 */ /* 0x001fc80000011600 */
[----:B------:R-:W-:Y:S02]  /*ff00*/  SGXT.U32 R0, R0, 0x1 ;  /* 0x000000010000781a */ /* 0x000fe40000000000 */
[----:B------:R-:W-:Y:S02]  /*ff10*/  ISETP.GE.AND P1, PT, R4, UR7, PT ;  /* 0x0000000704007c0c */ /* 0x000fe4000bf26270 */
[----:B------:R-:W-:Y:S02]  /*ff20*/  LOP3.LUT R4, R0, 0x1a, RZ, 0xfc, !PT ;  /* 0x0000001a00047812 */ /* 0x000fe400078efcff */
[----:B------:R-:W-:Y:S02]  /*ff30*/  PRMT R0, RZ, 0x7610, R0 ;  /* 0x00007610ff007816 */ /* 0x000fe40000000000 */
[----:B------:R-:W-:Y:S01]  /*ff40*/  ISETP.GE.AND P2, PT, R4, UR7, PT ;  /* 0x0000000704007c0c */ /* 0x000fe2000bf46270 */
[----:B--2---:R0:W-:Y:S04]  /*ff50*/  STL [R1+0x80], R11 ;  /* 0x0000800b01007387 */ /* 0x0041e80000100800 */
[----:B0-----:R-:W2:Y:S04]  /*ff60*/  LDL.LU R11, [R1+0x3108] ;  /* 0x00310800010b7983 */ /* 0x001ea80000300800 */
        /* <DEDUP_REMOVED lines=127> */
[----:B--2---:R-:W2:Y:S01]  /*10760*/  @!P4 LDG.E.U16 R0, desc[UR12][R2.64] ;  /* 0x0000000c0200c981 */ /* 0x004ea2000c1e1500 */
[----:B------:R-:W-:-:S05]  /*10770*/  PRMT R13, RZ, 0x7610, R13 ;  /* 0x00007610ff0d7816 */ /* 0x000fca000000000d */
[----:B------:R0:W-:Y:S04]  /*10780*/  STL.S16 [R1+0x50], R13 ;  /* 0x0000500d01007387 */ /* 0x0001e80000100600 */
[----:B0-----:R-:W4:Y:S04]  /*10790*/  LDL.LU R13, [R1+0x30f4] ;  /* 0x0030f400010d7983 */ /* 0x001f280000300800 */
[----:B--2---:R0:W-:Y:S04]  /*107a0*/  @!P4 STL [R1+0x88], R0 ;  /* 0x000088000100c387 */ /* 0x0041e80000100800 */
[----:B------:R-:W2:Y:S04]  /*107b0*/  LDL R2, [R1+0x874] ;  /* 0x0008740001027983 */ /* 0x000ea80000100800 */
[----:B------:R-:W2:Y:S01]  /*107c0*/  LDL R3, [R1+0x878] ;  /* 0x0008780001037983 */ /* 0x000ea20000100800 */
[----:B0-----:R-:W0:Y:S01]  /*107d0*/  S2R R0, SR_TID.X ;  /* 0x0000000000007919 */ /* 0x001e220000002100 */
[----:B------:R-:W-:-:S02]  /*107e0*/  ISETP.GE.AND P4, PT, R4, UR7, PT ;  /* 0x0000000704007c0c */ /* 0x000fc4000bf86270 */
[----:B0-----:R-:W-:-:S04]  /*107f0*/  SHF.R.U32.HI R0, RZ, 0x8, R0 ;  /* 0x00000008ff007819 */ /* 0x001fc80000011600 */
[----:B------:R-:W-:-:S04]  /*10800*/  SGXT.U32 R0, R0, 0x1 ;  /* 0x000000010000781a */ /* 0x000fc80000000000 */
[----:B------:R-:W-:Y:S02]  /*10810*/  LOP3.LUT R4, R0, 0x32, RZ, 0xfc, !PT ;  /* 0x0000003200047812 */ /* 0x000fe400078efcff */
[----:B------:R-:W3:Y:S01]  /*10820*/  LDL R0, [R1+0x50] ;  /* 0x0000500001007983 */ /* 0x000ee20000100800 */
[----:B--2---:R-:W-:-:S04]  /*10830*/  @!P5 LOP3.LUT R3, R3, R2, RZ, 0x3c, !PT ;  /* 0x000000020303d212 */ /* 0x004fc800078e3cff */
[----:B------:R-:W-:-:S04]  /*10840*/  @!P5 LOP3.LUT R2, R3, R2, RZ, 0x3c, !PT ;  /* 0x000000020302d212 */ /* 0x000fc800078e3cff */
[----:B------:R-:W-:-:S05]  /*10850*/  @!P5 LOP3.LUT R3, R3, R2, RZ, 0x3c, !PT ;  /* 0x000000020303d212 */ /* 0x000fca00078e3cff */
[----:B---3--:R-:W2:Y:S04]  /*10860*/  @!P5 LDG.E.U16 R0, desc[UR12][R2.64] ;  /* 0x0000000c0200d981 */ /* 0x008ea8000c1e1500 */
[----:B--2---:R0:W-:Y:S04]  /*10870*/  @!P5 STL [R1+0x50], R0 ;  /* 0x000050000100d387 */ /* 0x0041e80000100800 */
[----:B------:R-:W2:Y:S04]  /*10880*/  LDL R2, [R1+0x86c] ;  /* 0x00086c0001027983 */ /* 0x000ea80000100800 */
[----:B------:R-:W2:Y:S01]  /*10890*/  LDL R3, [R1+0x870] ;  /* 0x0008700001037983 */ /* 0x000ea20000100800 */
[----:B------:R-:W-:-:S02]  /*108a0*/  PRMT R10, RZ, 0x7610, R10 ;  /* 0x00007610ff0a7816 */ /* 0x000fc4000000000a */
[----:B--2---:R-:W-:-:S04]  /*108b0*/  @!P6 LOP3.LUT R3, R3, R2, RZ, 0x3c, !PT ;  /* 0x000000020303e212 */ /* 0x004fc800078e3cff */
[----:B------:R-:W-:-:S04]  /*108c0*/  @!P6 LOP3.LUT R2, R3, R2, RZ, 0x3c, !PT ;  /* 0x000000020302e212 */ /* 0x000fc800078e3cff */
[----:B------:R-:W-:-:S05]  /*108d0*/  @!P6 LOP3.LUT R3, R3, R2, RZ, 0x3c, !PT ;  /* 0x000000020303e212 */ /* 0x000fca00078e3cff */
[----:B------:R-:W2:Y:S01]  /*108e0*/  @!P6 LDG.E.U16 R10, desc[UR12][R2.64] ;  /* 0x0000000c020ae981 */ /* 0x000ea2000c1e1500 */
[----:B0-----:R-:W0:Y:S03]  /*108f0*/  S2R R0, SR_TID.X ;  /* 0x0000000000007919 */ /* 0x001e260000002100 */
[----:B--2---:R1:W-:Y:S04]  /*10900*/  STL [R1+0x4c], R10 ;  /* 0x00004c0a01007387 */ /* 0x0043e80000100800 */
[----:B-1----:R-:W2:Y:S04]  /*10910*/  LDL.LU R10, [R1+0x30f0] ;  /* 0x0030f000010a7983 */ /* 0x002ea80000300800 */
[----:B------:R-:W3:Y:S04]  /*10920*/  LDL R2, [R1+0x864] ;  /* 0x0008640001027983 */ /* 0x000ee80000100800 */
[----:B------:R-:W3:Y:S01]  /*10930*/  LDL R3, [R1+0x868] ;  /* 0x0008680001037983 */ /* 0x000ee20000100800 */
[----:B0-----:R-:W-:-:S04]  /*10940*/  SHF.R.U32.HI R0, RZ, 0x8, R0 ;  /* 0x00000008ff007819 */ /* 0x001fc80000011600 */
[----:B------:R-:W-:Y:S02]  /*10950*/  SGXT.U32 R0, R0, 0x1 ;  /* 0x000000010000781a */ /* 0x000fe40000000000 */
[----:B------:R-:W-:Y:S02]  /*10960*/  ISETP.GE.AND P5, PT, R4, UR7, PT ;  /* 0x0000000704007c0c */ /* 0x000fe4000bfa6270 */
[----:B------:R-:W-:Y:S02]  /*10970*/  LOP3.LUT R4, R0, 0x34, RZ, 0xfc, !PT ;  /* 0x0000003400047812 */ /* 0x000fe400078efcff */
[----:B------:R-:W-:Y:S02]  /*10980*/  PRMT R0, RZ, 0x7610, R0 ;  /* 0x00007610ff007816 */ /* 0x000fe40000000000 */
[----:B---3--:R-:W-:-:S04]  /*10990*/  @!P0 LOP3.LUT R3, R3, R2, RZ, 0x3c, !PT ;  /* 0x0000000203038212 */ /* 0x008fc800078e3cff */
[----:B------:R-:W-:-:S04]  /*109a0*/  @!P0 LOP3.LUT R2, R3, R2, RZ, 0x3c, !PT ;  /* 0x0000000203028212 */ /* 0x000fc800078e3cff */
[----:B------:R-:W-:-:S05]  /*109b0*/  @!P0 LOP3.LUT R3, R3, R2, RZ, 0x3c, !PT ;  /* 0x0000000203038212 */ /* 0x000fca00078e3cff */
[----:B------:R-:W3:Y:S04]  /*109c0*/  @!P0 LDG.E.U16 R0, desc[UR12][R2.64] ;  /* 0x0000000c02008981 */ /* 0x000ee8000c1e1500 */
[----:B---3--:R0:W-:Y:S04]  /*109d0*/  STL [R1+0x60], R0 ;  /* 0x0000600001007387 */ /* 0x0081e80000100800 */
        /* <DEDUP_REMOVED lines=16> */
[----:B------:R-:W2:Y:S04]  /*10ae0*/  LDL R2, [R1+0x84c] ;  /* 0x00084c0001027983 */ /* 0x000ea80000100800 */
[----:B------:R-:W2:Y:S04]  /*10af0*/  LDL R3, [R1+0x850] ;  /* 0x0008500001037983 */ /* 0x000ea80000100800 */
[----:B------:R0:W-:Y:S02]  /*10b00*/  STL.S16 [R1+0x40], R0 ;  /* 0x0000400001007387 */ /* 0x0001e40000100600 */
[----:B0-----:R-:W0:Y:S02]  /*10b10*/  S2R R0, SR_TID.X ;  /* 0x0000000000007919 */ /* 0x001e240000002100 */
[----:B0-----:R-:W-:-:S04]  /*10b20*/  SHF.R.U32.HI R0, RZ, 0x8, R0 ;  /* 0x00000008ff007819 */ /* 0x001fc80000011600 */
[----:B------:R-:W-:-:S04]  /*10b30*/  SGXT.U32 R0, R0, 0x1 ;  /* 0x000000010000781a */ /* 0x000fc80000000000 */
[C---:B------:R-:W-:Y:S02]  /*10b40*/  ISETP.GE.AND P0, PT, R0.reuse, UR7, PT ;  /* 0x0000000700007c0c */ /* 0x040fe4000bf06270 */
[----:B------:R-:W-:Y:S02]  /*10b50*/  LOP3.LUT R4, R0, 0x3a, RZ, 0xfc, !PT ;  /* 0x0000003a00047812 */ /* 0x000fe400078efcff */
[----:B------:R-:W3:Y:S01]  /*10b60*/  LDL R0, [R1+0x40] ;  /* 0x0000400001007983 */ /* 0x000ee20000100800 */
[----:B--2---:R-:W-:-:S04]  /*10b70*/  @!P2 LOP3.LUT R3, R3, R2, RZ, 0x3c, !PT ;  /* 0x000000020303a212 */ /* 0x004fc800078e3cff */
[----:B------:R-:W-:-:S04]  /*10b80*/  @!P2 LOP3.LUT R2, R3, R2, RZ, 0x3c, !PT ;  /* 0x000000020302a212 */ /* 0x000fc800078e3cff */
[----:B------:R-:W-:-:S05]  /*10b90*/  @!P2 LOP3.LUT R3, R3, R2, RZ, 0x3c, !PT ;  /* 0x000000020303a212 */ /* 0x000fca00078e3cff */
[----:B---3--:R-:W2:Y:S04]  /*10ba0*/  @!P2 LDG.E.U16 R0, desc[UR12][R2.64] ;  /* 0x0000000c0200a981 */ /* 0x008ea8000c1e1500 */
[----:B--2---:R-:W-:Y:S04]  /*10bb0*/  @!P2 STL [R1+0x40], R0 ;  /* 0x000040000100a387 */ /* 0x004fe80000100800 */
[----:B------:R-:W2:Y:S04]  /*10bc0*/  LDL R2, [R1+0x844] ;  /* 0x0008440001027983 */ /* 0x000ea80000100800 */
[----:B------:R-:W2:Y:S01]  /*10bd0*/  LDL R3, [R1+0x848] ;  /* 0x0008480001037983 */ /* 0x000ea20000100800 */
[----:B------:R-:W-:-:S02]  /*10be0*/  PRMT R6, RZ, 0x7610, R6 ;  /* 0x00007610ff067816 */ /* 0x000fc40000000006 */
[----:B--2---:R-:W-:-:S04]  /*10bf0*/  @!P3 LOP3.LUT R3, R3, R2, RZ, 0x3c, !PT ;  /* 0x000000020303b212 */ /* 0x004fc800078e3cff */
[----:B------:R-:W-:-:S04]  /*10c00*/  @!P3 LOP3.LUT R2, R3, R2, RZ, 0x3c, !PT ;  /* 0x000000020302b212 */ /* 0x000fc800078e3cff */
[----:B------:R-:W-:-:S05]  /*10c10*/  @!P3 LOP3.LUT R3, R3, R2, RZ, 0x3c, !PT ;  /* 0x000000020303b212 */ /* 0x000fca00078e3cff */
[----:B------:R-:W2:Y:S04]  /*10c20*/  @!P3 LDG.E.U16 R6, desc[UR12][R2.64] ;  /* 0x0000000c0206b981 */ /* 0x000ea8000c1e1500 */
[----:B--2---:R0:W-:Y:S04]  /*10c30*/  STL [R1+0x54], R6 ;  /* 0x0000540601007387 */ /* 0x0041e80000100800 */
[----:B0-----:R-:W2:Y:S04]  /*10c40*/  LDL.LU R6, [R1+0x30e8] ;  /* 0x0030e80001067983 */ /* 0x001ea80000300800 */
[----:B------:R-:W3:Y:S04]  /*10c50*/  LDL R2, [R1+0x8e0] ;  /* 0x0008e00001027983 */ /* 0x000ee80000100800 */
[----:B------:R-:W3:Y:S01]  /*10c60*/  LDL R3, [R1+0x8e4] ;  /* 0x0008e40001037983 */ /* 0x000ee20000100800 */
[----:B------:R-:W-:-:S02]  /*10c70*/  PRMT R29, RZ, 0x7610, R29 ;  /* 0x00007610ff1d7816 */ /* 0x000fc4000000001d */
[----:B---3--:R-:W-:-:S04]  /*10c80*/  @!P0 LOP3.LUT R3, R3, R2, RZ, 0x3c, !PT ;  /* 0x0000000203038212 */ /* 0x008fc800078e3cff */
[----:B------:R-:W-:-:S04]  /*10c90*/  @!P0 LOP3.LUT R2, R3, R2, RZ, 0x3c, !PT ;  /* 0x0000000203028212 */ /* 0x000fc800078e3cff */
[----:B------:R-:W-:-:S05]  /*10ca0*/  @!P0 LOP3.LUT R3, R3, R2, RZ, 0x3c, !PT ;  /* 0x0000000203038212 */ /* 0x000fca00078e3cff */
[----:B------:R-:W3:Y:S04]  /*10cb0*/  @!P0 LDG.E.U16 R29, desc[UR12][R2.64] ;  /* 0x0000000c021d8981 */ /* 0x000ee8000c1e1500 */
[----:B---3--:R0:W-:Y:S04]  /*10cc0*/  STL [R1+0x3c], R29 ;  /* 0x00003c1d01007387 */ /* 0x0081e80000100800 */
[----:B0-----:R-:W3:Y:S04]  /*10cd0*/  LDL.LU R29, [R1+0x30e4] ;  /* 0x0030e400011d7983 */ /* 0x001ee80000300800 */
        /* <DEDUP_REMOVED lines=33> */
[----:B------:R-:W2:Y:S01]  /*10ef0*/  @!P1 LDG.E.U16 R22, desc[UR12][R2.64] ;  /* 0x0000000c02169981 */ /* 0x000ea2000c1e1500 */
[----:B------:R-:W-:-:S03]  /*10f00*/  ISETP.GE.AND P2, PT, R4, UR7, PT ;  /* 0x0000000704007c0c */ /* 0x000fc6000bf46270 */
        /* <DEDUP_REMOVED lines=9> */
[----:B------:R-:W0:Y:S03]  /*10fa0*/  S2R R0, SR_TID.X ;  /* 0x0000000000007919 */ /* 0x000e260000002100 */
[----:B--2---:R1:W-:Y:S04]  /*10fb0*/  STL [R1+0x24], R20 ;  /* 0x0000241401007387 */ /* 0x0043e80000100800 */
[----:B-1----:R-:W2:Y:S04]  /*10fc0*/  LDL.LU R20, [R1+0x30d0] ;  /* 0x0030d00001147983 */ /* 0x002ea80000300800 */
[----:B------:R-:W2:Y:S04]  /*10fd0*/  LDL R2, [R1+0x804] ;  /* 0x0008040001027983 */ /* 0x000ea80000100800 */
[----:B------:R-:W2:Y:S01]  /*10fe0*/  LDL R3, [R1+0x808] ;  /* 0x0008080001037983 */ /* 0x000ea20000100800 */
[----:B0-----:R-:W-:-:S04]  /*10ff0*/  SHF.R.U32.HI R0, RZ, 0x8, R0 ;  /* 0x00000008ff007819 */ /* 0x001fc80000011600 */
[----:B------:R-:W-:-:S04]  /*11000*/  SGXT.U32 R0, R0, 0x1 ;  /* 0x000000010000781a */ /* 0x000fc80000000000 */
[----:B------:R-:W-:-:S04]  /*11010*/  LOP3.LUT R4, R0, 0x3c, RZ, 0xfc, !PT ;  /* 0x0000003c00047812 */ /* 0x000fc800078efcff */
[----:B------:R-:W-:Y:S02]  /*11020*/  ISETP.GE.AND P3, PT, R4, UR7, PT ;  /* 0x0000000704007c0c */ /* 0x000fe4000bf66270 */
[----:B------:R-:W-:-:S11]  /*11030*/  PRMT R0, RZ, 0x7610, R0 ;  /* 0x00007610ff007816 */ /* 0x000fd60000000000 */
[----:B--2---:R-:W-:-:S04]  /*11040*/  @!P3 LOP3.LUT R3, R3, R2, RZ, 0x3c, !PT ;  /* 0x000000020303b212 */ /* 0x004fc800078e3cff */
[----:B------:R-:W-:-:S04]  /*11050*/  @!P3 LOP3.LUT R2, R3, R2, RZ, 0x3c, !PT ;  /* 0x000000020302b212 */ /* 0x000fc800078e3cff */
[----:B------:R-:W-:-:S05]  /*11060*/  @!P3 LOP3.LUT R3, R3, R2, RZ, 0x3c, !PT ;  /* 0x000000020303b212 */ /* 0x000fca00078e3cff */
[----:B------:R-:W2:Y:S04]  /*11070*/  @!P3 LDG.E.U16 R0, desc[UR12][R2.64] ;  /* 0x0000000c0200b981 */ /* 0x000ea8000c1e1500 */
[----:B--2---:R0:W-:Y:S04]  /*11080*/  STL [R1+0x38], R0 ;  /* 0x0000380001007387 */ /* 0x0041e80000100800 */
[----:B------:R-:W2:Y:S01]  /*11090*/  LDL R3, [R1+0x7f8] ;  /* 0x0007f80001037983 */ /* 0x000ea20000100800 */
[----:B0-----:R-:W0:Y:S02]  /*110a0*/  S2R R0, SR_TID.X ;  /* 0x0000000000007919 */ /* 0x001e240000002100 */
[----:B0-----:R-:W-:-:S04]  /*110b0*/  SHF.R.U32.HI R0, RZ, 0x8, R0 ;  /* 0x00000008ff007819 */ /* 0x001fc80000011600 */
[----:B------:R-:W-:-:S04]  /*110c0*/  SGXT.U32 R0, R0, 0x1 ;  /* 0x000000010000781a */ /* 0x000fc80000000000 */
[----:B------:R-:W-:-:S04]  /*110d0*/  LOP3.LUT R2, R0, 0x40, RZ, 0xfc, !PT ;  /* 0x0000004000027812 */ /* 0x000fc800078efcff */
[----:B------:R-:W-:Y:S02]  /*110e0*/  ISETP.GE.AND P0, PT, R2, UR7, PT ;  /* 0x0000000702007c0c */ /* 0x000fe4000bf06270 */
[----:B------:R-:W-:-:S04]  /*110f0*/  LOP3.LUT R2, R0, 0x42, RZ, 0xfc, !PT ;  /* 0x0000004200027812 */ /* 0x000fc800078efcff */
[----:B------:R-:W-:Y:S02]  /*11100*/  ISETP.GE.AND P1, PT, R2, UR7, PT ;  /* 0x0000000702007c0c */ /* 0x000fe4000bf26270 */
[----:B------:R-:W-:-:S04]  /*11110*/  LOP3.LUT R2, R0, 0x44, RZ, 0xfc, !PT ;  /* 0x0000004400027812 */ /* 0x000fc800078efcff */
[----:B------:R-:W-:Y:S02]  /*11120*/  ISETP.GE.AND P2, PT, R2, UR7, PT ;  /* 0x0000000702007c0c */ /* 0x000fe4000bf46270 */
[----:B------:R-:W2:Y:S01]  /*11130*/  LDL R2, [R1+0x7f4] ;  /* 0x0007f40001027983 */ /* 0x000ea20000100800 */
[----:B------:R-:W-:Y:S02]  /*11140*/  PRMT R18, RZ, 0x7610, R18 ;  /* 0x00007610ff127816 */ /* 0x000fe40000000012 */
        /* <DEDUP_REMOVED lines=39> */
[----:B--2---:R0:W-:Y:S04]  /*113c0*/  STL [R1], R0 ;  /* 0x0000000001007387 */ /* 0x0041e80000100800 */
[----:B------:R-:W2:Y:S04]  /*113d0*/  LDL R2, [R1+0x7cc] ;  /* 0x0007cc0001027983 */ /* 0x000ea80000100800 */
[----:B------:R-:W2:Y:S01]  /*113e0*/  LDL R3, [R1+0x7d0] ;  /* 0x0007d00001037983 */ /* 0x000ea20000100800 */
[----:B------:R-:W-:-:S02]  /*113f0*/  PRMT R28, RZ, 0x7610, R28 ;  /* 0x00007610ff1c7816 */ /* 0x000fc4000000001c */
[----:B--2---:R-:W-:-:S04]  /*11400*/  @!P1 LOP3.LUT R3, R3, R2, RZ, 0x3c, !PT ;  /* 0x0000000203039212 */ /* 0x004fc800078e3cff */
[----:B------:R-:W-:-:S04]  /*11410*/  @!P1 LOP3.LUT R2, R3, R2, RZ, 0x3c, !PT ;  /* 0x0000000203029212 */ /* 0x000fc800078e3cff */
[----:B------:R-:W-:-:S05]  /*11420*/  @!P1 LOP3.LUT R3, R3, R2, RZ, 0x3c, !PT ;  /* 0x0000000203039212 */ /* 0x000fca00078e3cff */
[----:B------:R-:W2:Y:S04]  /*11430*/  @!P1 LDG.E.U16 R28, desc[UR12][R2.64] ;  /* 0x0000000c021c9981 */ /* 0x000ea8000c1e1500 */
[----:B------:R-:W3:Y:S04]  /*11440*/  LDL R2, [R1+0x7c4] ;  /* 0x0007c40001027983 */ /* 0x000ee80000100800 */
[----:B------:R-:W3:Y:S01]  /*11450*/  LDL R3, [R1+0x7c8] ;  /* 0x0007c80001037983 */ /* 0x000ee20000100800 */
[----:B0-----:R-:W0:Y:S03]  /*11460*/  S2R R0, SR_TID.X ;  /* 0x0000000000007919 */ /* 0x001e260000002100 */
[----:B--2---:R1:W-:Y:S01]  /*11470*/  STL [R1+0x30a0], R28 ;  /* 0x0030a01c01007387 */ /* 0x0043e20000100800 */
[----:B---3--:R-:W-:-:S04]  /*11480*/  @!P2 LOP3.LUT R3, R3, R2, RZ, 0x3c, !PT ;  /* 0x000000020303a212 */ /* 0x008fc800078e3cff */
[C---:B------:R-:W-:Y:S02]  /*11490*/  @!P2 LOP3.LUT R2, R3.reuse, R2, RZ, 0x3c, !PT ;  /* 0x000000020302a212 */ /* 0x040fe400078e3cff */
[----:B-1----:R-:W-:Y:S02]  /*114a0*/  PRMT R28, RZ, 0x7610, R28 ;  /* 0x00007610ff1c7816 */ /* 0x002fe4000000001c */
[----:B------:R-:W-:-:S05]  /*114b0*/  @!P2 LOP3.LUT R3, R3, R2, RZ, 0x3c, !PT ;  /* 0x000000020303a212 */ /* 0x000fca00078e3cff */
[----:B------:R1:W2:Y:S01]  /*114c0*/  @!P2 LDG.E.U16 R28, desc[UR12][R2.64] ;  /* 0x0000000c021ca981 */ /* 0x0002a2000c1e1500 */
[----:B0-----:R-:W-:-:S04]  /*114d0*/  SHF.R.U32.HI R0, RZ, 0x8, R0 ;  /* 0x00000008ff007819 */ /* 0x001fc80000011600 */
[----:B------:R-:W-:-:S04]  /*114e0*/  SGXT.U32 R0, R0, 0x1 ;  /* 0x000000010000781a */ /* 0x000fc80000000000 */
[----:B-1----:R-:W-:Y:S01]  /*114f0*/  LOP3.LUT R2, R0, 0x50, RZ, 0xfc, !PT ;  /* 0x0000005000027812 */ /* 0x002fe200078efcff */
[----:B------:R-:W3:Y:S03]  /*11500*/  LDL R3, [R1+0x7b8] ;  /* 0x0007b80001037983 */ /* 0x000ee60000100800 */
[----:B------:R-:W-:Y:S02]  /*11510*/  ISETP.GE.AND P0, PT, R2, UR7, PT ;  /* 0x0000000702007c0c */ /* 0x000fe4000bf06270 */
[----:B------:R-:W-:-:S04]  /*11520*/  LOP3.LUT R2, R0, 0x52, RZ, 0xfc, !PT ;  /* 0x0000005200027812 */ /* 0x000fc800078efcff */
[----:B------:R-:W-:Y:S02]  /*11530*/  ISETP.GE.AND P1, PT, R2, UR7, PT ;  /* 0x0000000702007c0c */ /* 0x000fe4000bf26270 */
[----:B------:R-:W-:-:S04]  /*11540*/  LOP3.LUT R2, R0, 0x54, RZ, 0xfc, !PT ;  /* 0x0000005400027812 */ /* 0x000fc800078efcff */
[----:B------:R-:W-:Y:S01]  /*11550*/  ISETP.GE.AND P2, PT, R2, UR7, PT ;  /* 0x0000000702007c0c */ /* 0x000fe2000bf46270 */
[----:B--2---:R0:W-:Y:S04]  /*11560*/  STL [R1+0x20], R28 ;  /* 0x0000201c01007387 */ /* 0x0041e80000100800 */
[----:B------:R-:W3:Y:S01]  /*11570*/  LDL R2, [R1+0x7b4] ;  /* 0x0007b40001027983 */ /* 0x000ee20000100800 */
[----:B------:R-:W-:Y:S02]  /*11580*/  PRMT R25, RZ, 0x7610, R25 ;  /* 0x00007610ff197816 */ /* 0x000fe40000000019 */
[----:B------:R-:W-:Y:S01]  /*11590*/  PRMT R23, RZ, 0x7610, R23 ;  /* 0x00007610ff177816 */ /* 0x000fe20000000017 */
[----:B0-----:R-:W2:Y:S01]  /*115a0*/  LDL R28, [R1+0x7a8] ;  /* 0x0007a800011c7983 */ /* 0x001ea20000100800 */
[----:B---3--:R-:W-:-:S04]  /*115b0*/  @!P0 LOP3.LUT R3, R3, R2, RZ, 0x3c, !PT ;  /* 0x0000000203038212 */ /* 0x008fc800078e3cff */
[----:B------:R-:W-:-:S04]  /*115c0*/  @!P0 LOP3.LUT R2, R3, R2, RZ, 0x3c, !PT ;  /* 0x0000000203028212 */ /* 0x000fc800078e3cff */
[----:B------:R-:W-:-:S05]  /*115d0*/  @!P0 LOP3.LUT R3, R3, R2, RZ, 0x3c, !PT ;  /* 0x0000000203038212 */ /* 0x000fca00078e3cff */
[----:B------:R-:W3:Y:S04]  /*115e0*/  @!P0 LDG.E.U16 R25, desc[UR12][R2.64] ;  /* 0x0000000c02198981 */ /* 0x000ee8000c1e1500 */
[----:B------:R-:W2:Y:S04]  /*115f0*/  LDL R2, [R1+0x7ac] ;  /* 0x0007ac0001027983 */ /* 0x000ea80000100800 */
[----:B------:R-:W2:Y:S04]  /*11600*/  LDL R3, [R1+0x7b0] ;  /* 0x0007b00001037983 */ /* 0x000ea80000100800 */
[----:B---3--:R0:W-:Y:S01]  /*11610*/  STL [R1+0x30a4], R25 ;  /* 0x0030a41901007387 */ /* 0x0081e20000100800 */
[----:B--2---:R-:W-:-:S04]  /*11620*/  @!P1 LOP3.LUT R3, R3, R2, RZ, 0x3c, !PT ;  /* 0x0000000203039212 */ /* 0x004fc800078e3cff */
[----:B------:R-:W-:-:S04]  /*11630*/  @!P1 LOP3.LUT R2, R3, R2, RZ, 0x3c, !PT ;  /* 0x0000000203029212 */ /* 0x000fc800078e3cff */
[----:B------:R-:W-:-:S05]  /*11640*/  @!P1 LOP3.LUT R3, R3, R2, RZ, 0x3c, !PT ;  /* 0x0000000203039212 */ /* 0x000fca00078e3cff */
[----:B------:R1:W2:Y:S04]  /*11650*/  @!P1 LDG.E.U16 R23, desc[UR12][R2.64] ;  /* 0x0000000c02179981 */ /* 0x0002a8000c1e1500 */
[----:B------:R-:W3:Y:S01]  /*11660*/  LDL R3, [R1+0x7a4] ;  /* 0x0007a40001037983 */ /* 0x000ee20000100800 */
[----:B0-----:R-:W-:Y:S01]  /*11670*/  PRMT R25, RZ, 0x7610, R25 ;  /* 0x00007610ff197816 */ /* 0x001fe20000000019 */
[----:B-1----:R-:W-:-:S05]  /*11680*/  @!P2 IMAD.MOV.U32 R2, RZ, RZ, R28 ;  /* 0x000000ffff02a224 */ /* 0x002fca00078e001c */
[----:B---3--:R0:W3:Y:S02]  /*11690*/  @!P2 LDG.E.U16 R25, desc[UR12][R2.64] ;  /* 0x0000000c0219a981 */ /* 0x0080e4000c1e1500 */
[----:B0-----:R-:W-:-:S04]  /*116a0*/  LOP3.LUT R2, R0, 0x58, RZ, 0xfc, !PT ;  /* 0x0000005800027812 */ /* 0x001fc800078efcff */
[----:B------:R-:W-:Y:S02]  /*116b0*/  ISETP.GE.AND P0, PT, R2, UR7, PT ;  /* 0x0000000702007c0c */ /* 0x000fe4000bf06270 */
[----:B------:R-:W-:-:S04]  /*116c0*/  LOP3.LUT R2, R0, 0x5a, RZ, 0xfc, !PT ;  /* 0x0000005a00027812 */ /* 0x000fc800078efcff */
[----:B------:R-:W-:Y:S02]  /*116d0*/  ISETP.GE.AND P1, PT, R2, UR7, PT ;  /* 0x0000000702007c0c */ /* 0x000fe4000bf26270 */
[----:B------:R-:W-:Y:S01]  /*116e0*/  LOP3.LUT R2, R0, 0x60, RZ, 0xfc, !PT ;  /* 0x0000006000027812 */ /* 0x000fe200078efcff */
[----:B--2---:R0:W-:Y:S03]  /*116f0*/  STL [R1+0x30a8], R23 ;  /* 0x0030a81701007387 */ /* 0x0041e60000100800 */
[----:B------:R-:W-:Y:S01]  /*11700*/  ISETP.GE.AND P2, PT, R2, UR7, PT ;  /* 0x0000000702007c0c */ /* 0x000fe2000bf46270 */
[----:B------:R-:W2:Y:S04]  /*11710*/  LDL R3, [R1+0x798] ;  /* 0x0007980001037983 */ /* 0x000ea80000100800 */
[----:B------:R-:W2:Y:S04]  /*11720*/  LDL R28, [R1+0x774] ;  /* 0x00077400011c7983 */ /* 0x000ea80000100800 */
[----:B0-----:R-:W2:Y:S04]  /*11730*/  LDL R23, [R1+0x790] ;  /* 0x0007900001177983 */ /* 0x001ea80000100800 */
[----:B---3--:R0:W-:Y:S04]  /*11740*/  STL [R1+0xc], R25 ;  /* 0x00000c1901007387 */ /* 0x0081e80000100800 */
[----:B------:R-:W2:Y:S01]  /*11750*/  LDL R2, [R1+0x794] ;  /* 0x0007940001027983 */ /* 0x000ea20000100800 */
[----:B------:R-:W-:-:S03]  /*11760*/  PRMT R21, RZ, 0x7610, R21 ;  /* 0x00007610ff157816 */ /* 0x000fc60000000015 */
[----:B0-----:R-:W3:Y:S01]  /*11770*/  LDL R25, [R1+0x778] ;  /* 0x0007780001197983 */ /* 0x001ee20000100800 */
[----:B--2---:R-:W-:-:S04]  /*11780*/  @!P0 LOP3.LUT R3, R3, R2, RZ, 0x3c, !PT ;  /* 0x0000000203038212 */ /* 0x004fc800078e3cff */
[----:B------:R-:W-:-:S04]  /*11790*/  @!P0 LOP3.LUT R2, R3, R2, RZ, 0x3c, !PT ;  /* 0x0000000203028212 */ /* 0x000fc800078e3cff */
[----:B------:R-:W-:-:S05]  /*117a0*/  @!P0 LOP3.LUT R3, R3, R2, RZ, 0x3c, !PT ;  /* 0x0000000203038212 */ /* 0x000fca00078e3cff */
[----:B------:R0:W2:Y:S04]  /*117b0*/  @!P0 LDG.E.U16 R21, desc[UR12][R2.64] ;  /* 0x0000000c02158981 */ /* 0x0000a8000c1e1500 */
[----:B------:R-:W2:Y:S01]  /*117c0*/  LDL R3, [R1+0x78c] ;  /* 0x00078c0001037983 */ /* 0x000ea20000100800 */
[----:B------:R-:W-:Y:S01]  /*117d0*/  PRMT R19, RZ, 0x7610, R19 ;  /* 0x00007610ff137816 */ /* 0x000fe20000000013 */
[----:B0-----:R-:W-:Y:S01]  /*117e0*/  @!P1 IMAD.MOV.U32 R2, RZ, RZ, R23 ;  /* 0x000000ffff029224 */ /* 0x001fe200078e0017 */
[----:B------:R-:W-:-:S04]  /*117f0*/  PRMT R17, RZ, 0x7610, R17 ;  /* 0x00007610ff117816 */ /* 0x000fc80000000011 */
[----:B--2---:R3:W2:Y:S02]  /*11800*/  @!P1 LDG.E.U16 R19, desc[UR12][R2.64] ;  /* 0x0000000c02139981 */ /* 0x0046a4000c1e1500 */
[----:B---3--:R-:W-:Y:S02]  /*11810*/  @!P2 IMAD.MOV.U32 R2, RZ, RZ, R25 ;  /* 0x000000ffff02a224 */ /* 0x008fe400078e0019 */
[----:B------:R-:W-:-:S05]  /*11820*/  @!P2 IMAD.MOV.U32 R3, RZ, RZ, R28 ;  /* 0x000000ffff03a224 */ /* 0x000fca00078e001c */
[----:B------:R0:W3:Y:S02]  /*11830*/  @!P2 LDG.E.U16 R17, desc[UR12][R2.64] ;  /* 0x0000000c0211a981 */ /* 0x0000e4000c1e1500 */
[----:B0-----:R-:W-:-:S04]  /*11840*/  LOP3.LUT R2, R0, 0x62, RZ, 0xfc, !PT ;  /* 0x0000006200027812 */ /* 0x001fc800078efcff */
[----:B------:R-:W-:Y:S02]  /*11850*/  ISETP.GE.AND P0, PT, R2, UR7, PT ;  /* 0x0000000702007c0c */ /* 0x000fe4000bf06270 */
[----:B------:R-:W-:Y:S01]  /*11860*/  LOP3.LUT R2, R0, 0x68, RZ, 0xfc, !PT ;  /* 0x0000006800027812 */ /* 0x000fe200078efcff */
[----:B------:R0:W-:Y:S03]  /*11870*/  STL [R1+0x30ac], R21 ;  /* 0x0030ac1501007387 */ /* 0x0001e60000100800 */
[----:B------:R-:W-:Y:S01]  /*11880*/  ISETP.GE.AND P1, PT, R2, UR7, PT ;  /* 0x0000000702007c0c */ /* 0x000fe2000bf26270 */
[----:B------:R-:W4:Y:S01]  /*11890*/  LDL R23, [R1+0x754] ;  /* 0x0007540001177983 */ /* 0x000f220000100800 */
[----:B------:R-:W-:-:S03]  /*118a0*/  LOP3.LUT R2, R0, 0x6a, RZ, 0xfc, !PT ;  /* 0x0000006a00027812 */ /* 0x000fc600078efcff */
[----:B0-----:R-:W4:Y:S01]  /*118b0*/  LDL R21, [R1+0x758] ;  /* 0x0007580001157983 */ /* 0x001f220000100800 */
[----:B------:R-:W-:-:S03]  /*118c0*/  ISETP.GE.AND P2, PT, R2, UR7, PT ;  /* 0x0000000702007c0c */ /* 0x000fc6000bf46270 */
[----:B--2---:R-:W-:Y:S04]  /*118d0*/  STL [R1+0x30b0], R19 ;  /* 0x0030b01301007387 */ /* 0x004fe80000100800 */
[----:B------:R-:W2:Y:S04]  /*118e0*/  LDL R28, [R1+0x74c] ;  /* 0x00074c00011c7983 */ /* 0x000ea80000100800 */
[----:B------:R-:W2:Y:S04]  /*118f0*/  LDL R25, [R1+0x750] ;  /* 0x0007500001197983 */ /* 0x000ea80000100800 */
[----:B------:R-:W2:Y:S04]  /*11900*/  LDL R3, [R1+0x770] ;  /* 0x0007700001037983 */ /* 0x000ea80000100800 */
[----:B---3--:R-:W-:Y:S04]  /*11910*/  STL [R1+0x30b4], R17 ;  /* 0x0030b41101007387 */ /* 0x008fe80000100800 */
[----:B------:R-:W2:Y:S01]  /*11920*/  LDL R2, [R1+0x76c] ;  /* 0x00076c0001027983 */ /* 0x000ea20000100800 */
[----:B------:R-:W-:-:S02]  /*11930*/  PRMT R14, RZ, 0x7610, R14 ;  /* 0x00007610ff0e7816 */ /* 0x000fc4000000000e */
[----:B--2---:R-:W-:-:S04]  /*11940*/  @!P0 LOP3.LUT R3, R3, R2, RZ, 0x3c, !PT ;  /* 0x0000000203038212 */ /* 0x004fc800078e3cff */
[----:B------:R-:W-:-:S04]  /*11950*/  @!P0 LOP3.LUT R2, R3, R2, RZ, 0x3c, !PT ;  /* 0x0000000203028212 */ /* 0x000fc800078e3cff */
[----:B------:R-:W-:-:S05]  /*11960*/  @!P0 LOP3.LUT R3, R3, R2, RZ, 0x3c, !PT ;  /* 0x0000000203038212 */ /* 0x000fca00078e3cff */
[----:B------:R4:W2:Y:S01]  /*11970*/  @!P0 LDG.E.U16 R14, desc[UR12][R2.64] ;  /* 0x0000000c020e8981 */ /* 0x0008a2000c1e1500 */
[----:B------:R-:W-:Y:S01]  /*11980*/  PRMT R12, RZ, 0x7610, R12 ;  /* 0x00007610ff0c7816 */ /* 0x000fe2000000000c */
[----:B----4-:R-:W-:Y:S02]  /*11990*/  @!P1 IMAD.MOV.U32 R2, RZ, RZ, R21 ;  /* 0x000000ffff029224 */ /* 0x010fe400078e0015 */
[----:B------:R-:W-:-:S05]  /*119a0*/  @!P1 IMAD.MOV.U32 R3, RZ, RZ, R23 ;  /* 0x000000ffff039224 */ /* 0x000fca00078e0017 */
[----:B------:R0:W3:Y:S01]  /*119b0*/  @!P1 LDG.E.U16 R12, desc[UR12][R2.64] ;  /* 0x0000000c020c9981 */ /* 0x0000e2000c1e1500 */
[----:B------:R-:W-:-:S03]  /*119c0*/  PRMT R11, RZ, 0x7610, R11 ;  /* 0x00007610ff0b7816 */ /* 0x000fc6000000000b */
[----:B--2---:R1:W-:Y:S04]  /*119d0*/  STL [R1+0x30b8], R14 ;  /* 0x0030b80e01007387 */ /* 0x0043e80000100800 */
[----:B------:R-:W2:Y:S04]  /*119e0*/  LDL R23, [R1+0x734] ;  /* 0x0007340001177983 */ /* 0x000ea80000100800 */
[----:B------:R-:W4:Y:S01]  /*119f0*/  LDL R21, [R1+0x738] ;  /* 0x0007380001157983 */ /* 0x000f220000100800 */
[----:B0-----:R-:W-:Y:S02]  /*11a00*/  @!P2 IMAD.MOV.U32 R2, RZ, RZ, R25 ;  /* 0x000000ffff02a224 */ /* 0x001fe400078e0019 */
[----:B------:R-:W-:-:S05]  /*11a10*/  @!P2 IMAD.MOV.U32 R3, RZ, RZ, R28 ;  /* 0x000000ffff03a224 */ /* 0x000fca00078e001c */
[----:B------:R0:W4:Y:S02]  /*11a20*/  @!P2 LDG.E.U16 R11, desc[UR12][R2.64] ;  /* 0x0000000c020ba981 */ /* 0x000124000c1e1500 */
[----:B0-----:R-:W-:-:S04]  /*11a30*/  LOP3.LUT R2, R0, 0x70, RZ, 0xfc, !PT ;  /* 0x0000007000027812 */ /* 0x001fc800078efcff */
[----:B------:R-:W-:Y:S02]  /*11a40*/  ISETP.GE.AND P0, PT, R2, UR7, PT ;  /* 0x0000000702007c0c */ /* 0x000fe4000bf06270 */
[----:B------:R-:W-:-:S04]  /*11a50*/  LOP3.LUT R2, R0, 0x78, RZ, 0xfc, !PT ;  /* 0x0000007800027812 */ /* 0x000fc800078efcff */
[----:B------:R-:W-:Y:S02]  /*11a60*/  ISETP.GE.AND P2, PT, R2, UR7, PT ;  /* 0x0000000702007c0c */ /* 0x000fe4000bf46270 */
[----:B------:R-:W-:Y:S02]  /*11a70*/  LOP3.LUT R2, R0, 0x72, RZ, 0xfc, !PT ;  /* 0x0000007200027812 */ /* 0x000fe400078efcff */
[----:B------:R-:W-:Y:S02]  /*11a80*/  PRMT R9, RZ, 0x7610, R9 ;  /* 0x00007610ff097816 */ /* 0x000fe40000000009 */
[----:B------:R-:W-:Y:S01]  /*11a90*/  ISETP.GE.AND P1, PT, R2, UR7, PT ;  /* 0x0000000702007c0c */ /* 0x000fe2000bf26270 */
[----:B---3--:R0:W-:Y:S04]  /*11aa0*/  STL [R1+0x30bc], R12 ;  /* 0x0030bc0c01007387 */ /* 0x0081e80000100800 */
[----:B-1----:R-:W3:Y:S04]  /*11ab0*/  LDL R14, [R1+0x718] ;  /* 0x00071800010e7983 */ /* 0x002ee80000100800 */
[----:B------:R-:W3:Y:S04]  /*11ac0*/  LDL R28, [R1+0x714] ;  /* 0x00071400011c7983 */ /* 0x000ee80000100800 */
[----:B------:R-:W3:Y:S04]  /*11ad0*/  LDL R25, [R1+0x72c] ;  /* 0x00072c0001197983 */ /* 0x000ee80000100800 */
[----:B0-----:R-:W3:Y:S01]  /*11ae0*/  LDL R12, [R1+0x730] ;  /* 0x00073000010c7983 */ /* 0x001ee20000100800 */
[----:B--2---:R-:W-:-:S02]  /*11af0*/  @!P0 IMAD.MOV.U32 R3, RZ, RZ, R23 ;  /* 0x000000ffff038224 */ /* 0x004fc400078e0017 */
[----:B----4-:R-:W-:-:S05]  /*11b00*/  @!P0 IMAD.MOV.U32 R2, RZ, RZ, R21 ;  /* 0x000000ffff028224 */ /* 0x010fca00078e0015 */
[----:B------:R3:W2:Y:S04]  /*11b10*/  @!P0 LDG.E.U16 R9, desc[UR12][R2.64] ;  /* 0x0000000c02098981 */ /* 0x0006a8000c1e1500 */
[----:B------:R0:W-:Y:S04]  /*11b20*/  STL [R1+0x30c0], R11 ;  /* 0x0030c00b01007387 */ /* 0x0001e80000100800 */
[----:B------:R-:W4:Y:S04]  /*11b30*/  LDL R23, [R1+0x70c] ;  /* 0x00070c0001177983 */ /* 0x000f280000100800 */
[----:B------:R-:W4:Y:S01]  /*11b40*/  LDL R21, [R1+0x710] ;  /* 0x0007100001157983 */ /* 0x000f220000100800 */
[----:B---3--:R-:W-:Y:S01]  /*11b50*/  @!P2 IMAD.MOV.U32 R2, RZ, RZ, R14 ;  /* 0x000000ffff02a224 */ /* 0x008fe200078e000e */
[----:B------:R-:W-:-:S02]  /*11b60*/  PRMT R7, RZ, 0x7610, R7 ;  /* 0x00007610ff077816 */ /* 0x000fc40000000007 */
[----:B--2---:R1:W-:Y:S04]  /*11b70*/  STL [R1+0x30c4], R9 ;  /* 0x0030c40901007387 */ /* 0x0043e80000100800 */
[----:B------:R-:W2:Y:S01]  /*11b80*/  LDL R14, [R1+0x784] ;  /* 0x00078400010e7983 */ /* 0x000ea20000100800 */
[----:B------:R-:W-:Y:S01]  /*11b90*/  @!P2 IMAD.MOV.U32 R3, RZ, RZ, R28 ;  /* 0x000000ffff03a224 */ /* 0x000fe200078e001c */
[----:B------:R-:W-:Y:S02]  /*11ba0*/  PRMT R5, RZ, 0x7610, R5 ;  /* 0x00007610ff057816 */ /* 0x000fe40000000005 */
[----:B0-----:R-:W3:Y:S04]  /*11bb0*/  LDL R11, [R1+0x768] ;  /* 0x00076800010b7983 */ /* 0x001ee80000100800 */
[----:B-1----:R-:W3:Y:S04]  /*11bc0*/  LDL R9, [R1+0x788] ;  /* 0x0007880001097983 */ /* 0x002ee80000100800 */
[----:B------:R0:W3:Y:S02]  /*11bd0*/  @!P2 LDG.E.U16 R7, desc[UR12][R2.64] ;  /* 0x0000000c0207a981 */ /* 0x0000e4000c1e1500 */
[----:B0-----:R-:W-:-:S02]  /*11be0*/  @!P1 IMAD.MOV.U32 R2, RZ, RZ, R12 ;  /* 0x000000ffff029224 */ /* 0x001fc400078e000c */
[----:B------:R-:W-:Y:S01]  /*11bf0*/  @!P1 IMAD.MOV.U32 R3, RZ, RZ, R25 ;  /* 0x000000ffff039224 */ /* 0x000fe200078e0019 */
[----:B------:R-:W3:Y:S04]  /*11c00*/  LDL R12, [R1+0x764] ;  /* 0x00076400010c7983 */ /* 0x000ee80000100800 */
[----:B------:R0:W3:Y:S02]  /*11c10*/  @!P1 LDG.E.U16 R5, desc[UR12][R2.64] ;  /* 0x0000000c02059981 */ /* 0x0000e4000c1e1500 */
[----:B0-----:R-:W-:-:S04]  /*11c20*/  LOP3.LUT R2, R0, 0x7a, RZ, 0xfc, !PT ;  /* 0x0000007a00027812 */ /* 0x001fc800078efcff */
[----:B------:R-:W-:Y:S02]  /*11c30*/  ISETP.GE.AND P2, PT, R2, UR7, PT ;  /* 0x0000000702007c0c */ /* 0x000fe4000bf46270 */
[----:B------:R-:W-:-:S04]  /*11c40*/  LOP3.LUT R2, R0, 0x5c, RZ, 0xfc, !PT ;  /* 0x0000005c00027812 */ /* 0x000fc800078efcff */
[----:B------:R-:W-:Y:S02]  /*11c50*/  ISETP.GE.AND P0, PT, R2, UR7, PT ;  /* 0x0000000702007c0c */ /* 0x000fe4000bf06270 */
[----:B------:R-:W-:Y:S02]  /*11c60*/  LOP3.LUT R2, R0, 0x64, RZ, 0xfc, !PT ;  /* 0x0000006400027812 */ /* 0x000fe400078efcff */
[----:B------:R-:W-:Y:S02]  /*11c70*/  PRMT R4, RZ, 0x7610, R4 ;  /* 0x00007610ff047816 */ /* 0x000fe40000000004 */
[----:B------:R-:W-:Y:S01]  /*11c80*/  ISETP.GE.AND P1, PT, R2, UR7, PT ;  /* 0x0000000702007c0c */ /* 0x000fe2000bf26270 */
[----:B----4-:R-:W-:Y:S02]  /*11c90*/  @!P2 IMAD.MOV.U32 R2, RZ, RZ, R21 ;  /* 0x000000ffff02a224 */ /* 0x010fe400078e0015 */
[----:B------:R-:W-:Y:S01]  /*11ca0*/  @!P2 IMAD.MOV.U32 R3, RZ, RZ, R23 ;  /* 0x000000ffff03a224 */ /* 0x000fe200078e0017 */
[----:B------:R-:W-:Y:S01]  /*11cb0*/  PRMT R15, RZ, 0x7610, R15 ;  /* 0x00007610ff0f7816 */ /* 0x000fe2000000000f */
[----:B------:R-:W4:Y:S04]  /*11cc0*/  LDL R23, [R1+0x744] ;  /* 0x0007440001177983 */ /* 0x000f280000100800 */
[----:B------:R2:W4:Y:S04]  /*11cd0*/  @!P2 LDG.E.U16 R4, desc[UR12][R2.64] ;  /* 0x0000000c0204a981 */ /* 0x000528000c1e1500 */
[----:B------:R-:W4:Y:S01]  /*11ce0*/  LDL R21, [R1+0x748] ;  /* 0x0007480001157983 */ /* 0x000f220000100800 */
[----:B--2---:R-:W-:-:S03]  /*11cf0*/  @!P0 IMAD.MOV.U32 R3, RZ, RZ, R14 ;  /* 0x000000ffff038224 */ /* 0x004fc600078e000e */
[----:B------:R-:W2:Y:S01]  /*11d00*/  LDL R14, [R1+0x724] ;  /* 0x00072400010e7983 */ /* 0x000ea20000100800 */
[----:B---3--:R-:W-:-:S03]  /*11d10*/  @!P0 IMAD.MOV.U32 R2, RZ, RZ, R9 ;  /* 0x000000ffff028224 */ /* 0x008fc600078e0009 */
[----:B------:R-:W3:Y:S04]  /*11d20*/  LDL R9, [R1+0x728] ;  /* 0x0007280001097983 */ /* 0x000ee80000100800 */
[----:B------:R0:W3:Y:S01]  /*11d30*/  @!P0 LDG.E.U16 R15, desc[UR12][R2.64] ;  /* 0x0000000c020f8981 */ /* 0x0000e2000c1e1500 */
[----:B------:R-:W-:Y:S01]  /*11d40*/  PRMT R13, RZ, 0x7610, R13 ;  /* 0x00007610ff0d7816 */ /* 0x000fe2000000000d */
[----:B0-----:R-:W-:Y:S02]  /*11d50*/  @!P1 IMAD.MOV.U32 R2, RZ, RZ, R11 ;  /* 0x000000ffff029224 */ /* 0x001fe400078e000b */
[----:B------:R-:W-:-:S05]  /*11d60*/  @!P1 IMAD.MOV.U32 R3, RZ, RZ, R12 ;  /* 0x000000ffff039224 */ /* 0x000fca00078e000c */
        /* <DEDUP_REMOVED lines=8> */
[----:B----4-:R-:W-:Y:S01]  /*11df0*/  @!P0 IMAD.MOV.U32 R3, RZ, RZ, R23 ;  /* 0x000000ffff038224 */ /* 0x010fe200078e0017 */
[----:B------:R-:W-:Y:S01]  /*11e00*/  PRMT R8, RZ, 0x7610, R8 ;  /* 0x00007610ff087816 */ /* 0x000fe20000000008 */
[----:B------:R-:W-:-:S05]  /*11e10*/  @!P0 IMAD.MOV.U32 R2, RZ, RZ, R21 ;  /* 0x000000ffff028224 */ /* 0x000fca00078e0015 */
[----:B------:R2:W4:Y:S02]  /*11e20*/  @!P0 LDG.E.U16 R10, desc[UR12][R2.64] ;  /* 0x0000000c020a8981 */ /* 0x000524000c1e1500 */
[----:B--2---:R-:W-:Y:S02]  /*11e30*/  @!P1 IMAD.MOV.U32 R3, RZ, RZ, R14 ;  /* 0x000000ffff039224 */ /* 0x004fe400078e000e */
[----:B---3--:R-:W-:Y:S04]  /*11e40*/  STL [R1+0x3078], R15 ;  /* 0x0030780f01007387 */ /* 0x008fe80000100800 */
[----:B------:R-:W2:Y:S04]  /*11e50*/  LDL R12, [R1+0x704] ;  /* 0x00070400010c7983 */ /* 0x000ea80000100800 */
[----:B------:R-:W3:Y:S01]  /*11e60*/  LDL R11, [R1+0x708] ;  /* 0x00070800010b7983 */ /* 0x000ee20000100800 */
[----:B------:R-:W-:-:S05]  /*11e70*/  @!P1 IMAD.MOV.U32 R2, RZ, RZ, R9 ;  /* 0x000000ffff029224 */ /* 0x000fca00078e0009 */
[----:B------:R2:W3:Y:S01]  /*11e80*/  @!P1 LDG.E.U16 R8, desc[UR12][R2.64] ;  /* 0x0000000c02089981 */ /* 0x0004e2000c1e1500 */
[----:B------:R-:W-:-:S03]  /*11e90*/  PRMT R6, RZ, 0x7610, R6 ;  /* 0x00007610ff067816 */ /* 0x000fc60000000006 */
[----:B------:R-:W-:Y:S04]  /*11ea0*/  STL [R1+0x307c], R13 ;  /* 0x00307c0d01007387 */ /* 0x000fe80000100800 */
[----:B----4-:R0:W-:Y:S04]  /*11eb0*/  STL [R1+0x3080], R10 ;  /* 0x0030800a01007387 */ /* 0x0101e80000100800 */
[----:B------:R-:W4:Y:S04]  /*11ec0*/  LDL R14, [R1+0x85c] ;  /* 0x00085c00010e7983 */ /* 0x000f280000100800 */
[----:B------:R-:W4:Y:S01]  /*11ed0*/  LDL R9, [R1+0x860] ;  /* 0x0008600001097983 */ /* 0x000f220000100800 */
[----:B--2---:R-:W-:-:S02]  /*11ee0*/  @!P2 IMAD.MOV.U32 R3, RZ, RZ, R12 ;  /* 0x000000ffff03a224 */ /* 0x004fc400078e000c */
[----:B---3--:R-:W-:-:S05]  /*11ef0*/  @!P2 IMAD.MOV.U32 R2, RZ, RZ, R11 ;  /* 0x000000ffff02a224 */ /* 0x008fca00078e000b */
[----:B------:R1:W2:Y:S04]  /*11f00*/  @!P2 LDG.E.U16 R6, desc[UR12][R2.64] ;  /* 0x0000000c0206a981 */ /* 0x0002a8000c1e1500 */
[----:B------:R3:W-:Y:S04]  /*11f10*/  STL [R1+0x3084], R8 ;  /* 0x0030840801007387 */ /* 0x0007e80000100800 */
[----:B------:R-:W2:Y:S04]  /*11f20*/  LDL R12, [R1+0x83c] ;  /* 0x00083c00010c7983 */ /* 0x000ea80000100800 */
[----:B0-----:R-:W2:Y:S04]  /*11f30*/  LDL R10, [R1+0x840] ;  /* 0x00084000010a7983 */ /* 0x001ea80000100800 */
[----:B------:R-:W2:Y:S04]  /*11f40*/  LDL R11, [R1+0x81c] ;  /* 0x00081c00010b7983 */ /* 0x000ea80000100800 */
[----:B---3--:R-:W3:Y:S01]  /*11f50*/  LDL R8, [R1+0x820] ;  /* 0x0008200001087983 */ /* 0x008ee20000100800 */
[----:B-1----:R-:W-:-:S04]  /*11f60*/  LOP3.LUT R2, R0, 0x26, RZ, 0xfc, !PT ;  /* 0x0000002600027812 */ /* 0x002fc800078efcff */
[----:B------:R-:W-:Y:S02]  /*11f70*/  ISETP.GE.AND P0, PT, R2, UR7, PT ;  /* 0x0000000702007c0c */ /* 0x000fe4000bf06270 */
[----:B------:R-:W-:-:S04]  /*11f80*/  LOP3.LUT R2, R0, 0x2e, RZ, 0xfc, !PT ;  /* 0x0000002e00027812 */ /* 0x000fc800078efcff */
[----:B------:R-:W-:Y:S02]  /*11f90*/  ISETP.GE.AND P1, PT, R2, UR7, PT ;  /* 0x0000000702007c0c */ /* 0x000fe4000bf26270 */
[----:B------:R-:W-:Y:S02]  /*11fa0*/  LOP3.LUT R2, R0, 0x36, RZ, 0xfc, !PT ;  /* 0x0000003600027812 */ /* 0x000fe400078efcff */
[----:B------:R-:W-:Y:S02]  /*11fb0*/  PRMT R19, RZ, 0x7610, R19 ;  /* 0x00007610ff137816 */ /* 0x000fe40000000013 */
[----:B------:R-:W-:Y:S01]  /*11fc0*/  ISETP.GE.AND P2, PT, R2, UR7, PT ;  /* 0x0000000702007c0c */ /* 0x000fe2000bf46270 */
[----:B----4-:R-:W-:Y:S02]  /*11fd0*/  @!P0 IMAD.MOV.U32 R3, RZ, RZ, R14 ;  /* 0x000000ffff038224 */ /* 0x010fe400078e000e */
[----:B------:R-:W-:-:S05]  /*11fe0*/  @!P0 IMAD.MOV.U32 R2, RZ, RZ, R9 ;  /* 0x000000ffff028224 */ /* 0x000fca00078e0009 */
[----:B------:R0:W4:Y:S01]  /*11ff0*/  @!P0 LDG.E.U16 R19, desc[UR12][R2.64] ;  /* 0x0000000c02138981 */ /* 0x000122000c1e1500 */
[----:B------:R-:W-:-:S03]  /*12000*/  PRMT R17, RZ, 0x7610, R17 ;  /* 0x00007610ff117816 */ /* 0x000fc60000000011 */
[----:B--2---:R-:W-:Y:S04]  /*12010*/  STL [R1+0x3088], R6 ;  /* 0x0030880601007387 */ /* 0x004fe80000100800 */
[----:B------:R-:W2:Y:S04]  /*12020*/  LDL R14, [R1+0x7fc] ;  /* 0x0007fc00010e7983 */ /* 0x000ea80000100800 */
[----:B------:R-:W4:Y:S01]  /*12030*/  LDL R9, [R1+0x800] ;  /* 0x0008000001097983 */ /* 0x000f220000100800 */
[----:B0-----:R-:W-:Y:S02]  /*12040*/  @!P1 IMAD.MOV.U32 R3, RZ, RZ, R12 ;  /* 0x000000ffff039224 */ /* 0x001fe400078e000c */
[----:B------:R-:W-:Y:S01]  /*12050*/  @!P1 IMAD.MOV.U32 R2, RZ, RZ, R10 ;  /* 0x000000ffff029224 */ /* 0x000fe200078e000a */
[----:B------:R-:W4:Y:S04]  /*12060*/  LDL R12, [R1+0x7dc] ;  /* 0x0007dc00010c7983 */ /* 0x000f280000100800 */
[----:B------:R-:W4:Y:S04]  /*12070*/  LDL R10, [R1+0x7e0] ;  /* 0x0007e000010a7983 */ /* 0x000f280000100800 */
[----:B------:R3:W4:Y:S02]  /*12080*/  @!P1 LDG.E.U16 R17, desc[UR12][R2.64] ;  /* 0x0000000c02119981 */ /* 0x000724000c1e1500 */
[----:B---3--:R-:W-:-:S02]  /*12090*/  @!P2 IMAD.MOV.U32 R2, RZ, RZ, R8 ;  /* 0x000000ffff02a224 */ /* 0x008fc400078e0008 */
[----:B------:R-:W-:Y:S01]  /*120a0*/  @!P2 IMAD.MOV.U32 R3, RZ, RZ, R11 ;  /* 0x000000ffff03a224 */ /* 0x000fe200078e000b */
[----:B------:R-:W3:Y:S04]  /*120b0*/  LDL R8, [R1+0x7c0] ;  /* 0x0007c00001087983 */ /* 0x000ee80000100800 */
[----:B------:R-:W3:Y:S01]  /*120c0*/  LDL R11, [R1+0x7bc] ;  /* 0x0007bc00010b7983 */ /* 0x000ee20000100800 */
[----:B------:R-:W-:-:S06]  /*120d0*/  PRMT R15, RZ, 0x7610, R15 ;  /* 0x00007610ff0f7816 */ /* 0x000fcc000000000f */
[----:B------:R0:W3:Y:S02]  /*120e0*/  @!P2 LDG.E.U16 R15, desc[UR12][R2.64] ;  /* 0x0000000c020fa981 */ /* 0x0000e4000c1e1500 */
[----:B0-----:R-:W-:-:S04]  /*120f0*/  LOP3.LUT R2, R0, 0x3e, RZ, 0xfc, !PT ;  /* 0x0000003e00027812 */ /* 0x001fc800078efcff */
[----:B------:R-:W-:Y:S02]  /*12100*/  ISETP.GE.AND P0, PT, R2, UR7, PT ;  /* 0x0000000702007c0c */ /* 0x000fe4000bf06270 */
[----:B------:R-:W-:-:S04]  /*12110*/  LOP3.LUT R2, R0, 0x46, RZ, 0xfc, !PT ;  /* 0x0000004600027812 */ /* 0x000fc800078efcff */
[----:B------:R-:W-:Y:S02]  /*12120*/  ISETP.GE.AND P1, PT, R2, UR7, PT ;  /* 0x0000000702007c0c */ /* 0x000fe4000bf26270 */
[----:B------:R-:W-:Y:S02]  /*12130*/  LOP3.LUT R2, R0, 0x4e, RZ, 0xfc, !PT ;  /* 0x0000004e00027812 */ /* 0x000fe400078efcff */
[----:B------:R-:W-:Y:S02]  /*12140*/  PRMT R13, RZ, 0x7610, R13 ;  /* 0x00007610ff0d7816 */ /* 0x000fe4000000000d */
[----:B------:R-:W-:Y:S02]  /*12150*/  ISETP.GE.AND P2, PT, R2, UR7, PT ;  /* 0x0000000702007c0c */ /* 0x000fe4000bf46270 */
[----:B------:R-:W-:Y:S02]  /*12160*/  PRMT R29, RZ, 0x7610, R29 ;  /* 0x00007610ff1d7816 */ /* 0x000fe4000000001d */
[----:B------:R-:W-:Y:S01]  /*12170*/  PRMT R27, RZ, 0x7610, R27 ;  /* 0x00007610ff1b7816 */ /* 0x000fe2000000001b */
[----:B--2---:R-:W-:-:S02]  /*12180*/  @!P0 IMAD.MOV.U32 R3, RZ, RZ, R14 ;  /* 0x000000ffff038224 */ /* 0x004fc400078e000e */
[----:B----4-:R-:W-:Y:S02]  /*12190*/  @!P0 IMAD.MOV.U32 R2, RZ, RZ, R9 ;  /* 0x000000ffff028224 */ /* 0x010fe400078e0009 */
[----:B------:R-:W2:Y:S04]  /*121a0*/  LDL R9, [R1+0x7a0] ;  /* 0x0007a00001097983 */ /* 0x000ea80000100800 */
[----:B------:R0:W4:Y:S02]  /*121b0*/  @!P0 LDG.E.U16 R13, desc[UR12][R2.64] ;  /* 0x0000000c020d8981 */ /* 0x000124000c1e1500 */
[----:B0-----:R-:W-:Y:S02]  /*121c0*/  @!P1 IMAD.MOV.U32 R2, RZ, RZ, R10 ;  /* 0x000000ffff029224 */ /* 0x001fe400078e000a */
[----:B------:R-:W-:Y:S01]  /*121d0*/  @!P1 IMAD.MOV.U32 R3, RZ, RZ, R12 ;  /* 0x000000ffff039224 */ /* 0x000fe200078e000c */
[----:B------:R-:W2:Y:S04]  /*121e0*/  LDL R10, [R1+0x79c] ;  /* 0x00079c00010a7983 */ /* 0x000ea80000100800 */
[----:B------:R3:W2:Y:S02]  /*121f0*/  @!P1 LDG.E.U16 R29, desc[UR12][R2.64] ;  /* 0x0000000c021d9981 */ /* 0x0006a4000c1e1500 */
[----:B---3--:R-:W-:-:S02]  /*12200*/  @!P2 IMAD.MOV.U32 R2, RZ, RZ, R8 ;  /* 0x000000ffff02a224 */ /* 0x008fc400078e0008 */
[----:B------:R-:W-:-:S05]  /*12210*/  @!P2 IMAD.MOV.U32 R3, RZ, RZ, R11 ;  /* 0x000000ffff03a224 */ /* 0x000fca00078e000b */
[----:B------:R-:W3:Y:S04]  /*12220*/  @!P2 LDG.E.U16 R27, desc[UR12][R2.64] ;  /* 0x0000000c021ba981 */ /* 0x000ee8000c1e1500 */
[----:B--2---:R-:W-:Y:S04]  /*12230*/  STL [R1+0x3048], R29 ;  /* 0x0030481d01007387 */ /* 0x004fe80000100800 */
[----:B------:R-:W-:Y:S04]  /*12240*/  STL [R1+0x3074], R29 ;  /* 0x0030741d01007387 */ /* 0x000fe80000100800 */
[----:B------:R-:W-:Y:S04]  /*12250*/  STL [R1+0x308c], R29 ;  /* 0x00308c1d01007387 */ /* 0x000fe80000100800 */
[----:B------:R-:W-:Y:S04]  /*12260*/  STL [R1+0x3090], R29 ;  /* 0x0030901d01007387 */ /* 0x000fe80000100800 */
[----:B------:R-:W-:Y:S04]  /*12270*/  STL [R1+0x3094], R29 ;  /* 0x0030941d01007387 */ /* 0x000fe80000100800 */
[----:B------:R-:W-:Y:S04]  /*12280*/  STL [R1+0x3098], R29 ;  /* 0x0030981d01007387 */ /* 0x000fe80000100800 */
[----:B------:R-:W-:Y:S04]  /*12290*/  STL [R1+0x309c], R29 ;  /* 0x00309c1d01007387 */ /* 0x000fe80000100800 */
[----:B------:R-:W-:Y:S04]  /*122a0*/  STL [R1+0x1c], R19 ;  /* 0x00001c1301007387 */ /* 0x000fe80000100800 */
[----:B------:R0:W-:Y:S04]  /*122b0*/  STL [R1+0x8], R15 ;  /* 0x0000080f01007387 */ /* 0x0001e80000100800 */
[----:B------:R-:W2:Y:S04]  /*122c0*/  LDL R14, [R1+0x760] ;  /* 0x00076000010e7983 */ /* 0x000ea80000100800 */
[----:B0-----:R-:W2:Y:S04]  /*122d0*/  LDL R15, [R1+0x75c] ;  /* 0x00075c00010f7983 */ /* 0x001ea80000100800 */
[----:B------:R-:W-:Y:S04]  /*122e0*/  STL [R1+0x14], R17 ;  /* 0x0000141101007387 */ /* 0x000fe80000100800 */
[----:B----4-:R0:W-:Y:S04]  /*122f0*/  STL [R1+0x4], R13 ;  /* 0x0000040d01007387 */ /* 0x0101e80000100800 */
[----:B------:R-:W4:Y:S04]  /*12300*/  LDL R12, [R1+0x740] ;  /* 0x00074000010c7983 */ /* 0x000f280000100800 */
[----:B------:R-:W4:Y:S04]  /*12310*/  LDL R8, [R1+0x720] ;  /* 0x0007200001087983 */ /* 0x000f280000100800 */
[----:B0-----:R-:W4:Y:S04]  /*12320*/  LDL R13, [R1+0x73c] ;  /* 0x00073c00010d7983 */ /* 0x001f280000100800 */
[----:B---3--:R-:W-:Y:S04]  /*12330*/  STL [R1+0x304c], R27 ;  /* 0x00304c1b01007387 */ /* 0x008fe80000100800 */
[----:B------:R-:W3:Y:S01]  /*12340*/  LDL R11, [R1+0x71c] ;  /* 0x00071c00010b7983 */ /* 0x000ee20000100800 */
[----:B------:R-:W-:-:S04]  /*12350*/  LOP3.LUT R2, R0, 0x56, RZ, 0xfc, !PT ;  /* 0x0000005600027812 */ /* 0x000fc800078efcff */
[----:B------:R-:W-:Y:S02]  /*12360*/  ISETP.GE.AND P0, PT, R2, UR7, PT ;  /* 0x0000000702007c0c */ /* 0x000fe4000bf06270 */
[----:B------:R-:W-:-:S04]  /*12370*/  LOP3.LUT R2, R0, 0x66, RZ, 0xfc, !PT ;  /* 0x0000006600027812 */ /* 0x000fc800078efcff */
[----:B------:R-:W-:Y:S02]  /*12380*/  ISETP.GE.AND P1, PT, R2, UR7, PT ;  /* 0x0000000702007c0c */ /* 0x000fe4000bf26270 */
[----:B------:R-:W-:Y:S02]  /*12390*/  LOP3.LUT R2, R0, 0x6e, RZ, 0xfc, !PT ;  /* 0x0000006e00027812 */ /* 0x000fe400078efcff */
[----:B------:R-:W-:Y:S02]  /*123a0*/  PRMT R26, RZ, 0x7610, R26 ;  /* 0x00007610ff1a7816 */ /* 0x000fe4000000001a */
[----:B------:R-:W-:Y:S01]  /*123b0*/  ISETP.GE.AND P2, PT, R2, UR7, PT ;  /* 0x0000000702007c0c */ /* 0x000fe2000bf46270 */
[----:B------:R-:W-:Y:S02]  /*123c0*/  @!P0 IMAD.MOV.U32 R2, RZ, RZ, R9 ;  /* 0x000000ffff028224 */ /* 0x000fe400078e0009 */
[----:B------:R-:W-:Y:S01]  /*123d0*/  @!P0 IMAD.MOV.U32 R3, RZ, RZ, R10 ;  /* 0x000000ffff038224 */ /* 0x000fe200078e000a */
[----:B------:R-:W-:Y:S01]  /*123e0*/  PRMT R24, RZ, 0x7610, R24 ;  /* 0x00007610ff187816 */ /* 0x000fe20000000018 */
[----:B------:R-:W3:Y:S04]  /*123f0*/  LDL R10, [R1+0x77c] ;  /* 0x00077c00010a7983 */ /* 0x000ee80000100800 */
[----:B------:R2:W3:Y:S01]  /*12400*/  @!P0 LDG.E.U16 R26, desc[UR12][R2.64] ;  /* 0x0000000c021a8981 */ /* 0x0004e2000c1e1500 */
[----:B------:R-:W-:-:S03]  /*12410*/  PRMT R22, RZ, 0x7610, R22 ;  /* 0x00007610ff167816 */ /* 0x000fc60000000016 */
[----:B------:R-:W3:Y:S01]  /*12420*/  LDL R9, [R1+0x780] ;  /* 0x0007800001097983 */ /* 0x000ee20000100800 */
[----:B------:R-:W-:Y:S01]  /*12430*/  PRMT R20, RZ, 0x7610, R20 ;  /* 0x00007610ff147816 */ /* 0x000fe20000000014 */
[----:B--2---:R-:W-:Y:S02]  /*12440*/  @!P1 IMAD.MOV.U32 R2, RZ, RZ, R14 ;  /* 0x000000ffff029224 */ /* 0x004fe400078e000e */
[----:B------:R-:W-:-:S05]  /*12450*/  @!P1 IMAD.MOV.U32 R3, RZ, RZ, R15 ;  /* 0x000000ffff039224 */ /* 0x000fca00078e000f */
[----:B------:R4:W2:Y:S02]  /*12460*/  @!P1 LDG.E.U16 R24, desc[UR12][R2.64] ;  /* 0x0000000c02189981 */ /* 0x0008a4000c1e1500 */
[----:B----4-:R-:W-:Y:S02]  /*12470*/  @!P2 IMAD.MOV.U32 R2, RZ, RZ, R12 ;  /* 0x000000ffff02a224 */ /* 0x010fe400078e000c */
[----:B------:R-:W-:-:S05]  /*12480*/  @!P2 IMAD.MOV.U32 R3, RZ, RZ, R13 ;  /* 0x000000ffff03a224 */ /* 0x000fca00078e000d */
[----:B------:R0:W4:Y:S02]  /*12490*/  @!P2 LDG.E.U16 R22, desc[UR12][R2.64] ;  /* 0x0000000c0216a981 */ /* 0x000124000c1e1500 */
[----:B0-----:R-:W-:-:S04]  /*124a0*/  LOP3.LUT R2, R0, 0x76, RZ, 0xfc, !PT ;  /* 0x0000007600027812 */ /* 0x001fc800078efcff */
[----:B------:R-:W-:Y:S02]  /*124b0*/  ISETP.GE.AND P1, PT, R2, UR7, PT ;  /* 0x0000000702007c0c */ /* 0x000fe4000bf26270 */
[----:B------:R-:W-:-:S04]  /*124c0*/  LOP3.LUT R2, R0, 0x5e, RZ, 0xfc, !PT ;  /* 0x0000005e00027812 */ /* 0x000fc800078efcff */
[----:B------:R-:W-:-:S07]  /*124d0*/  ISETP.GE.AND P0, PT, R2, UR7, PT ;  /* 0x0000000702007c0c */ /* 0x000fce000bf06270 */
[----:B------:R-:W-:Y:S02]  /*124e0*/  @!P1 IMAD.MOV.U32 R2, RZ, RZ, R8 ;  /* 0x000000ffff029224 */ /* 0x000fe400078e0008 */
[----:B---3--:R-:W-:-:S05]  /*124f0*/  @!P1 IMAD.MOV.U32 R3, RZ, RZ, R11 ;  /* 0x000000ffff039224 */ /* 0x008fca00078e000b */
[----:B------:R0:W3:Y:S01]  /*12500*/  @!P1 LDG.E.U16 R20, desc[UR12][R2.64] ;  /* 0x0000000c02149981 */ /* 0x0000e2000c1e1500 */
[----:B------:R-:W-:-:S03]  /*12510*/  LOP3.LUT R0, R0, 0x7e, RZ, 0xfc, !PT ;  /* 0x0000007e00007812 */ /* 0x000fc600078efcff */
[----:B------:R-:W-:Y:S01]  /*12520*/  STL [R1+0x3050], R26 ;  /* 0x0030501a01007387 */ /* 0x000fe20000100800 */
[----:B------:R-:W-:Y:S02]  /*12530*/  ISETP.GE.AND P2, PT, R0, UR7, PT ;  /* 0x0000000700007c0c */ /* 0x000fe4000bf46270 */
[----:B------:R-:W-:Y:S01]  /*12540*/  PRMT R18, RZ, 0x7610, R18 ;  /* 0x00007610ff127816 */ /* 0x000fe20000000012 */
[----:B0-----:R-:W-:Y:S02]  /*12550*/  @!P0 IMAD.MOV.U32 R2, RZ, RZ, R9 ;  /* 0x000000ffff028224 */ /* 0x001fe400078e0009 */
[----:B------:R-:W-:-:S05]  /*12560*/  @!P0 IMAD.MOV.U32 R3, RZ, RZ, R10 ;  /* 0x000000ffff038224 */ /* 0x000fca00078e000a */
[----:B------:R-:W3:Y:S04]  /*12570*/  @!P0 LDG.E.U16 R18, desc[UR12][R2.64] ;  /* 0x0000000c02128981 */ /* 0x000ee8000c1e1500 */
[----:B--2---:R-:W-:Y:S04]  /*12580*/  STL [R1+0x3054], R24 ;  /* 0x0030541801007387 */ /* 0x004fe80000100800 */
[----:B----4-:R-:W-:Y:S04]  /*12590*/  STL [R1+0x3058], R22 ;  /* 0x0030581601007387 */ /* 0x010fe80000100800 */
[----:B------:R-:W2:Y:S04]  /*125a0*/  LDL R8, [R1+0x6fc] ;  /* 0x0006fc0001087983 */ /* 0x000ea80000100800 */
[----:B------:R-:W4:Y:S04]  /*125b0*/  LDL R0, [R1+0x700] ;  /* 0x0007000001007983 */ /* 0x000f280000100800 */
[----:B---3--:R0:W-:Y:S04]  /*125c0*/  STL [R1+0x305c], R20 ;  /* 0x00305c1401007387 */ /* 0x0081e80000100800 */
        /* <DEDUP_REMOVED lines=9> */
[----:B------:R-:W1:Y:S01]  /*12660*/  S2R R13, SR_TID.X ;  /* 0x00000000000d7919 */ /* 0x000e620000002100 */
[----:B------:R-:W0:Y:S01]  /*12670*/  S2UR UR6, SR_CgaCtaId ;  /* 0x00000000000679c3 */ /* 0x000e220000008800 */
[----:B------:R-:W-:Y:S01]  /*12680*/  PRMT R16, RZ, 0x7610, R16 ;  /* 0x00007610ff107816 */ /* 0x000fe20000000010 */
[----:B------:R-:W-:Y:S01]  /*12690*/  STL [R1+0x3060], R18 ;  /* 0x0030601201007387 */ /* 0x000fe20000100800 */
[----:B------:R-:W-:-:S03]  /*126a0*/  UMOV UR5, 0x400 ;  /* 0x0000040000057882 */ /* 0x000fc60000000000 */
[----:B------:R-:W-:Y:S04]  /*126b0*/  STL [R1+0x3064], R18 ;  /* 0x0030641201007387 */ /* 0x000fe80000100800 */
[----:B------:R-:W-:Y:S04]  /*126c0*/  STL [R1+0x3068], R18 ;  /* 0x0030681201007387 */ /* 0x000fe80000100800 */
[----:B------:R-:W-:Y:S04]  /*126d0*/  STL [R1+0x306c], R18 ;  /* 0x00306c1201007387 */ /* 0x000fe80000100800 */
[----:B------:R-:W-:Y:S04]  /*126e0*/  STL [R1+0x3070], R18 ;  /* 0x0030701201007387 */ /* 0x000fe80000100800 */
[----:B------:R-:W3:Y:S01]  /*126f0*/  LDL.LU R28, [R1+0x7c] ;  /* 0x00007c00011c7983 */ /* 0x000ee20000300800 */
[----:B0-----:R-:W-:Y:S01]  /*12700*/  ULEA UR5, UR6, UR5, 0x18 ;  /* 0x0000000506057291 */ /* 0x001fe2000f8ec0ff */
[----:B--2---:R-:W-:-:S02]  /*12710*/  @!P2 IMAD.MOV.U32 R3, RZ, RZ, R8 ;  /* 0x000000ffff03a224 */ /* 0x004fc400078e0008 */
[----:B----4-:R-:W-:-:S05]  /*12720*/  @!P2 IMAD.MOV.U32 R2, RZ, RZ, R0 ;  /* 0x000000ffff02a224 */ /* 0x010fca00078e0000 */
[----:B------:R0:W2:Y:S01]  /*12730*/  @!P2 LDG.E.U16 R16, desc[UR12][R2.64] ;  /* 0x0000000c0210a981 */ /* 0x0000a2000c1e1500 */
[----:B-1----:R-:W-:-:S04]  /*12740*/  LOP3.LUT R0, R13, 0x100, RZ, 0xc0, !PT ;  /* 0x000001000d007812 */ /* 0x002fc800078ec0ff */
[----:B------:R-:W-:Y:S02]  /*12750*/  ISETP.NE.U32.AND P0, PT, R0, RZ, PT ;  /* 0x000000ff0000720c */ /* 0x000fe40003f05070 */
[----:B0-----:R-:W-:Y:S01]  /*12760*/  LOP3.LUT R2, R13, 0xff, RZ, 0xc0, !PT ;  /* 0x000000ff0d027812 */ /* 0x001fe200078ec0ff */
[----:B------:R-:W4:Y:S01]  /*12770*/  LDL.LU R3, [R1+0x70] ;  /* 0x0000700001037983 */ /* 0x000f220000300800 */
[----:B------:R-:W-:-:S03]  /*12780*/  SEL R0, RZ, 0x210, !P0 ;  /* 0x00000210ff007807 */ /* 0x000fc60004000000 */
[----:B------:R-:W-:Y:S01]  /*12790*/  IMAD.SHL.U32 R2, R2, 0x2, RZ ;  /* 0x0000000202027824 */ /* 0x000fe200078e00ff */
[----:B------:R-:W2:Y:S04]  /*127a0*/  LDL.LU R20, [R1+0x64] ;  /* 0x0000640001147983 */ /* 0x000ea80000300800 */
[----:B------:R-:W2:Y:S01]  /*127b0*/  LDL.LU R22, [R1+0x58] ;  /* 0x0000580001167983 */ /* 0x000ea20000300800 */
[----:B------:R-:W-:Y:S01]  /*127c0*/  LOP3.LUT R0, R0, R2, RZ, 0x3c, !PT ;  /* 0x0000000200007212 */ /* 0x000fe200078e3cff */
[----:B------:R-:W-:Y:S06]  /*127d0*/  BAR.SYNC.DEFER_BLOCKING 0x0 ;  /* 0x0000000000007b1d */ /* 0x000fec0000010000 */
[----:B------:R-:W2:Y:S04]  /*127e0*/  LDL.LU R26, [R1+0x4c] ;  /* 0x00004c00011a7983 */ /* 0x000ea80000300800 */
[----:B------:R-:W2:Y:S04]  /*127f0*/  LDL.LU R27, [R1+0x40] ;  /* 0x00004000011b7983 */ /* 0x000ea80000300800 */
[----:B------:R-:W2:Y:S04]  /*12800*/  LDL.LU R8, [R1+0x30] ;  /* 0x0000300001087983 */ /* 0x000ea80000300800 */
[----:B------:R-:W2:Y:S04]  /*12810*/  LDL.LU R10, [R1+0x24] ;  /* 0x00002400010a7983 */ /* 0x000ea80000300800 */
[----:B------:R-:W2:Y:S04]  /*12820*/  LDL.LU R15, [R1+0x10] ;  /* 0x00001000010f7983 */ /* 0x000ea80000300800 */
[----:B------:R-:W2:Y:S04]  /*12830*/  LDL.LU R2, [R1] ;  /* 0x0000000001027983 */ /* 0x000ea80000300800 */
[----:B---3--:R0:W-:Y:S04]  /*12840*/  STS.U16 [R0+UR5+0x20000], R9 ;  /* 0x0200000900007988 */ /* 0x0081e80008000405 */
[----:B------:R1:W-:Y:S04]  /*12850*/  STS.U16 [R0+UR5+0x21000], R11 ;  /* 0x0210000b00007988 */ /* 0x0003e80008000405 */
[----:B------:R3:W-:Y:S04]  /*12860*/  STS.U16 [R0+UR5+0x22000], R12 ;  /* 0x0220000c00007988 */ /* 0x0007e80008000405 */
[----:B0-----:R-:W4:Y:S04]  /*12870*/  LDL.LU R9, [R1+0x30c4] ;  /* 0x0030c40001097983 */ /* 0x001f280000300800 */
[----:B-1----:R-:W4:Y:S04]  /*12880*/  LDL.LU R11, [R1+0x30c0] ;  /* 0x0030c000010b7983 */ /* 0x002f280000300800 */
[----:B---3--:R-:W3:Y:S04]  /*12890*/  LDL.LU R12, [R1+0x30bc] ;  /* 0x0030bc00010c7983 */ /* 0x008ee80000300800 */
[----:B------:R0:W-:Y:S04]  /*128a0*/  STS.U16 [R0+UR5+0x23000], R14 ;  /* 0x0230000e00007988 */ /* 0x0001e80008000405 */
[----:B------:R1:W-:Y:S04]  /*128b0*/  STS.U16 [R0+UR5+0x24000], R17 ;  /* 0x0240001100007988 */ /* 0x0003e80008000405 */
[----:B------:R1:W-:Y:S04]  /*128c0*/  STS.U16 [R0+UR5+0x25000], R19 ;  /* 0x0250001300007988 */ /* 0x0003e80008000405 */
[----:B0-----:R-:W3:Y:S04]  /*128d0*/  LDL.LU R14, [R1+0x30b8] ;  /* 0x0030b800010e7983 */ /* 0x001ee80000300800 */
[----:B-1----:R-:W3:Y:S04]  /*128e0*/  LDL.LU R17, [R1+0x30b4] ;  /* 0x0030b40001117983 */ /* 0x002ee80000300800 */
[----:B------:R-:W3:Y:S04]  /*128f0*/  LDL.LU R19, [R1+0x30b0] ;  /* 0x0030b00001137983 */ /* 0x000ee80000300800 */
[----:B------:R0:W-:Y:S04]  /*12900*/  STS.U16 [R0+UR5+0x26000], R21 ;  /* 0x0260001500007988 */ /* 0x0001e80008000405 */
[----:B------:R1:W-:Y:S04]  /*12910*/  STS.U16 [R0+UR5+0x27000], R23 ;  /* 0x0270001700007988 */ /* 0x0003e80008000405 */
[----:B------:R1:W-:Y:S04]  /*12920*/  STS.U16 [R0+UR5+0x28000], R25 ;  /* 0x0280001900007988 */ /* 0x0003e80008000405 */
[----:B0-----:R-:W3:Y:S04]  /*12930*/  LDL.LU R21, [R1+0x30ac] ;  /* 0x0030ac0001157983 */ /* 0x001ee80000300800 */
[----:B-1----:R-:W3:Y:S04]  /*12940*/  LDL.LU R23, [R1+0x30a8] ;  /* 0x0030a80001177983 */ /* 0x002ee80000300800 */
[----:B------:R-:W3:Y:S04]  /*12950*/  LDL.LU R25, [R1+0x30a4] ;  /* 0x0030a40001197983 */ /* 0x000ee80000300800 */
[----:B------:R-:W-:Y:S04]  /*12960*/  STS.U16 [R0+UR5+0x2f000], R7 ;  /* 0x02f0000700007988 */ /* 0x000fe80008000405 */
[----:B--2---:R0:W-:Y:S02]  /*12970*/  STS.U16 [R0+UR5+0x29000], R2 ;  /* 0x0290000200007988 */ /* 0x0041e40008000405 */
[----:B0-----:R-:W-:-:S02]  /*12980*/  LOP3.LUT R2, R0, 0x20, RZ, 0x3c, !PT ;  /* 0x0000002000027812 */ /* 0x001fc400078e3cff */
[----:B----4-:R-:W-:Y:S04]  /*12990*/  STS.U16 [R0+UR5+0x2e000], R9 ;  /* 0x02e0000900007988 */ /* 0x010fe80008000405 */
[----:B---3--:R-:W-:Y:S04]  /*129a0*/  STS.U16 [R0+UR5+0x2d000], R12 ;  /* 0x02d0000c00007988 */ /* 0x008fe80008000405 */
[----:B------:R-:W-:Y:S04]  /*129b0*/  STS.U16 [R0+UR5+0x2c000], R17 ;  /* 0x02c0001100007988 */ /* 0x000fe80008000405 */
[----:B------:R-:W-:Y:S04]  /*129c0*/  STS.U16 [R0+UR5+0x2b000], R21 ;  /* 0x02b0001500007988 */ /* 0x000fe80008000405 */
[----:B------:R-:W-:Y:S04]  /*129d0*/  STS.U16 [R0+UR5+0x2a000], R25 ;  /* 0x02a0001900007988 */ /* 0x000fe80008000405 */
[----:B------:R0:W-:Y:S04]  /*129e0*/  STS.U16 [R2+UR5+0x20400], R28 ;  /* 0x0204001c02007988 */ /* 0x0001e80008000405 */
[----:B------:R1:W-:Y:S04]  /*129f0*/  STS.U16 [R2+UR5+0x26400], R8 ;  /* 0x0264000802007988 */ /* 0x0003e80008000405 */
[----:B------:R2:W-:Y:S04]  /*12a00*/  STS.U16 [R2+UR5+0x27400], R10 ;  /* 0x0274000a02007988 */ /* 0x0005e80008000405 */
[----:B0-----:R-:W3:Y:S04]  /*12a10*/  LDL.LU R28, [R1+0x30a0] ;  /* 0x0030a000011c7983 */ /* 0x001ee80000300800 */
[----:B-1----:R-:W4:Y:S04]  /*12a20*/  LDL R8, [R1+0xccc] ;  /* 0x000ccc0001087983 */ /* 0x002f280000100800 */
[----:B--2---:R-:W2:Y:S04]  /*12a30*/  LDL R10, [R1+0xcbc] ;  /* 0x000cbc00010a7983 */ /* 0x004ea80000100800 */
[----:B------:R0:W-:Y:S04]  /*12a40*/  STS.U16 [R2+UR5+0x21400], R3 ;  /* 0x0214000302007988 */ /* 0x0001e80008000405 */
[----:B------:R-:W-:Y:S01]  /*12a50*/  STL [R1+0x2ff4], R4 ;  /* 0x002ff40401007387 */ /* 0x000fe20000100800 */
[----:B0-----:R-:W-:-:S03]  /*12a60*/  LOP3.LUT R3, R13, 0x7f, RZ, 0xc0, !PT ;  /* 0x0000007f0d037812 */ /* 0x001fc600078ec0ff */
[----:B------:R-:W-:Y:S01]  /*12a70*/  STL [R1+0x2ff8], R4 ;  /* 0x002ff80401007387 */ /* 0x000fe20000100800 */
[----:B------:R-:W-:-:S03]  /*12a80*/  ISETP.GE.AND P0, PT, R3, UR7, PT ;  /* 0x0000000703007c0c */ /* 0x000fc6000bf06270 */
[----:B------:R-:W-:Y:S04]  /*12a90*/  STL [R1+0x2ffc], R4 ;  /* 0x002ffc0401007387 */ /* 0x000fe80000100800 */
[----:B------:R-:W-:Y:S04]  /*12aa0*/  STL [R1+0x3000], R4 ;  /* 0x0030000401007387 */ /* 0x000fe80000100800 */
[----:B------:R-:W-:Y:S04]  /*12ab0*/  STL [R1+0x3004], R4 ;  /* 0x0030040401007387 */ /* 0x000fe80000100800 */
[----:B------:R-:W-:Y:S04]  /*12ac0*/  STL [R1+0x3008], R4 ;  /* 0x0030080401007387 */ /* 0x000fe80000100800 */
[----:B------:R-:W-:Y:S04]  /*12ad0*/  STL [R1+0x300c], R4 ;  /* 0x00300c0401007387 */ /* 0x000fe80000100800 */
[----:B------:R-:W-:Y:S04]  /*12ae0*/  STL [R1+0x3010], R4 ;  /* 0x0030100401007387 */ /* 0x000fe80000100800 */
[----:B------:R-:W-:Y:S04]  /*12af0*/  STL [R1+0x3014], R4 ;  /* 0x0030140401007387 */ /* 0x000fe80000100800 */
[----:B------:R-:W-:Y:S04]  /*12b00*/  STL [R1+0x3018], R4 ;  /* 0x0030180401007387 */ /* 0x000fe80000100800 */
[----:B------:R-:W-:Y:S01]  /*12b10*/  STL [R1+0x301c], R4 ;  /* 0x00301c0401007387 */ /* 0x000fe20000100800 */
[----:B------:R-:W-:-:S03]  /*12b20*/  PRMT R6, RZ, 0x7610, R6 ;  /* 0x00007610ff067816 */ /* 0x000fc60000000006 */
[----:B------:R-:W-:Y:S04]  /*12b30*/  STL [R1+0x3020], R4 ;  /* 0x0030200401007387 */ /* 0x000fe80000100800 */
[----:B------:R-:W-:Y:S04]  /*12b40*/  STL [R1+0x3024], R4 ;  /* 0x0030240401007387 */ /* 0x000fe80000100800 */
[----:B------:R-:W-:Y:S04]  /*12b50*/  STL [R1+0x3028], R4 ;  /* 0x0030280401007387 */ /* 0x000fe80000100800 */
[----:B------:R-:W-:Y:S04]  /*12b60*/  STS.U16 [R2+UR5+0x22400], R20 ;  /* 0x0224001402007988 */ /* 0x000fe80008000405 */
        /* <DEDUP_REMOVED lines=10> */
[----:B------:R-:W-:Y:S04]  /*12c10*/  STL [R1+0x302c], R4 ;  /* 0x00302c0401007387 */ /* 0x000fe80000100800 */
[----:B------:R-:W-:Y:S04]  /*12c20*/  STL [R1+0x3030], R4 ;  /* 0x0030300401007387 */ /* 0x000fe80000100800 */
[----:B------:R-:W-:Y:S04]  /*12c30*/  STL [R1+0x3034], R4 ;  /* 0x0030340401007387 */ /* 0x000fe80000100800 */
[----:B------:R-:W-:Y:S04]  /*12c40*/  STL [R1+0x3038], R4 ;  /* 0x0030380401007387 */ /* 0x000fe80000100800 */
[----:B------:R-:W-:Y:S04]  /*12c50*/  STL [R1+0x303c], R4 ;  /* 0x00303c0401007387 */ /* 0x000fe80000100800 */
[----:B------:R-:W-:Y:S04]  /*12c60*/  STL [R1+0x3040], R4 ;  /* 0x0030400401007387 */ /* 0x000fe80000100800 */
[----:B------:R-:W-:Y:S04]  /*12c70*/  STL [R1+0x3044], R4 ;  /* 0x0030440401007387 */ /* 0x000fe80000100800 */
[----:B---3--:R4:W-:Y:S01]  /*12c80*/  STS.U16 [R2+UR5+0x29400], R28 ;  /* 0x0294001c02007988 */ /* 0x0089e20008000405 */
[----:B--2---:R-:W-:-:S02]  /*12c90*/  @!P0 IMAD.MOV.U32 R3, RZ, RZ, R10 ;  /* 0x000000ffff038224 */ /* 0x004fc400078e000a */
[----:B----4-:R-:W-:-:S05]  /*12ca0*/  @!P0 IMAD.MOV.U32 R2, RZ, RZ, R8 ;  /* 0x000000ffff028224 */ /* 0x010fca00078e0008 */
[----:B------:R0:W2:Y:S04]  /*12cb0*/  @!P0 LDG.E.U16 R6, desc[UR12][R2.64] ;  /* 0x0000000c02068981 */ /* 0x0000a8000c1e1500 */
[----:B------:R-:W0:Y:S04]  /*12cc0*/  LDL R2, [R1+0xcc8] ;  /* 0x000cc80001027983 */ /* 0x000e280000100800 */
[----:B------:R-:W0:Y:S01]  /*12cd0*/  LDL R3, [R1+0xce0] ;  /* 0x000ce00001037983 */ /* 0x000e220000100800 */
[----:B------:R-:W-:Y:S02]  /*12ce0*/  PRMT R29, RZ, 0x7610, R29 ;  /* 0x00007610ff1d7816 */ /* 0x000fe4000000001d */
[----:B0-----:R-:W-:-:S04]  /*12cf0*/  @!P0 LOP3.LUT R3, R3, R2, RZ, 0x3c, !PT ;  /* 0x0000000203038212 */ /* 0x001fc800078e3cff */
[----:B------:R-:W-:-:S04]  /*12d00*/  @!P0 LOP3.LUT R2, R3, R2, RZ, 0x3c, !PT ;  /* 0x0000000203028212 */ /* 0x000fc800078e3cff */
[----:B------:R-:W-:-:S05]  /*12d10*/  @!P0 LOP3.LUT R3, R3, R2, RZ, 0x3c, !PT ;  /* 0x0000000203038212 */ /* 0x000fca00078e3cff */
[----:B------:R-:W3:Y:S04]  /*12d20*/  @!P0 LDG.E.U16 R29, desc[UR12][R2.64] ;  /* 0x0000000c021d8981 */ /* 0x000ee8000c1e1500 */
[----:B--2---:R0:W-:Y:S04]  /*12d30*/  STL [R1+0x118], R6 ;  /* 0x0001180601007387 */ /* 0x0041e80000100800 */
[----:B0-----:R-:W2:Y:S04]  /*12d40*/  LDL.LU R6, [R1+0x78] ;  /* 0x0000780001067983 */ /* 0x001ea80000300800 */
[----:B------:R-:W4:Y:S04]  /*12d50*/  LDL.LU R8, [R1+0x6c] ;  /* 0x00006c0001087983 */ /* 0x000f280000300800 */
[----:B------:R-:W2:Y:S04]  /*12d60*/  LDL.LU R10, [R1+0x60] ;  /* 0x00006000010a7983 */ /* 0x000ea80000300800 */
[----:B------:R-:W2:Y:S04]  /*12d70*/  LDL.LU R13, [R1+0x54] ;  /* 0x00005400010d7983 */ /* 0x000ea80000300800 */
[----:B------:R-:W2:Y:S04]  /*12d80*/  LDL.LU R15, [R1+0x48] ;  /* 0x00004800010f7983 */ /* 0x000ea80000300800 */
[----:B------:R-:W2:Y:S04]  /*12d90*/  LDL.LU R20, [R1+0x38] ;  /* 0x0000380001147983 */ /* 0x000ea80000300800 */
[----:B------:R-:W2:Y:S04]  /*12da0*/  LDL.LU R22, [R1+0x2c] ;  /* 0x00002c0001167983 */ /* 0x000ea80000300800 */
[----:B------:R-:W2:Y:S04]  /*12db0*/  LDL.LU R26, [R1+0x20] ;  /* 0x00002000011a7983 */ /* 0x000ea80000300800 */
[----:B------:R-:W2:Y:S04]  /*12dc0*/  LDL.LU R27, [R1+0xc] ;  /* 0x00000c00011b7983 */ /* 0x000ea80000300800 */
[----:B---3--:R0:W-:Y:S04]  /*12dd0*/  STL [R1+0x40], R29 ;  /* 0x0000401d01007387 */ /* 0x0081e80000100800 */
[----:B0-----:R-:W3:Y:S04]  /*12de0*/  LDL.LU R29, [R1+0x309c] ;  /* 0x00309c00011d7983 */ /* 0x001ee80000300800 */
[----:B------:R-:W2:Y:S04]  /*12df0*/  LDL R2, [R1+0x8f8] ;  /* 0x0008f80001027983 */ /* 0x000ea80000100800 */
[----:B------:R-:W2:Y:S01]  /*12e00*/  LDL R3, [R1+0xbe8] ;  /* 0x000be80001037983 */ /* 0x000ea20000100800 */
[----:B---3--:R-:W-:-:S02]  /*12e10*/  PRMT R29, RZ, 0x7610, R29 ;  /* 0x00007610ff1d7816 */ /* 0x008fc4000000001d */
        /* <DEDUP_REMOVED lines=8> */
[----:B--2---:R-:W-:-:S02]  /*12ea0*/  PRMT R29, RZ, 0x7610, R29 ;  /* 0x00007610ff1d7816 */ /* 0x004fc4000000001d */
[----:B---3--:R-:W-:-:S04]  /*12eb0*/  @!P0 LOP3.LUT R3, R3, R2, RZ, 0x3c, !PT ;  /* 0x0000000203038212 */ /* 0x008fc800078e3cff */
        /* <DEDUP_REMOVED lines=30> */
[----:B------:R-:W2:Y:S04]  /*130a0*/  LDL.LU R2, [R1+0x84] ;  /* 0x0000840001027983 */ /* 0x000ea80000300800 */
[----:B------:R-:W2:Y:S04]  /*130b0*/  LDL.LU R3, [R1+0x80] ;  /* 0x0000800001037983 */ /* 0x000ea80000300800 */
[----:B---3--:R0:W-:Y:S02]  /*130c0*/  STL [R1+0x4c], R5 ;  /* 0x00004c0501007387 */ /* 0x0081e40000100800 */
[----:B0-----:R-:W-:-:S05]  /*130d0*/  LOP3.LUT R5, R0, 0x40, RZ, 0x3c, !PT ;  /* 0x0000004000057812 */ /* 0x001fca00078e3cff */
[----:B--2---:R0:W-:Y:S04]  /*130e0*/  STS.U16 [R5+UR5+0x20800], R2 ;  /* 0x0208000205007988 */ /* 0x0041e80008000405 */
[----:B------:R1:W-:Y:S04]  /*130f0*/  STS.U16 [R5+UR5+0x21800], R3 ;  /* 0x0218000305007988 */ /* 0x0003e80008000405 */
[----:B------:R2:W-:Y:S04]  /*13100*/  STS.U16 [R5+UR5+0x22800], R6 ;  /* 0x0228000605007988 */ /* 0x0005e80008000405 */
[----:B0-----:R-:W3:Y:S04]  /*13110*/  LDL R2, [R1+0xbac] ;  /* 0x000bac0001027983 */ /* 0x001ee80000100800 */
[----:B-1----:R-:W3:Y:S04]  /*13120*/  LDL R3, [R1+0xba8] ;  /* 0x000ba80001037983 */ /* 0x002ee80000100800 */
[----:B--2---:R-:W2:Y:S04]  /*13130*/  LDL.LU R6, [R1+0x3088] ;  /* 0x0030880001067983 */ /* 0x004ea80000300800 */
[----:B----4-:R0:W-:Y:S04]  /*13140*/  STS.U16 [R5+UR5+0x23800], R8 ;  /* 0x0238000805007988 */ /* 0x0101e80008000405 */
[----:B------:R1:W-:Y:S04]  /*13150*/  STS.U16 [R5+UR5+0x24800], R10 ;  /* 0x0248000a05007988 */ /* 0x0003e80008000405 */
[----:B------:R4:W-:Y:S04]  /*13160*/  STS.U16 [R5+UR5+0x25800], R13 ;  /* 0x0258000d05007988 */ /* 0x0009e80008000405 */
[----:B0-----:R-:W2:Y:S04]  /*13170*/  LDL.LU R8, [R1+0x3084] ;  /* 0x0030840001087983 */ /* 0x001ea80000300800 */
[----:B-1----:R-:W2:Y:S04]  /*13180*/  LDL.LU R10, [R1+0x3080] ;  /* 0x00308000010a7983 */ /* 0x002ea80000300800 */
[----:B----4-:R-:W4:Y:S04]  /*13190*/  LDL.LU R13, [R1+0x307c] ;  /* 0x00307c00010d7983 */ /* 0x010f280000300800 */
[----:B------:R0:W-:Y:S04]  /*131a0*/  STS.U16 [R5+UR5+0x26800], R15 ;  /* 0x0268000f05007988 */ /* 0x0001e80008000405 */
[----:B0-----:R-:W2:Y:S04]  /*131b0*/  LDL.LU R15, [R1+0x3078] ;  /* 0x00307800010f7983 */ /* 0x001ea80000300800 */
[----:B----4-:R0:W-:Y:S02]  /*131c0*/  STS.U16 [R5+UR5+0x2c800], R13 ;  /* 0x02c8000d05007988 */ /* 0x0101e40008000405 */
[----:B0-----:R-:W-:-:S06]  /*131d0*/  PRMT R13, RZ, 0x7610, R13 ;  /* 0x00007610ff0d7816 */ /* 0x001fcc000000000d */
[----:B---3--:R-:W3:Y:S04]  /*131e0*/  @!P0 LDG.E.U16 R13, desc[UR12][R2.64] ;  /* 0x0000000c020d8981 */ /* 0x008ee8000c1e1500 */
[----:B------:R-:W4:Y:S04]  /*131f0*/  LDL R2, [R1+0xb98] ;  /* 0x000b980001027983 */ /* 0x000f280000100800 */
[----:B------:R-:W4:Y:S04]  /*13200*/  LDL R3, [R1+0xb9c] ;  /* 0x000b9c0001037983 */ /* 0x000f280000100800 */
[----:B--2---:R0:W-:Y:S04]  /*13210*/  STS.U16 [R5+UR5+0x2b800], R15 ;  /* 0x02b8000f05007988 */ /* 0x0041e80008000405 */
[----:B------:R-:W-:Y:S01]  /*13220*/  STS.U16 [R5+UR5+0x27800], R20 ;  /* 0x0278001405007988 */ /* 0x000fe20008000405 */
[----:B0-----:R-:W-:-:S03]  /*13230*/  PRMT R15, RZ, 0x7610, R15 ;  /* 0x00007610ff0f7816 */ /* 0x001fc6000000000f */
[----:B------:R0:W-:Y:S04]  /*13240*/  STS.U16 [R5+UR5+0x28800], R22 ;  /* 0x0288001605007988 */ /* 0x0001e80008000405 */
[----:B------:R1:W-:Y:S04]  /*13250*/  STS.U16 [R5+UR5+0x29800], R26 ;  /* 0x0298001a05007988 */ /* 0x0003e80008000405 */
[----:B------:R2:W-:Y:S04]  /*13260*/  STS.U16 [R5+UR5+0x2a800], R27 ;  /* 0x02a8001b05007988 */ /* 0x0005e80008000405 */
[----:B0-----:R-:W4:Y:S04]  /*13270*/  LDL R22, [R1+0xb68] ;  /* 0x000b680001167983 */ /* 0x001f280000100800 */
[----:B-1----:R-:W4:Y:S04]  /*13280*/  LDL R26, [R1+0xb7c] ;  /* 0x000b7c00011a7983 */ /* 0x002f280000100800 */
[----:B--2---:R-:W2:Y:S04]  /*13290*/  LDL R27, [R1+0xb78] ;  /* 0x000b7800011b7983 */ /* 0x004ea80000100800 */
[----:B------:R-:W2:Y:S04]  /*132a0*/  LDL R20, [R1+0xb6c] ;  /* 0x000b6c0001147983 */ /* 0x000ea80000100800 */
[----:B---3--:R-:W-:Y:S01]  /*132b0*/  STL [R1+0x2fd0], R13 ;  /* 0x002fd00d01007387 */ /* 0x008fe20000100800 */
[----:B----4-:R-:W-:-:S04]  /*132c0*/  @!P0 LOP3.LUT R3, R3, R2, RZ, 0x3c, !PT ;  /* 0x0000000203038212 */ /* 0x010fc800078e3cff */
[----:B------:R-:W-:-:S04]  /*132d0*/  @!P0 LOP3.LUT R2, R3, R2, RZ, 0x3c, !PT ;  /* 0x0000000203028212 */ /* 0x000fc800078e3cff */
[----:B------:R-:W-:Y:S01]  /*132e0*/  @!P0 LOP3.LUT R3, R3, R2, RZ, 0x3c, !PT ;  /* 0x0000000203038212 */ /* 0x000fe200078e3cff */
[----:B------:R-:W-:Y:S04]  /*132f0*/  STL [R1+0x2fd4], R13 ;  /* 0x002fd40d01007387 */ /* 0x000fe80000100800 */
[----:B------:R0:W3:Y:S04]  /*13300*/  @!P0 LDG.E.U16 R15, desc[UR12][R2.64] ;  /* 0x0000000c020f8981 */ /* 0x0000e8000c1e1500 */
[----:B------:R-:W0:Y:S04]  /*13310*/  LDL R2, [R1+0xb88] ;  /* 0x000b880001027983 */ /* 0x000e280000100800 */
[----:B------:R-:W0:Y:S01]  /*13320*/  LDL R3, [R1+0xb8c] ;  /* 0x000b8c0001037983 */ /* 0x000e220000100800 */
[----:B------:R-:W-:-:S02]  /*13330*/  PRMT R19, RZ, 0x7610, R19 ;  /* 0x00007610ff137816 */ /* 0x000fc40000000013 */
[----:B------:R-:W-:Y:S02]  /*13340*/  PRMT R12, RZ, 0x7610, R12 ;  /* 0x00007610ff0c7816 */ /* 0x000fe4000000000c */
[----:B0-----:R-:W-:-:S04]  /*13350*/  @!P0 LOP3.LUT R3, R3, R2, RZ, 0x3c, !PT ;  /* 0x0000000203038212 */ /* 0x001fc800078e3cff */
[----:B------:R-:W-:-:S04]  /*13360*/  @!P0 LOP3.LUT R2, R3, R2, RZ, 0x3c, !PT ;  /* 0x0000000203028212 */ /* 0x000fc800078e3cff */
[----:B------:R-:W-:-:S05]  /*13370*/  @!P0 LOP3.LUT R3, R3, R2, RZ, 0x3c, !PT ;  /* 0x0000000203038212 */ /* 0x000fca00078e3cff */
[----:B------:R0:W4:Y:S02]  /*13380*/  @!P0 LDG.E.U16 R19, desc[UR12][R2.64] ;  /* 0x0000000c02138981 */ /* 0x000124000c1e1500 */
[----:B0-----:R-:W-:Y:S02]  /*13390*/  @!P0 IMAD.MOV.U32 R2, RZ, RZ, R26 ;  /* 0x000000ffff028224 */ /* 0x001fe400078e001a */
[----:B--2---:R-:W-:-:S05]  /*133a0*/  @!P0 IMAD.MOV.U32 R3, RZ, RZ, R27 ;  /* 0x000000ffff038224 */ /* 0x004fca00078e001b */
[----:B------:R0:W2:Y:S01]  /*133b0*/  @!P0 LDG.E.U16 R12, desc[UR12][R2.64] ;  /* 0x0000000c020c8981 */ /* 0x0000a2000c1e1500 */
[----:B------:R-:W-:-:S03]  /*133c0*/  PRMT R17, RZ, 0x7610, R17 ;  /* 0x00007610ff117816 */ /* 0x000fc60000000011 */
[----:B---3--:R-:W-:Y:S04]  /*133d0*/  STL [R1+0x2fd8], R15 ;  /* 0x002fd80f01007387 */ /* 0x008fe80000100800 */
[----:B------:R-:W-:Y:S01]  /*133e0*/  STL [R1+0x2fdc], R15 ;  /* 0x002fdc0f01007387 */ /* 0x000fe20000100800 */
[----:B0-----:R-:W-:Y:S02]  /*133f0*/  @!P0 IMAD.MOV.U32 R2, RZ, RZ, R20 ;  /* 0x000000ffff028224 */ /* 0x001fe400078e0014 */
[----:B------:R-:W-:-:S05]  /*13400*/  @!P0 IMAD.MOV.U32 R3, RZ, RZ, R22 ;  /* 0x000000ffff038224 */ /* 0x000fca00078e0016 */
[----:B------:R-:W3:Y:S04]  /*13410*/  @!P0 LDG.E.U16 R17, desc[UR12][R2.64] ;  /* 0x0000000c02118981 */ /* 0x000ee8000c1e1500 */
[----:B----4-:R-:W-:Y:S04]  /*13420*/  STL [R1+0x2fcc], R19 ;  /* 0x002fcc1301007387 */ /* 0x010fe80000100800 */
[----:B------:R-:W-:Y:S04]  /*13430*/  STL [R1+0x2fe0], R19 ;  /* 0x002fe01301007387 */ /* 0x000fe80000100800 */
[----:B------:R-:W-:Y:S04]  /*13440*/  STL [R1+0x2fe4], R19 ;  /* 0x002fe41301007387 */ /* 0x000fe80000100800 */
[----:B--2---:R-:W-:Y:S04]  /*13450*/  STL [R1+0x2fc8], R12 ;  /* 0x002fc80c01007387 */ /* 0x004fe80000100800 */
[----:B------:R-:W-:Y:S04]  /*13460*/  STL [R1+0x2fe8], R12 ;  /* 0x002fe80c01007387 */ /* 0x000fe80000100800 */
[----:B------:R-:W-:Y:S04]  /*13470*/  STL [R1+0x2fec], R12 ;  /* 0x002fec0c01007387 */ /* 0x000fe80000100800 */
[----:B------:R-:W2:Y:S04]  /*13480*/  LDL R2, [R1+0xb58] ;  /* 0x000b580001027983 */ /* 0x000ea80000100800 */
[----:B------:R-:W2:Y:S01]  /*13490*/  LDL R3, [R1+0xb5c] ;  /* 0x000b5c0001037983 */ /* 0x000ea20000100800 */
[----:B------:R-:W-:-:S03]  /*134a0*/  PRMT R23, RZ, 0x7610, R23 ;  /* 0x00007610ff177816 */ /* 0x000fc60000000017 */
[----:B------:R-:W4:Y:S04]  /*134b0*/  LDL R27, [R1+0xb28] ;  /* 0x000b2800011b7983 */ /* 0x000f280000100800 */
[----:B------:R-:W4:Y:S04]  /*134c0*/  LDL R26, [R1+0xb2c] ;  /* 0x000b2c00011a7983 */ /* 0x000f280000100800 */
[----:B------:R-:W4:Y:S04]  /*134d0*/  LDL R22, [R1+0xb18] ;  /* 0x000b180001167983 */ /* 0x000f280000100800 */
[----:B------:R-:W4:Y:S04]  /*134e0*/  LDL R20, [R1+0xb1c] ;  /* 0x000b1c0001147983 */ /* 0x000f280000100800 */
[----:B---3--:R-:W-:Y:S04]  /*134f0*/  STL [R1+0x2fc4], R17 ;  /* 0x002fc41101007387 */ /* 0x008fe80000100800 */
[----:B------:R-:W-:Y:S01]  /*13500*/  STL [R1+0x2ff0], R17 ;  /* 0x002ff01101007387 */ /* 0x000fe20000100800 */
[----:B--2---:R-:W-:-:S04]  /*13510*/  @!P0 LOP3.LUT R3, R3, R2, RZ, 0x3c, !PT ;  /* 0x0000000203038212 */ /* 0x004fc800078e3cff */
[----:B------:R-:W-:-:S04]  /*13520*/  @!P0 LOP3.LUT R2, R3, R2, RZ, 0x3c, !PT ;  /* 0x0000000203028212 */ /* 0x000fc800078e3cff */
[----:B------:R-:W-:-:S05]  /*13530*/  @!P0 LOP3.LUT R3, R3, R2, RZ, 0x3c, !PT ;  /* 0x0000000203038212 */ /* 0x000fca00078e3cff */
        /* <DEDUP_REMOVED lines=8> */
[----:B--2---:R-:W-:Y:S04]  /*135c0*/  STL [R1+0x2fc0], R23 ;  /* 0x002fc01701007387 */ /* 0x004fe80000100800 */
[----:B---3--:R0:W-:Y:S04]  /*135d0*/  STL [R1], R29 ;  /* 0x0000001d01007387 */ /* 0x0081e80000100800 */
[----:B0-----:R-:W2:Y:S04]  /*135e0*/  LDL.LU R29, [R1+0x3074] ;  /* 0x00307400011d7983 */ /* 0x001ea80000300800 */
[----:B------:R-:W3:Y:S04]  /*135f0*/  LDL R2, [R1+0xb38] ;  /* 0x000b380001027983 */ /* 0x000ee80000100800 */
[----:B------:R-:W3:Y:S01]  /*13600*/  LDL R3, [R1+0xb3c] ;  /* 0x000b3c0001037983 */ /* 0x000ee20000100800 */
[----:B------:R-:W-:-:S02]  /*13610*/  PRMT R24, RZ, 0x7610, R24 ;  /* 0x00007610ff187816 */ /* 0x000fc40000000018 */
[----:B--2---:R-:W-:Y:S02]  /*13620*/  PRMT R29, RZ, 0x7610, R29 ;  /* 0x00007610ff1d7816 */ /* 0x004fe4000000001d */
[----:B---3--:R-:W-:-:S04]  /*13630*/  @!P0 LOP3.LUT R3, R3, R2, RZ, 0x3c, !PT ;  /* 0x0000000203038212 */ /* 0x008fc800078e3cff */
[----:B------:R-:W-:-:S04]  /*13640*/  @!P0 LOP3.LUT R2, R3, R2, RZ, 0x3c, !PT ;  /* 0x0000000203028212 */ /* 0x000fc800078e3cff */
[----:B------:R-:W-:-:S05]  /*13650*/  @!P0 LOP3.LUT R3, R3, R2, RZ, 0x3c, !PT ;  /* 0x0000000203038212 */ /* 0x000fca00078e3cff */
[----:B------:R4:W2:Y:S02]  /*13660*/  @!P0 LDG.E.U16 R29, desc[UR12][R2.64] ;  /* 0x0000000c021d8981 */ /* 0x0008a4000c1e1500 */
[----:B----4-:R-:W-:Y:S02]  /*13670*/  @!P0 IMAD.MOV.U32 R2, RZ, RZ, R26 ;  /* 0x000000ffff028224 */ /* 0x010fe400078e001a */
[----:B------:R-:W-:-:S05]  /*13680*/  @!P0 IMAD.MOV.U32 R3, RZ, RZ, R27 ;  /* 0x000000ffff038224 */ /* 0x000fca00078e001b */
[----:B------:R0:W3:Y:S01]  /*13690*/  @!P0 LDG.E.U16 R24, desc[UR12][R2.64] ;  /* 0x0000000c02188981 */ /* 0x0000e2000c1e1500 */
[----:B------:R-:W-:Y:S01]  /*136a0*/  PRMT R28, RZ, 0x7610, R28 ;  /* 0x00007610ff1c7816 */ /* 0x000fe2000000001c */
[----:B0-----:R-:W-:Y:S02]  /*136b0*/  @!P0 IMAD.MOV.U32 R2, RZ, RZ, R20 ;  /* 0x000000ffff028224 */ /* 0x001fe400078e0014 */
[----:B------:R-:W-:Y:S01]  /*136c0*/  @!P0 IMAD.MOV.U32 R3, RZ, RZ, R22 ;  /* 0x000000ffff038224 */ /* 0x000fe200078e0016 */
[----:B------:R-:W4:Y:S04]  /*136d0*/  LDL.LU R20, [R1+0x94] ;  /* 0x0000940001147983 */ /* 0x000f280000300800 */
[----:B------:R-:W2:Y:S04]  /*136e0*/  LDL.LU R22, [R1+0x90] ;  /* 0x0000900001167983 */ /* 0x000ea80000300800 */
[----:B------:R-:W2:Y:S04]  /*136f0*/  @!P0 LDG.E.U16 R28, desc[UR12][R2.64] ;  /* 0x0000000c021c8981 */ /* 0x000ea8000c1e1500 */
[----:B---3--:R0:W-:Y:S04]  /*13700*/  STL [R1+0x20], R24 ;  /* 0x0000201801007387 */ /* 0x0081e80000100800 */
[----:B0-----:R-:W3:Y:S04]  /*13710*/  LDL.LU R24, [R1+0x8c] ;  /* 0x00008c0001187983 */ /* 0x001ee80000300800 */
[----:B------:R-:W3:Y:S04]  /*13720*/  LDL.LU R26, [R1+0x88] ;  /* 0x00008800011a7983 */ /* 0x000ee80000300800 */
[----:B------:R-:W3:Y:S04]  /*13730*/  LDL.LU R27, [R1+0x1c] ;  /* 0x00001c00011b7983 */ /* 0x000ee80000300800 */
[----:B--2---:R0:W-:Y:S04]  /*13740*/  STL [R1+0x10], R29 ;  /* 0x0000101d01007387 */ /* 0x0041e80000100800 */
[----:B0-----:R-:W2:Y:S04]  /*13750*/  LDL.LU R29, [R1+0x14] ;  /* 0x00001400011d7983 */ /* 0x001ea80000300800 */
[----:B------:R-:W2:Y:S04]  /*13760*/  LDL R2, [R1+0xb08] ;  /* 0x000b080001027983 */ /* 0x000ea80000100800 */
[----:B------:R-:W2:Y:S01]  /*13770*/  LDL R3, [R1+0xb0c] ;  /* 0x000b0c0001037983 */ /* 0x000ea20000100800 */
[----:B------:R-:W-:-:S03]  /*13780*/  PRMT R21, RZ, 0x7610, R21 ;  /* 0x00007610ff157816 */ /* 0x000fc60000000015 */
[----:B------:R-:W-:Y:S01]  /*13790*/  STL [R1+0x2fb8], R28 ;  /* 0x002fb81c01007387 */ /* 0x000fe20000100800 */
[----:B--2---:R-:W-:-:S04]  /*137a0*/  @!P0 LOP3.LUT R3, R3, R2, RZ, 0x3c, !PT ;  /* 0x0000000203038212 */ /* 0x004fc800078e3cff */
[----:B------:R-:W-:-:S04]  /*137b0*/  @!P0 LOP3.LUT R2, R3, R2, RZ, 0x3c, !PT ;  /* 0x0000000203028212 */ /* 0x000fc800078e3cff */
[----:B------:R-:W-:-:S05]  /*137c0*/  @!P0 LOP3.LUT R3, R3, R2, RZ, 0x3c, !PT ;  /* 0x0000000203038212 */ /* 0x000fca00078e3cff */
[----:B------:R-:W2:Y:S04]  /*137d0*/  @!P0 LDG.E.U16 R21, desc[UR12][R2.64] ;  /* 0x0000000c02158981 */ /* 0x000ea8000c1e1500 */
[----:B------:R-:W3:Y:S04]  /*137e0*/  LDL R2, [R1+0xaf8] ;  /* 0x000af80001027983 */ /* 0x000ee80000100800 */
[----:B------:R-:W3:Y:S01]  /*137f0*/  LDL R3, [R1+0xafc] ;  /* 0x000afc0001037983 */ /* 0x000ee20000100800 */
[----:B------:R-:W-:-:S03]  /*13800*/  PRMT R25, RZ, 0x7610, R25 ;  /* 0x00007610ff197816 */ /* 0x000fc60000000019 */
[----:B--2---:R-:W-:Y:S01]  /*13810*/  STL [R1+0x2fbc], R21 ;  /* 0x002fbc1501007387 */ /* 0x004fe20000100800 */
[----:B---3--:R-:W-:-:S04]  /*13820*/  @!P0 LOP3.LUT R3, R3, R2, RZ, 0x3c, !PT ;  /* 0x0000000203038212 */ /* 0x008fc800078e3cff */
        /* <DEDUP_REMOVED lines=11> */
[----:B---3--:R0:W-:Y:S04]  /*138e0*/  STL [R1+0xc], R18 ;  /* 0x00000c1201007387 */ /* 0x0081e80000100800 */
        /* <DEDUP_REMOVED lines=34> */
[----:B------:R-:W2:Y:S01]  /*13b10*/  @!P0 LDG.E.U16 R18, desc[UR12][R2.64] ;  /* 0x0000000c02128981 */ /* 0x000ea2000c1e1500 */
[----:B------:R-:W-:-:S03]  /*13b20*/  LOP3.LUT R0, R0, 0x60, RZ, 0x3c, !PT ;  /* 0x0000006000007812 */ /* 0x000fc600078e3cff */
[----:B------:R-:W-:Y:S04]  /*13b30*/  STS.U16 [R5+UR5+0x2d800], R10 ;  /* 0x02d8000a05007988 */ /* 0x000fe80008000405 */
[----:B------:R-:W-:Y:S04]  /*13b40*/  STS.U16 [R5+UR5+0x2e800], R8 ;  /* 0x02e8000805007988 */ /* 0x000fe80008000405 */
[----:B------:R-:W-:Y:S04]  /*13b50*/  STS.U16 [R5+UR5+0x2f800], R6 ;  /* 0x02f8000605007988 */ /* 0x000fe80008000405 */
[----:B--2---:R0:W-:Y:S04]  /*13b60*/  STL [R1+0x28], R18 ;  /* 0x0000281201007387 */ /* 0x0041e80000100800 */
[----:B0-----:R-:W2:Y:S04]  /*13b70*/  LDL.LU R18, [R1+0x3060] ;  /* 0x0030600001127983 */ /* 0x001ea80000300800 */
[----:B------:R-:W3:Y:S04]  /*13b80*/  LDL.LU R2, [R1+0x8] ;  /* 0x0000080001027983 */ /* 0x000ee80000300800 */
[----:B------:R-:W2:Y:S04]  /*13b90*/  LDL.LU R3, [R1+0x4] ;  /* 0x0000040001037983 */ /* 0x000ea80000300800 */
[----:B----4-:R0:W-:Y:S04]  /*13ba0*/  STS.U16 [R0+UR5+0x20c00], R20 ;  /* 0x020c001400007988 */ /* 0x0101e80008000405 */
[----:B------:R1:W-:Y:S04]  /*13bb0*/  STS.U16 [R0+UR5+0x21c00], R22 ;  /* 0x021c001600007988 */ /* 0x0003e80008000405 */
[----:B------:R4:W-:Y:S04]  /*13bc0*/  STS.U16 [R0+UR5+0x22c00], R24 ;  /* 0x022c001800007988 */ /* 0x0009e80008000405 */
[----:B0-----:R-:W2:Y:S04]  /*13bd0*/  LDL.LU R20, [R1+0x305c] ;  /* 0x00305c0001147983 */ /* 0x001ea80000300800 */
[----:B-1----:R-:W2:Y:S04]  /*13be0*/  LDL.LU R22, [R1+0x3058] ;  /* 0x0030580001167983 */ /* 0x002ea80000300800 */
[----:B----4-:R-:W4:Y:S04]  /*13bf0*/  LDL.LU R24, [R1+0x3054] ;  /* 0x0030540001187983 */ /* 0x010f280000300800 */
[----:B------:R0:W-:Y:S04]  /*13c00*/  STS.U16 [R0+UR5+0x23c00], R26 ;  /* 0x023c001a00007988 */ /* 0x0001e80008000405 */
[----:B------:R1:W-:Y:S04]  /*13c10*/  STS.U16 [R0+UR5+0x24c00], R27 ;  /* 0x024c001b00007988 */ /* 0x0003e80008000405 */
[----:B------:R1:W-:Y:S04]  /*13c20*/  STS.U16 [R0+UR5+0x25c00], R29 ;  /* 0x025c001d00007988 */ /* 0x0003e80008000405 */
[----:B0-----:R-:W4:Y:S04]  /*13c30*/  LDL.LU R26, [R1+0x3050] ;  /* 0x00305000011a7983 */ /* 0x001f280000300800 */
[----:B-1----:R-:W4:Y:S04]  /*13c40*/  LDL.LU R27, [R1+0x304c] ;  /* 0x00304c00011b7983 */ /* 0x002f280000300800 */
[----:B------:R-:W4:Y:S04]  /*13c50*/  LDL.LU R29, [R1+0x3048] ;  /* 0x00304800011d7983 */ /* 0x000f280000300800 */
[----:B---3--:R0:W-:Y:S04]  /*13c60*/  STS.U16 [R0+UR5+0x26c00], R2 ;  /* 0x026c000200007988 */ /* 0x0081e80008000405 */
[----:B--2---:R1:W-:Y:S04]  /*13c70*/  STS.U16 [R0+UR5+0x27c00], R3 ;  /* 0x027c000300007988 */ /* 0x0043e80008000405 */
[----:B0-----:R-:W2:Y:S04]  /*13c80*/  LDL R2, [R1+0xa9c] ;  /* 0x000a9c0001027983 */ /* 0x001ea80000100800 */
[----:B-1----:R-:W2:Y:S01]  /*13c90*/  LDL R3, [R1+0xa98] ;  /* 0x000a980001037983 */ /* 0x002ea20000100800 */
[----:B------:R-:W-:-:S03]  /*13ca0*/  PRMT R6, RZ, 0x7610, R6 ;  /* 0x00007610ff067816 */ /* 0x000fc60000000006 */
[----:B----4-:R-:W-:Y:S04]  /*13cb0*/  STL [R1+0x2f5c], R29 ;  /* 0x002f5c1d01007387 */ /* 0x010fe80000100800 */
        /* <DEDUP_REMOVED lines=12> */
[----:B--2---:R-:W2:Y:S04]  /*13d80*/  @!P0 LDG.E.U16 R6, desc[UR12][R2.64] ;  /* 0x0000000c02068981 */ /* 0x004ea8000c1e1500 */
[----:B------:R-:W3:Y:S04]  /*13d90*/  LDL R2, [R1+0xa88] ;  /* 0x000a880001027983 */ /* 0x000ee80000100800 */
[----:B------:R-:W3:Y:S01]  /*13da0*/  LDL R3, [R1+0xa8c] ;  /* 0x000a8c0001037983 */ /* 0x000ee20000100800 */
[----:B------:R-:W-:-:S03]  /*13db0*/  PRMT R8, RZ, 0x7610, R8 ;  /* 0x00007610ff087816 */ /* 0x000fc60000000008 */
[----:B--2---:R-:W-:Y:S01]  /*13dc0*/  STL [R1+0x2f90], R6 ;  /* 0x002f900601007387 */ /* 0x004fe20000100800 */
[----:B---3--:R-:W-:-:S04]  /*13dd0*/  @!P0 LOP3.LUT R3, R3, R2, RZ, 0x3c, !PT ;  /* 0x0000000203038212 */ /* 0x008fc800078e3cff */
[----:B------:R-:W-:-:S04]  /*13de0*/  @!P0 LOP3.LUT R2, R3, R2, RZ, 0x3c, !PT ;  /* 0x0000000203028212 */ /* 0x000fc800078e3cff */
[----:B------:R-:W-:Y:S01]  /*13df0*/  @!P0 LOP3.LUT R3, R3, R2, RZ, 0x3c, !PT ;  /* 0x0000000203038212 */ /* 0x000fe200078e3cff */
[----:B------:R-:W-:Y:S04]  /*13e00*/  STL [R1+0x2f94], R6 ;  /* 0x002f940601007387 */ /* 0x000fe80000100800 */
[----:B------:R-:W2:Y:S04]  /*13e10*/  @!P0 LDG.E.U16 R8, desc[UR12][R2.64] ;  /* 0x0000000c02088981 */ /* 0x000ea8000c1e1500 */
        /* <DEDUP_REMOVED lines=41> */
[----:B------:R0:W3:Y:S04]  /*140b0*/  @!P0 LDG.E.U16 R14, desc[UR12][R2.64] ;  /* 0x0000000c020e8981 */ /* 0x0000e8000c1e1500 */
[----:B------:R-:W0:Y:S04]  /*140c0*/  LDL R2, [R1+0xa28] ;  /* 0x000a280001027983 */ /* 0x000e280000100800 */
[----:B------:R-:W0:Y:S04]  /*140d0*/  LDL R3, [R1+0xa2c] ;  /* 0x000a2c0001037983 */ /* 0x000e280000100800 */
[----:B------:R1:W-:Y:S02]  /*140e0*/  STS.U16 [R0+UR5+0x2fc00], R16 ;  /* 0x02fc001000007988 */ /* 0x0003e40008000405 */
[----:B-1----:R-:W-:-:S02]  /*140f0*/  PRMT R16, RZ, 0x7610, R16 ;  /* 0x00007610ff107816 */ /* 0x002fc40000000010 */
[----:B0-----:R-:W-:-:S04]  /*14100*/  @!P0 LOP3.LUT R3, R3, R2, RZ, 0x3c, !PT ;  /* 0x0000000203038212 */ /* 0x001fc800078e3cff */
[----:B------:R-:W-:-:S04]  /*14110*/  @!P0 LOP3.LUT R2, R3, R2, RZ, 0x3c, !PT ;  /* 0x0000000203028212 */ /* 0x000fc800078e3cff */
[----:B------:R-:W-:-:S05]  /*14120*/  @!P0 LOP3.LUT R3, R3, R2, RZ, 0x3c, !PT ;  /* 0x0000000203038212 */ /* 0x000fca00078e3cff */
[----:B------:R0:W4:Y:S04]  /*14130*/  @!P0 LDG.E.U16 R16, desc[UR12][R2.64] ;  /* 0x0000000c02108981 */ /* 0x000128000c1e1500 */
[----:B------:R-:W0:Y:S04]  /*14140*/  LDL R2, [R1+0xa18] ;  /* 0x000a180001027983 */ /* 0x000e280000100800 */
[----:B------:R-:W0:Y:S04]  /*14150*/  LDL R3, [R1+0xa1c] ;  /* 0x000a1c0001037983 */ /* 0x000e280000100800 */
[----:B------:R1:W-:Y:S02]  /*14160*/  STS.U16 [R0+UR5+0x2bc00], R18 ;  /* 0x02bc001200007988 */ /* 0x0003e40008000405 */
[----:B-1----:R-:W-:-:S02]  /*14170*/  PRMT R18, RZ, 0x7610, R18 ;  /* 0x00007610ff127816 */ /* 0x002fc40000000012 */
[----:B0-----:R-:W-:-:S04]  /*14180*/  @!P0 LOP3.LUT R3, R3, R2, RZ, 0x3c, !PT ;  /* 0x0000000203038212 */ /* 0x001fc800078e3cff */
[----:B------:R-:W-:-:S04]  /*14190*/  @!P0 LOP3.LUT R2, R3, R2, RZ, 0x3c, !PT ;  /* 0x0000000203028212 */ /* 0x000fc800078e3cff */
[----:B------:R-:W-:-:S05]  /*141a0*/  @!P0 LOP3.LUT R3, R3, R2, RZ, 0x3c, !PT ;  /* 0x0000000203038212 */ /* 0x000fca00078e3cff */
[----:B------:R0:W2:Y:S04]  /*141b0*/  @!P0 LDG.E.U16 R18, desc[UR12][R2.64] ;  /* 0x0000000c02128981 */ /* 0x0000a8000c1e1500 */
        /* <DEDUP_REMOVED lines=163> */
[----:B------:R0:W3:Y:S04]  /*14bf0*/  @!P0 LDG.E.U16 R19, desc[UR12][R2.64] ;  /* 0x0000000c02138981 */ /* 0x0000e8000c1e1500 */
[----:B------:R-:W0:Y:S04]  /*14c00*/  LDL R2, [R1+0xbf4] ;  /* 0x000bf40001027983 */ /* 0x000e280000100800 */
[----:B------:R-:W0:Y:S01]  /*14c10*/  LDL R3, [R1+0xc28] ;  /* 0x000c280001037983 */ /* 0x000e220000100800 */
[----:B--2---:R-:W-:Y:S02]  /*14c20*/  PRMT R4, RZ, 0x7610, R4 ;  /* 0x00007610ff047816 */ /* 0x004fe40000000004 */
[----:B0-----:R-:W-:-:S04]  /*14c30*/  @!P0 LOP3.LUT R3, R3, R2, RZ, 0x3c, !PT ;  /* 0x0000000203038212 */ /* 0x001fc800078e3cff */
[----:B------:R-:W-:-:S04]  /*14c40*/  @!P0 LOP3.LUT R2, R3, R2, RZ, 0x3c, !PT ;  /* 0x0000000203028212 */ /* 0x000fc800078e3cff */
[----:B------:R-:W-:-:S05]  /*14c50*/  @!P0 LOP3.LUT R3, R3, R2, RZ, 0x3c, !PT ;  /* 0x0000000203038212 */ /* 0x000fca00078e3cff */
[----:B------:R-:W2:Y:S04]  /*14c60*/  @!P0 LDG.E.U16 R4, desc[UR12][R2.64] ;  /* 0x0000000c02048981 */ /* 0x000ea8000c1e1500 */
[----:B---3--:R0:W-:Y:S04]  /*14c70*/  STL [R1+0xc4], R19 ;  /* 0x0000c41301007387 */ /* 0x0081e80000100800 */
[----:B0-----:R-:W3:Y:S04]  /*14c80*/  LDL R19, [R1+0xc78] ;  /* 0x000c780001137983 */ /* 0x001ee80000100800 */
        /* <DEDUP_REMOVED lines=36> */
[----:B------:R-:W-:-:S03]  /*14ed0*/  PRMT R5, RZ, 0x7610, R5 ;  /* 0x00007610ff057816 */ /* 0x000fc60000000005 */
[----:B--2---:R0:W-:Y:S04]  /*14ee0*/  STL [R1+0xf4], R4 ;  /* 0x0000f40401007387 */ /* 0x0041e80000100800 */
[----:B0-----:R-:W2:Y:S04]  /*14ef0*/  LDL.LU R4, [R1+0x3004] ;  /* 0x0030040001047983 */ /* 0x001ea80000300800 */
[----:B------:R-:W3:Y:S01]  /*14f00*/  LDL R3, [R1+0xc44] ;  /* 0x000c440001037983 */ /* 0x000ee20000100800 */
[----:B------:R-:W-:-:S03]  /*14f10*/  @!P0 IMAD.MOV.U32 R2, RZ, RZ, R19 ;  /* 0x000000ffff028224 */ /* 0x000fc600078e0013 */
[----:B------:R0:W-:Y:S04]  /*14f20*/  STS.U16 [R0+UR5+0x28c00], R29 ;  /* 0x028c001d00007988 */ /* 0x0001e80008000405 */
[----:B------:R-:W2:Y:S04]  /*14f30*/  LDL R19, [R1+0xc94] ;  /* 0x000c940001137983 */ /* 0x000ea80000100800 */
[----:B---3--:R-:W3:Y:S04]  /*14f40*/  @!P0 LDG.E.U16 R5, desc[UR12][R2.64] ;  /* 0x0000000c02058981 */ /* 0x008ee8000c1e1500 */
[----:B------:R-:W2:Y:S04]  /*14f50*/  LDL R2, [R1+0xc54] ;  /* 0x000c540001027983 */ /* 0x000ea80000100800 */
[----:B------:R-:W2:Y:S01]  /*14f60*/  LDL R3, [R1+0xc88] ;  /* 0x000c880001037983 */ /* 0x000ea20000100800 */
[----:B0-----:R-:W-:-:S03]  /*14f70*/  PRMT R29, RZ, 0x7610, R29 ;  /* 0x00007610ff1d7816 */ /* 0x001fc6000000001d */
[----:B---3--:R0:W-:Y:S01]  /*14f80*/  STL [R1+0x100], R5 ;  /* 0x0001000501007387 */ /* 0x0081e20000100800 */
[----:B------:R-:W-:-:S03]  /*14f90*/  PRMT R13, RZ, 0x7610, R13 ;  /* 0x00007610ff0d7816 */ /* 0x000fc6000000000d */
[----:B0-----:R-:W3:Y:S01]  /*14fa0*/  LDL R5, [R1+0xcc4] ;  /* 0x000cc40001057983 */ /* 0x001ee20000100800 */
[----:B--2---:R-:W-:-:S04]  /*14fb0*/  @!P0 LOP3.LUT R3, R3, R2, RZ, 0x3c, !PT ;  /* 0x0000000203038212 */ /* 0x004fc800078e3cff */
[----:B------:R-:W-:-:S04]  /*14fc0*/  @!P0 LOP3.LUT R2, R3, R2, RZ, 0x3c, !PT ;  /* 0x0000000203028212 */ /* 0x000fc800078e3cff */
[----:B------:R-:W-:-:S05]  /*14fd0*/  @!P0 LOP3.LUT R3, R3, R2, RZ, 0x3c, !PT ;  /* 0x0000000203038212 */ /* 0x000fca00078e3cff */
[----:B------:R0:W2:Y:S04]  /*14fe0*/  @!P0 LDG.E.U16 R29, desc[UR12][R2.64] ;  /* 0x0000000c021d8981 */ /* 0x0000a8000c1e1500 */
[----:B------:R-:W3:Y:S01]  /*14ff0*/  LDL R3, [R1+0xc64] ;  /* 0x000c640001037983 */ /* 0x000ee20000100800 */
[----:B0-----:R-:W-:-:S03]  /*15000*/  @!P0 IMAD.MOV.U32 R2, RZ, RZ, R28 ;  /* 0x000000ffff028224 */ /* 0x001fc600078e001c */
[----:B--2---:R0:W-:Y:S01]  /*15010*/  STL [R1+0x104], R29 ;  /* 0x0001041d01007387 */ /* 0x0041e20000100800 */
[----:B------:R-:W-:-:S03]  /*15020*/  PRMT R4, RZ, 0x7610, R4 ;  /* 0x00007610ff047816 */ /* 0x000fc60000000004 */
[----:B------:R-:W2:Y:S04]  /*15030*/  LDL R28, [R1+0xcb4] ;  /* 0x000cb400011c7983 */ /* 0x000ea80000100800 */
[----:B---3--:R1:W3:Y:S04]  /*15040*/  @!P0 LDG.E.U16 R13, desc[UR12][R2.64] ;  /* 0x0000000c020d8981 */ /* 0x0082e8000c1e1500 */
[----:B0-----:R-:W2:Y:S04]  /*15050*/  LDL R29, [R1+0xcd8] ;  /* 0x000cd800011d7983 */ /* 0x001ea80000100800 */
[----:B------:R-:W1:Y:S04]  /*15060*/  LDL R2, [R1+0xc74] ;  /* 0x000c740001027983 */ /* 0x000e680000100800 */
[----:B------:R-:W1:Y:S02]  /*15070*/  LDL R3, [R1+0xca8] ;  /* 0x000ca80001037983 */ /* 0x000e640000100800 */
[----:B-1----:R-:W-:-:S04]  /*15080*/  @!P0 LOP3.LUT R3, R3, R2, RZ, 0x3c, !PT ;  /* 0x0000000203038212 */ /* 0x002fc800078e3cff */
        /* <DEDUP_REMOVED lines=15> */
[----:B0-----:R-:W2:Y:S01]  /*15180*/  LDL.LU R4, [R1+0x2ffc] ;  /* 0x002ffc0001047983 */ /* 0x001ea20000300800 */
[----:B------:R-:W-:Y:S02]  /*15190*/  @!P0 IMAD.MOV.U32 R2, RZ, RZ, R5 ;  /* 0x000000ffff028224 */ /* 0x000fe400078e0005 */
[----:B------:R-:W-:Y:S01]  /*151a0*/  @!P0 IMAD.MOV.U32 R3, RZ, RZ, R19 ;  /* 0x000000ffff038224 */ /* 0x000fe200078e0013 */
[----:B------:R-:W3:Y:S04]  /*151b0*/  LDL R5, [R1+0xbe4] ;  /* 0x000be40001057983 */ /* 0x000ee80000100800 */
[----:B------:R-:W3:Y:S01]  /*151c0*/  LDL R19, [R1+0x8f4] ;  /* 0x0008f40001137983 */ /* 0x000ee20000100800 */
[----:B--2---:R-:W-:-:S06]  /*151d0*/  PRMT R4, RZ, 0x7610, R4 ;  /* 0x00007610ff047816 */ /* 0x004fcc0000000004 */
[----:B------:R-:W2:Y:S01]  /*151e0*/  @!P0 LDG.E.U16 R4, desc[UR12][R2.64] ;  /* 0x0000000c02048981 */ /* 0x000ea2000c1e1500 */
[----:B------:R-:W-:-:S03]  /*151f0*/  PRMT R12, RZ, 0x7610, R12 ;  /* 0x00007610ff0c7816 */ /* 0x000fc6000000000c */
[----:B--2---:R0:W-:Y:S04]  /*15200*/  STL [R1+0x108], R4 ;  /* 0x0001080401007387 */ /* 0x0041e80000100800 */
[----:B0-----:R-:W2:Y:S04]  /*15210*/  LDL.LU R4, [R1+0x2ff8] ;  /* 0x002ff80001047983 */ /* 0x001ea80000300800 */
[----:B------:R-:W2:Y:S01]  /*15220*/  LDL R3, [R1+0xca4] ;  /* 0x000ca40001037983 */ /* 0x000ea20000100800 */
[----:B------:R-:W-:Y:S01]  /*15230*/  @!P0 IMAD.MOV.U32 R2, RZ, RZ, R29 ;  /* 0x000000ffff028224 */ /* 0x000fe200078e001d */
[----:B------:R-:W-:-:S02]  /*15240*/  PRMT R6, RZ, 0x7610, R6 ;  /* 0x00007610ff067816 */ /* 0x000fc40000000006 */
[----:B------:R-:W3:Y:S04]  /*15250*/  LDL R29, [R1+0xbdc] ;  /* 0x000bdc00011d7983 */ /* 0x000ee80000100800 */
[----:B--2---:R0:W2:Y:S02]  /*15260*/  @!P0 LDG.E.U16 R12, desc[UR12][R2.64] ;  /* 0x0000000c020c8981 */ /* 0x0040a4000c1e1500 */
[----:B0-----:R-:W-:Y:S02]  /*15270*/  @!P0 IMAD.MOV.U32 R2, RZ, RZ, R13 ;  /* 0x000000ffff028224 */ /* 0x001fe400078e000d */
[----:B------:R-:W-:-:S05]  /*15280*/  @!P0 IMAD.MOV.U32 R3, RZ, RZ, R28 ;  /* 0x000000ffff038224 */ /* 0x000fca00078e001c */
[----:B------:R0:W3:Y:S04]  /*15290*/  @!P0 LDG.E.U16 R6, desc[UR12][R2.64] ;  /* 0x0000000c02068981 */ /* 0x0000e8000c1e1500 */
[----:B--2---:R1:W-:Y:S04]  /*152a0*/  STL [R1+0xfc], R12 ;  /* 0x0000fc0c01007387 */ /* 0x0043e80000100800 */
[----:B-1----:R-:W2:Y:S04]  /*152b0*/  LDL.LU R12, [R1+0x40] ;  /* 0x00004000010c7983 */ /* 0x002ea80000300800 */
[----:B------:R-:W0:Y:S04]  /*152c0*/  LDL R2, [R1+0x6f8] ;  /* 0x0006f80001027983 */ /* 0x000e280000100800 */
[----:B------:R-:W0:Y:S01]  /*152d0*/  LDL R3, [R1+0x8fc] ;  /* 0x0008fc0001037983 */ /* 0x000e220000100800 */
[----:B------:R-:W-:-:S03]  /*152e0*/  PRMT R4, RZ, 0x7610, R4 ;  /* 0x00007610ff047816 */ /* 0x000fc60000000004 */
[----:B------:R-:W2:Y:S04]  /*152f0*/  LDL R28, [R1+0xbd0] ;  /* 0x000bd000011c7983 */ /* 0x000ea80000100800 */
[----:B------:R-:W2:Y:S01]  /*15300*/  LDL R13, [R1+0xbd4] ;  /* 0x000bd400010d7983 */ /* 0x000ea20000100800 */
[----:B0-----:R-:W-:-:S04]  /*15310*/  @!P0 LOP3.LUT R3, R3, R2, RZ, 0x3c, !PT ;  /* 0x0000000203038212 */ /* 0x001fc800078e3cff */
[----:B------:R-:W-:-:S04]  /*15320*/  @!P0 LOP3.LUT R2, R3, R2, RZ, 0x3c, !PT ;  /* 0x0000000203028212 */ /* 0x000fc800078e3cff */
[----:B------:R-:W-:-:S05]  /*15330*/  @!P0 LOP3.LUT R3, R3, R2, RZ, 0x3c, !PT ;  /* 0x0000000203038212 */ /* 0x000fca00078e3cff */
[----:B------:R-:W2:Y:S04]  /*15340*/  @!P0 LDG.E.U16 R4, desc[UR12][R2.64] ;  /* 0x0000000c02048981 */ /* 0x000ea8000c1e1500 */
[----:B---3--:R0:W-:Y:S04]  /*15350*/  STL [R1+0xdc], R6 ;  /* 0x0000dc0601007387 */ /* 0x0081e80000100800 */
[----:B0-----:R-:W3:Y:S04]  /*15360*/  LDL.LU R6, [R1+0x3c] ;  /* 0x00003c0001067983 */ /* 0x001ee80000300800 */
[----:B--2---:R0:W-:Y:S04]  /*15370*/  STL [R1+0xf8], R4 ;  /* 0x0000f80401007387 */ /* 0x0041e80000100800 */
[----:B0-----:R-:W2:Y:S01]  /*15380*/  LDL.LU R4, [R1+0x2ff4] ;  /* 0x002ff40001047983 */ /* 0x001ea20000300800 */
[----:B------:R-:W-:-:S02]  /*15390*/  @!P0 IMAD.MOV.U32 R2, RZ, RZ, R5 ;  /* 0x000000ffff028224 */ /* 0x000fc400078e0005 */
[----:B------:R-:W-:Y:S01]  /*153a0*/  @!P0 IMAD.MOV.U32 R3, RZ, RZ, R19 ;  /* 0x000000ffff038224 */ /* 0x000fe200078e0013 */
[----:B------:R-:W3:Y:S01]  /*153b0*/  LDL R5, [R1+0xbc0] ;  /* 0x000bc00001057983 */ /* 0x000ee20000100800 */
[----:B--2---:R-:W-:-:S06]  /*153c0*/  PRMT R4, RZ, 0x7610, R4 ;  /* 0x00007610ff047816 */ /* 0x004fcc0000000004 */
[----:B------:R-:W2:Y:S04]  /*153d0*/  @!P0 LDG.E.U16 R4, desc[UR12][R2.64] ;  /* 0x0000000c02048981 */ /* 0x000ea8000c1e1500 */
[----:B------:R-:W3:Y:S01]  /*153e0*/  LDL R3, [R1+0x8ec] ;  /* 0x0008ec0001037983 */ /* 0x000ee20000100800 */
[----:B------:R-:W-:-:S03]  /*153f0*/  PRMT R15, RZ, 0x7610, R15 ;  /* 0x00007610ff0f7816 */ /* 0x000fc6000000000f */
[----:B--2---:R0:W-:Y:S04]  /*15400*/  STL [R1+0xd8], R4 ;  /* 0x0000d80401007387 */ /* 0x0041e80000100800 */
[----:B0-----:R-:W2:Y:S01]  /*15410*/  LDL R4, [R1+0xbc4] ;  /* 0x000bc40001047983 */ /* 0x001ea20000100800 */
[----:B------:R-:W-:Y:S01]  /*15420*/  @!P0 IMAD.MOV.U32 R2, RZ, RZ, R29 ;  /* 0x000000ffff028224 */ /* 0x000fe200078e001d */
[----:B------:R-:W-:Y:S02]  /*15430*/  PRMT R0, RZ, 0x7610, R0 ;  /* 0x00007610ff007816 */ /* 0x000fe40000000000 */
[----:B------:R-:W-:Y:S01]  /*15440*/  PRMT R17, RZ, 0x7610, R17 ;  /* 0x00007610ff117816 */ /* 0x000fe20000000011 */
[----:B------:R-:W4:Y:S04]  /*15450*/  LDL.LU R19, [R1+0x34] ;  /* 0x0000340001137983 */ /* 0x000f280000300800 */
[----:B---3--:R0:W3:Y:S02]  /*15460*/  @!P0 LDG.E.U16 R15, desc[UR12][R2.64] ;  /* 0x0000000c020f8981 */ /* 0x0080e4000c1e1500 */
[----:B0-----:R-:W-:-:S02]  /*15470*/  @!P0 IMAD.MOV.U32 R2, RZ, RZ, R13 ;  /* 0x000000ffff028224 */ /* 0x001fc400078e000d */
[----:B------:R-:W-:-:S05]  /*15480*/  @!P0 IMAD.MOV.U32 R3, RZ, RZ, R28 ;  /* 0x000000ffff038224 */ /* 0x000fca00078e001c */
[----:B------:R-:W4:Y:S04]  /*15490*/  @!P0 LDG.E.U16 R0, desc[UR12][R2.64] ;  /* 0x0000000c02008981 */ /* 0x000f28000c1e1500 */
[----:B--2---:R-:W2:Y:S04]  /*154a0*/  @!P0 LDG.E.U16 R17, desc[UR12][R4.64] ;  /* 0x0000000c04118981 */ /* 0x004ea8000c1e1500 */
[----:B---3--:R0:W-:Y:S04]  /*154b0*/  STL [R1+0xcc], R15 ;  /* 0x0000cc0f01007387 */ /* 0x0081e80000100800 */
[----:B0-----:R-:W3:Y:S04]  /*154c0*/  LDL.LU R15, [R1+0x30] ;  /* 0x00003000010f7983 */ /* 0x001ee80000300800 */
[----:B------:R-:W3:Y:S04]  /*154d0*/  LDL.LU R13, [R1+0x44] ;  /* 0x00004400010d7983 */ /* 0x000ee80000300800 */
[----:B------:R-:W3:Y:S04]  /*154e0*/  LDL.LU R28, [R1+0x4c] ;  /* 0x00004c00011c7983 */ /* 0x000ee80000300800 */
[----:B----4-:R-:W-:Y:S04]  /*154f0*/  STL [R1+0xc0], R0 ;  /* 0x0000c00001007387 */ /* 0x010fe80000100800 */
[----:B--2---:R0:W-:Y:S04]  /*15500*/  STL [R1+0xb4], R17 ;  /* 0x0000b41101007387 */ /* 0x0041e80000100800 */
[----:B0-----:R-:W2:Y:S04]  /*15510*/  LDL.LU R17, [R1+0x2ff0] ;  /* 0x002ff00001117983 */ /* 0x001ea80000300800 */
[----:B------:R-:W4:Y:S04]  /*15520*/  LDL R4, [R1+0xbb0] ;  /* 0x000bb00001047983 */ /* 0x000f280000100800 */
[----:B------:R-:W4:Y:S01]  /*15530*/  LDL R5, [R1+0xbb4] ;  /* 0x000bb40001057983 */ /* 0x000f220000100800 */
[----:B------:R-:W0:Y:S01]  /*15540*/  S2R R29, SR_TID.X ;  /* 0x00000000001d7919 */ /* 0x000e220000002100 */
[----:B------:R-:W-:-:S02]  /*15550*/  PRMT R10, RZ, 0x7610, R10 ;  /* 0x00007610ff0a7816 */ /* 0x000fc4000000000a */
[C---:B0-----:R-:W-:Y:S02]  /*15560*/  LOP3.LUT R0, R29.reuse, 0x1ff, RZ, 0xc0, !PT ;  /* 0x000001ff1d007812 */ /* 0x041fe400078ec0ff */
[----:B------:R-:W-:-:S03]  /*15570*/  LOP3.LUT R3, R29, 0x180, RZ, 0xc0, !PT ;  /* 0x000001801d037812 */ /* 0x000fc600078ec0ff */
[----:B------:R-:W-:Y:S01]  /*15580*/  IMAD.SHL.U32 R0, R0, 0x2, RZ ;  /* 0x0000000200007824 */ /* 0x000fe200078e00ff */
[----:B------:R-:W-:-:S04]  /*15590*/  SHF.R.U32.HI R3, RZ, 0x3, R3 ;  /* 0x00000003ff037819 */ /* 0x000fc80000011603 */
[----:B------:R-:W-:-:S05]  /*155a0*/  LOP3.LUT R3, R0, R3, RZ, 0x3c, !PT ;  /* 0x0000000300037212 */ /* 0x000fca00078e3cff */
[----:B------:R0:W-:Y:S04]  /*155b0*/  STS.U16 [R3+UR5], R12 ;  /* 0x0000000c03007988 */ /* 0x0001e80008000405 */
[----:B0-----:R-:W2:Y:S01]  /*155c0*/  LDL.LU R12, [R1+0x2fec] ;  /* 0x002fec00010c7983 */ /* 0x001ea20000300800 */
[----:B----4-:R-:W-:-:S04]  /*155d0*/  @!P0 LOP3.LUT R5, R5, R4, RZ, 0x3c, !PT ;  /* 0x0000000405058212 */ /* 0x010fc800078e3cff */
[----:B------:R-:W-:-:S04]  /*155e0*/  @!P0 LOP3.LUT R4, R5, R4, RZ, 0x3c, !PT ;  /* 0x0000000405048212 */ /* 0x000fc800078e3cff */
[----:B------:R-:W-:-:S05]  /*155f0*/  @!P0 LOP3.LUT R5, R5, R4, RZ, 0x3c, !PT ;  /* 0x0000000405058212 */ /* 0x000fca00078e3cff */
[----:B------:R0:W4:Y:S04]  /*15600*/  @!P0 LDG.E.U16 R10, desc[UR12][R4.64] ;  /* 0x0000000c040a8981 */ /* 0x000128000c1e1500 */
[----:B------:R-:W0:Y:S04]  /*15610*/  LDL R4, [R1+0xba0] ;  /* 0x000ba00001047983 */ /* 0x000e280000100800 */
[----:B------:R-:W0:Y:S01]  /*15620*/  LDL R5, [R1+0xba4] ;  /* 0x000ba40001057983 */ /* 0x000e220000100800 */
[----:B--2---:R-:W-:Y:S02]  /*15630*/  PRMT R12, RZ, 0x7610, R12 ;  /* 0x00007610ff0c7816 */ /* 0x004fe4000000000c */
[----:B0-----:R-:W-:-:S04]  /*15640*/  @!P0 LOP3.LUT R5, R5, R4, RZ, 0x3c, !PT ;  /* 0x0000000405058212 */ /* 0x001fc800078e3cff */
[----:B------:R-:W-:-:S04]  /*15650*/  @!P0 LOP3.LUT R4, R5, R4, RZ, 0x3c, !PT ;  /* 0x0000000405048212 */ /* 0x000fc800078e3cff */
[----:B------:R-:W-:-:S05]  /*15660*/  @!P0 LOP3.LUT R5, R5, R4, RZ, 0x3c, !PT ;  /* 0x0000000405058212 */ /* 0x000fca00078e3cff */
[----:B------:R-:W2:Y:S04]  /*15670*/  @!P0 LDG.E.U16 R12, desc[UR12][R4.64] ;  /* 0x0000000c040c8981 */ /* 0x000ea8000c1e1500 */
[----:B------:R0:W-:Y:S04]  /*15680*/  STS.U16 [R3+UR5+0x800], R6 ;  /* 0x0008000603007988 */ /* 0x0001e80008000405 */
[----:B----4-:R1:W-:Y:S04]  /*15690*/  STL [R1+0xa4], R10 ;  /* 0x0000a40a01007387 */ /* 0x0103e80000100800 */
[----:B0-----:R-:W4:Y:S04]  /*156a0*/  LDL R6, [R1+0xb64] ;  /* 0x000b640001067983 */ /* 0x001f280000100800 */
[----:B-1----:R-:W3:Y:S04]  /*156b0*/  LDL R10, [R1+0xb60] ;  /* 0x000b6000010a7983 */ /* 0x002ee80000100800 */
[----:B------:R-:W-:Y:S04]  /*156c0*/  STS.U16 [R3+UR5+0x1000], R19 ;  /* 0x0010001303007988 */ /* 0x000fe80008000405 */
[----:B--2---:R0:W-:Y:S04]  /*156d0*/  STL [R1+0x94], R12 ;  /* 0x0000940c01007387 */ /* 0x0041e80000100800 */
[----:B0-----:R-:W2:Y:S04]  /*156e0*/  LDL.LU R12, [R1+0x2fe8] ;  /* 0x002fe800010c7983 */ /* 0x001ea80000300800 */
[----:B------:R-:W2:Y:S04]  /*156f0*/  LDL R4, [R1+0xb90] ;  /* 0x000b900001047983 */ /* 0x000ea80000100800 */
[----:B------:R-:W2:Y:S04]  /*15700*/  LDL R5, [R1+0xb94] ;  /* 0x000b940001057983 */ /* 0x000ea80000100800 */
[----:B------:R-:W3:Y:S01]  /*15710*/  LDL.LU R19, [R1+0x2fe4] ;  /* 0x002fe40001137983 */ /* 0x000ee20000300800 */
[----:B--2---:R-:W-:-:S04]  /*15720*/  @!P0 LOP3.LUT R5, R5, R4, RZ, 0x3c, !PT ;  /* 0x0000000405058212 */ /* 0x004fc800078e3cff */
[C---:B------:R-:W-:Y:S02]  /*15730*/  @!P0 LOP3.LUT R4, R5.reuse, R4, RZ, 0x3c, !PT ;  /* 0x0000000405048212 */ /* 0x040fe400078e3cff */
[----:B---3--:R-:W-:Y:S02]  /*15740*/  PRMT R19, RZ, 0x7610, R19 ;  /* 0x00007610ff137816 */ /* 0x008fe40000000013 */
[----:B------:R-:W-:-:S05]  /*15750*/  @!P0 LOP3.LUT R5, R5, R4, RZ, 0x3c, !PT ;  /* 0x0000000405058212 */ /* 0x000fca00078e3cff */
[----:B------:R-:W2:Y:S04]  /*15760*/  @!P0 LDG.E.U16 R19, desc[UR12][R4.64] ;  /* 0x0000000c04138981 */ /* 0x000ea8000c1e1500 */
[----:B------:R-:W-:Y:S04]  /*15770*/  STS.U16 [R3+UR5+0x1800], R15 ;  /* 0x0018000f03007988 */ /* 0x000fe80008000405 */
[----:B--2---:R0:W-:Y:S04]  /*15780*/  STL [R1+0x84], R19 ;  /* 0x0000841301007387 */ /* 0x0041e80000100800 */
[----:B0-----:R-:W2:Y:S04]  /*15790*/  LDL.LU R19, [R1+0x2fe0] ;  /* 0x002fe00001137983 */ /* 0x001ea80000300800 */
[----:B------:R-:W3:Y:S04]  /*157a0*/  LDL R4, [R1+0xb80] ;  /* 0x000b800001047983 */ /* 0x000ee80000100800 */
[----:B------:R-:W3:Y:S04]  /*157b0*/  LDL R5, [R1+0xb84] ;  /* 0x000b840001057983 */ /* 0x000ee80000100800 */
[----:B------:R-:W2:Y:S01]  /*157c0*/  LDL.LU R15, [R1+0x2fdc] ;  /* 0x002fdc00010f7983 */ /* 0x000ea20000300800 */
[----:B---3--:R-:W-:-:S04]  /*157d0*/  @!P0 LOP3.LUT R5, R5, R4, RZ, 0x3c, !PT ;  /* 0x0000000405058212 */ /* 0x008fc800078e3cff */
[C---:B------:R-:W-:Y:S02]  /*157e0*/  @!P0 LOP3.LUT R4, R5.reuse, R4, RZ, 0x3c, !PT ;  /* 0x0000000405048212 */ /* 0x040fe400078e3cff */
[----:B--2---:R-:W-:Y:S02]  /*157f0*/  PRMT R15, RZ, 0x7610, R15 ;  /* 0x00007610ff0f7816 */ /* 0x004fe4000000000f */
        /* <DEDUP_REMOVED lines=12> */
[----:B------:R4:W2:Y:S01]  /*158c0*/  @!P0 LDG.E.U16 R13, desc[UR12][R4.64] ;  /* 0x0000000c040d8981 */ /* 0x0008a2000c1e1500 */
[----:B------:R-:W-:Y:S01]  /*158d0*/  PRMT R2, RZ, 0x7610, R2 ;  /* 0x00007610ff027816 */ /* 0x000fe20000000002 */
[----:B----4-:R-:W-:Y:S02]  /*158e0*/  @!P0 IMAD.MOV.U32 R4, RZ, RZ, R6 ;  /* 0x000000ffff048224 */ /* 0x010fe400078e0006 */
[----:B------:R-:W-:-:S05]  /*158f0*/  @!P0 IMAD.MOV.U32 R5, RZ, RZ, R10 ;  /* 0x000000ffff058224 */ /* 0x000fca00078e000a */
[----:B------:R-:W3:Y:S04]  /*15900*/  @!P0 LDG.E.U16 R2, desc[UR12][R4.64] ;  /* 0x0000000c04028981 */ /* 0x000ee8000c1e1500 */
[----:B--2---:R0:W-:Y:S04]  /*15910*/  STL [R1+0x78], R13 ;  /* 0x0000780d01007387 */ /* 0x0041e80000100800 */
[----:B0-----:R-:W2:Y:S04]  /*15920*/  LDL.LU R13, [R1+0x2fd0] ;  /* 0x002fd000010d7983 */ /* 0x001ea80000300800 */
[----:B------:R-:W4:Y:S04]  /*15930*/  LDL R4, [R1+0xb50] ;  /* 0x000b500001047983 */ /* 0x000f280000100800 */
[----:B------:R-:W4:Y:S01]  /*15940*/  LDL R5, [R1+0xb54] ;  /* 0x000b540001057983 */ /* 0x000f220000100800 */
[----:B------:R-:W-:-:S03]  /*15950*/  PRMT R8, RZ, 0x7610, R8 ;  /* 0x00007610ff087816 */ /* 0x000fc60000000008 */
[----:B------:R-:W2:Y:S04]  /*15960*/  LDL R6, [R1+0xb20] ;  /* 0x000b200001067983 */ /* 0x000ea80000100800 */
[----:B---3--:R0:W-:Y:S04]  /*15970*/  STL [R1+0x70], R2 ;  /* 0x0000700201007387 */ /* 0x0081e80000100800 */
[----:B------:R1:W-:Y:S04]  /*15980*/  STS.U16 [R3+UR5+0x2800], R28 ;  /* 0x0028001c03007988 */ /* 0x0003e80008000405 */
[----:B0-----:R-:W3:Y:S04]  /*15990*/  LDL R2, [R1+0xb24] ;  /* 0x000b240001027983 */ /* 0x001ee80000100800 */
[----:B-1----:R-:W3:Y:S04]  /*159a0*/  LDL.LU R28, [R1] ;  /* 0x00000000011c7983 */ /* 0x002ee80000300800 */
[----:B------:R-:W3:Y:S01]  /*159b0*/  LDL.LU R10, [R1+0x10] ;  /* 0x00001000010a7983 */ /* 0x000ee20000300800 */
[----:B----4-:R-:W-:-:S04]  /*159c0*/  @!P0 LOP3.LUT R5, R5, R4, RZ, 0x3c, !PT ;  /* 0x0000000405058212 */ /* 0x010fc800078e3cff */
[----:B------:R-:W-:-:S04]  /*159d0*/  @!P0 LOP3.LUT R4, R5, R4, RZ, 0x3c, !PT ;  /* 0x0000000405048212 */ /* 0x000fc800078e3cff */
[----:B------:R-:W-:Y:S01]  /*159e0*/  @!P0 LOP3.LUT R5, R5, R4, RZ, 0x3c, !PT ;  /* 0x0000000405058212 */ /* 0x000fe200078e3cff */
[----:B--2---:R-:W-:Y:S04]  /*159f0*/  STL [R1+0x2f54], R13 ;  /* 0x002f540d01007387 */ /* 0x004fe80000100800 */
[----:B------:R0:W2:Y:S04]  /*15a00*/  @!P0 LDG.E.U16 R8, desc[UR12][R4.64] ;  /* 0x0000000c04088981 */ /* 0x0000a8000c1e1500 */
[----:B------:R-:W0:Y:S04]  /*15a10*/  LDL R4, [R1+0xb40] ;  /* 0x000b400001047983 */ /* 0x000e280000100800 */
[----:B------:R-:W0:Y:S01]  /*15a20*/  LDL R5, [R1+0xb44] ;  /* 0x000b440001057983 */ /* 0x000e220000100800 */
[----:B------:R-:W-:-:S02]  /*15a30*/  PRMT R19, RZ, 0x7610, R19 ;  /* 0x00007610ff137816 */ /* 0x000fc40000000013 */
[----:B0-----:R-:W-:-:S04]  /*15a40*/  @!P0 LOP3.LUT R5, R5, R4, RZ, 0x3c, !PT ;  /* 0x0000000405058212 */ /* 0x001fc800078e3cff */
[----:B------:R-:W-:-:S04]  /*15a50*/  @!P0 LOP3.LUT R4, R5, R4, RZ, 0x3c, !PT ;  /* 0x0000000405048212 */ /* 0x000fc800078e3cff */
[----:B------:R-:W-:-:S05]  /*15a60*/  @!P0 LOP3.LUT R5, R5, R4, RZ, 0x3c, !PT ;  /* 0x0000000405058212 */ /* 0x000fca00078e3cff */
[----:B------:R-:W4:Y:S04]  /*15a70*/  @!P0 LDG.E.U16 R19, desc[UR12][R4.64] ;  /* 0x0000000c04138981 */ /* 0x000f28000c1e1500 */
[----:B--2---:R0:W-:Y:S04]  /*15a80*/  STL [R1+0x6c], R8 ;  /* 0x00006c0801007387 */ /* 0x0041e80000100800 */
[----:B0-----:R-:W2:Y:S04]  /*15a90*/  LDL.LU R8, [R1+0x20] ;  /* 0x0000200001087983 */ /* 0x001ea80000300800 */
[----:B------:R-:W-:Y:S04]  /*15aa0*/  STL [R1+0x2f58], R15 ;  /* 0x002f580f01007387 */ /* 0x000fe80000100800 */
[----:B----4-:R0:W-:Y:S04]  /*15ab0*/  STL [R1+0x68], R19 ;  /* 0x0000681301007387 */ /* 0x0101e80000100800 */
[----:B0-----:R-:W4:Y:S04]  /*15ac0*/  LDL.LU R19, [R1+0x2fcc] ;  /* 0x002fcc0001137983 */ /* 0x001f280000300800 */
[----:B------:R-:W2:Y:S04]  /*15ad0*/  LDL R4, [R1+0xb30] ;  /* 0x000b300001047983 */ /* 0x000ea80000100800 */
[----:B------:R-:W2:Y:S01]  /*15ae0*/  LDL R5, [R1+0xb34] ;  /* 0x000b340001057983 */ /* 0x000ea20000100800 */
[----:B------:R-:W-:-:S02]  /*15af0*/  PRMT R12, RZ, 0x7610, R12 ;  /* 0x00007610ff0c7816 */ /* 0x000fc4000000000c */
[----:B------:R-:W-:Y:S02]  /*15b00*/  PRMT R17, RZ, 0x7610, R17 ;  /* 0x00007610ff117816 */ /* 0x000fe40000000011 */
[----:B--2---:R-:W-:-:S04]  /*15b10*/  @!P0 LOP3.LUT R5, R5, R4, RZ, 0x3c, !PT ;  /* 0x0000000405058212 */ /* 0x004fc800078e3cff */
[----:B------:R-:W-:-:S04]  /*15b20*/  @!P0 LOP3.LUT R4, R5, R4, RZ, 0x3c, !PT ;  /* 0x0000000405048212 */ /* 0x000fc800078e3cff */
[----:B------:R-:W-:-:S05]  /*15b30*/  @!P0 LOP3.LUT R5, R5, R4, RZ, 0x3c, !PT ;  /* 0x0000000405058212 */ /* 0x000fca00078e3cff */
[----:B------:R3:W2:Y:S02]  /*15b40*/  @!P0 LDG.E.U16 R12, desc[UR12][R4.64] ;  /* 0x0000000c040c8981 */ /* 0x0006a4000c1e1500 */
[----:B---3--:R-:W-:Y:S02]  /*15b50*/  @!P0 IMAD.MOV.U32 R4, RZ, RZ, R2 ;  /* 0x000000ffff048224 */ /* 0x008fe400078e0002 */
[----:B------:R-:W-:-:S05]  /*15b60*/  @!P0 IMAD.MOV.U32 R5, RZ, RZ, R6 ;  /* 0x000000ffff058224 */ /* 0x000fca00078e0006 */
[----:B------:R-:W3:Y:S04]  /*15b70*/  @!P0 LDG.E.U16 R17, desc[UR12][R4.64] ;  /* 0x0000000c04118981 */ /* 0x000ee8000c1e1500 */
[----:B--2---:R0:W-:Y:S04]  /*15b80*/  STL [R1+0x64], R12 ;  /* 0x0000640c01007387 */ /* 0x0041e80000100800 */
[----:B0-----:R-:W2:Y:S04]  /*15b90*/  LDL.LU R12, [R1+0x2fc8] ;  /* 0x002fc800010c7983 */ /* 0x001ea80000300800 */
[----:B------:R-:W2:Y:S04]  /*15ba0*/  LDL R6, [R1+0xae0] ;  /* 0x000ae00001067983 */ /* 0x000ea80000100800 */
[----:B------:R-:W2:Y:S04]  /*15bb0*/  LDL R2, [R1+0xae4] ;  /* 0x000ae40001027983 */ /* 0x000ea80000100800 */
        /* <DEDUP_REMOVED lines=28> */
[----:B0-----:R-:W-:Y:S02]  /*15d80*/  @!P0 IMAD.MOV.U32 R4, RZ, RZ, R2 ;  /* 0x000000ffff048224 */ /* 0x001fe400078e0002 */
[----:B------:R-:W-:-:S05]  /*15d90*/  @!P0 IMAD.MOV.U32 R5, RZ, RZ, R6 ;  /* 0x000000ffff058224 */ /* 0x000fca00078e0006 */
[----:B------:R0:W3:Y:S01]  /*15da0*/  @!P0 LDG.E.U16 R0, desc[UR12][R4.64] ;  /* 0x0000000c04008981 */ /* 0x0000e2000c1e1500 */
[----:B------:R-:W1:Y:S03]  /*15db0*/  S2R R6, SR_TID.X ;  /* 0x0000000000067919 */ /* 0x000e660000002100 */
[----:B------:R4:W-:Y:S01]  /*15dc0*/  STS.U16 [R3+UR5+0x6000], R28 ;  /* 0x0060001c03007988 */ /* 0x0009e20008000405 */
[----:B0-----:R-:W-:-:S03]  /*15dd0*/  IMAD.SHL.U32 R4, R29, 0x2, RZ ;  /* 0x000000021d047824 */ /* 0x001fc600078e00ff */
[----:B------:R-:W-:Y:S01]  /*15de0*/  STS.U16 [R3+UR5+0x6800], R10 ;  /* 0x0068000a03007988 */ /* 0x000fe20008000405 */
[----:B------:R-:W-:-:S03]  /*15df0*/  LOP3.LUT R2, R29, 0x7, RZ, 0xc0, !PT ;  /* 0x000000071d027812 */ /* 0x000fc600078ec0ff */
[----:B----4-:R-:W4:Y:S04]  /*15e00*/  LDL.LU R28, [R1+0x2fb8] ;  /* 0x002fb800011c7983 */ /* 0x010f280000300800 */
[----:B------:R-:W-:Y:S01]  /*15e10*/  STS.U16 [R3+UR5+0x7000], R8 ;  /* 0x0070000803007988 */ /* 0x000fe20008000405 */
[----:B------:R-:W-:Y:S01]  /*15e20*/  IMAD R5, R2, 0x210, RZ ;  /* 0x0000021002057824 */ /* 0x000fe200078e02ff */
[----:B-1----:R-:W-:Y:S02]  /*15e30*/  LOP3.LUT R6, R6, 0x100, RZ, 0xc0, !PT ;  /* 0x0000010006067812 */ /* 0x002fe400078ec0ff */
[----:B--2---:R0:W-:Y:S04]  /*15e40*/  STL [R1+0x54], R7 ;  /* 0x0000540701007387 */ /* 0x0041e80000100800 */
[----:B0-----:R-:W2:Y:S04]  /*15e50*/  LDL.LU R7, [R1+0xc] ;  /* 0x00000c0001077983 */ /* 0x001ea80000300800 */
[----:B------:R-:W2:Y:S04]  /*15e60*/  LDL.LU R10, [R1+0x18] ;  /* 0x00001800010a7983 */ /* 0x000ea80000300800 */
[----:B------:R-:W2:Y:S04]  /*15e70*/  LDL.LU R8, [R1+0x24] ;  /* 0x0000240001087983 */ /* 0x000ea80000300800 */
[----:B---3--:R0:W-:Y:S02]  /*15e80*/  STL [R1+0x50], R0 ;  /* 0x0000500001007387 */ /* 0x0081e40000100800 */
[----:B0-----:R-:W-:-:S04]  /*15e90*/  LOP3.LUT R0, R4, 0x10, RZ, 0xc0, !PT ;  /* 0x0000001004007812 */ /* 0x001fc800078ec0ff */
[----:B------:R-:W-:Y:S02]  /*15ea0*/  LEA.HI R0, R6, R0, RZ, 0x1d ;  /* 0x0000000006007211 */ /* 0x000fe400078fe8ff */
[----:B------:R-:W3:Y:S02]  /*15eb0*/  LDL.LU R6, [R1+0x2c] ;  /* 0x00002c0001067983 */ /* 0x000ee40000300800 */
[----:B------:R-:W-:Y:S01]  /*15ec0*/  LOP3.LUT R5, R5, R0, RZ, 0x3c, !PT ;  /* 0x0000000005057212 */ /* 0x000fe200078e3cff */
[----:B------:R-:W-:Y:S02]  /*15ed0*/  IMAD.SHL.U32 R0, R29, 0x40, RZ ;  /* 0x000000401d007824 */ /* 0x000fe400078e00ff */
[----:B------:R-:W2:Y:S03]  /*15ee0*/  LDL.LU R29, [R1+0x28] ;  /* 0x00002800011d7983 */ /* 0x000ea60000300800 */
[----:B------:R-:W-:Y:S01]  /*15ef0*/  LOP3.LUT R0, R0, 0x3800, RZ, 0xc0, !PT ;  /* 0x0000380000007812 */ /* 0x000fe200078ec0ff */
[----:B------:R0:W-:Y:S04]  /*15f00*/  STL [R1+0x11c], R5 ;  /* 0x00011c0501007387 */ /* 0x0001e80000100800 */
[----:B------:R-:W-:-:S02]  /*15f10*/  IMAD R0, R2, 0x100, R0 ;  /* 0x0000010002007824 */ /* 0x000fc400078e0200 */
[----:B0-----:R-:W-:-:S05]  /*15f20*/  IMAD.SHL.U32 R5, R2, 0x10, RZ ;  /* 0x0000001002057824 */ /* 0x001fca00078e00ff */
[----:B------:R-:W-:Y:S02]  /*15f30*/  LOP3.LUT R2, R5, 0x30, R4, 0x78, !PT ;  /* 0x0000003005027812 */ /* 0x000fe400078e7804 */
[----:B------:R-:W2:Y:S04]  /*15f40*/  LDL R5, [R1+0xad0] ;  /* 0x000ad00001057983 */ /* 0x000ea80000100800 */
[----:B------:R-:W2:Y:S01]  /*15f50*/  LDL R4, [R1+0xad4] ;  /* 0x000ad40001047983 */ /* 0x000ea20000100800 */
[----:B------:R-:W-:-:S06]  /*15f60*/  PRMT R25, RZ, 0x7610, R25 ;  /* 0x00007610ff197816 */ /* 0x000fcc0000000019 */
[----:B--2---:R-:W2:Y:S04]  /*15f70*/  @!P0 LDG.E.U16 R25, desc[UR12][R4.64] ;  /* 0x0000000c04198981 */ /* 0x004ea8000c1e1500 */
        /* <DEDUP_REMOVED lines=139> */
[----:B------:R-:W3:Y:S04]  /*16830*/  LDL R5, [R1+0x9e4] ;  /* 0x0009e40001057983 */ /* 0x000ee80000100800 */
[----:B------:R0:W-:Y:S02]  /*16840*/  STS.U16 [R3+UR5+0x3800], R15 ;  /* 0x0038000f03007988 */ /* 0x0001e40008000405 */
[----:B0-----:R-:W-:-:S02]  /*16850*/  PRMT R15, RZ, 0x7610, R15 ;  /* 0x00007610ff0f7816 */ /* 0x001fc4000000000f */
        /* <DEDUP_REMOVED lines=12> */
[----:B0-----:R-:W3:Y:S04]  /*16920*/  LDL.LU R15, [R1+0x80] ;  /* 0x00008000010f7983 */ /* 0x001ee80000300800 */
[----:B--2---:R0:W-:Y:S04]  /*16930*/  STL [R1+0xc], R29 ;  /* 0x00000c1d01007387 */ /* 0x0041e80000100800 */
[----:B0-----:R-:W2:Y:S04]  /*16940*/  LDL.LU R29, [R1+0x2f64] ;  /* 0x002f6400011d7983 */ /* 0x001ea80000300800 */
[----:B------:R-:W2:Y:S04]  /*16950*/  LDL R4, [R1+0x9c0] ;  /* 0x0009c00001047983 */ /* 0x000ea80000100800 */
[----:B------:R-:W2:Y:S04]  /*16960*/  LDL R5, [R1+0x9c4] ;  /* 0x0009c40001057983 */ /* 0x000ea80000100800 */
[----:B------:R0:W-:Y:S02]  /*16970*/  STS.U16 [R3+UR5+0x3000], R13 ;  /* 0x0030000d03007988 */ /* 0x0001e40008000405 */
[----:B0-----:R-:W-:-:S02]  /*16980*/  PRMT R13, RZ, 0x7610, R13 ;  /* 0x00007610ff0d7816 */ /* 0x001fc4000000000d */
        /* <DEDUP_REMOVED lines=12> */
[----:B0-----:R-:W2:Y:S04]  /*16a50*/  LDL R13, [R1+0x984] ;  /* 0x00098400010d7983 */ /* 0x001ea80000100800 */
        /* <DEDUP_REMOVED lines=9> */
[----:B--2---:R0:W-:Y:S04]  /*16af0*/  STL [R1], R29 ;  /* 0x0000001d01007387 */ /* 0x0041e80000100800 */
        /* <DEDUP_REMOVED lines=8> */
[----:B------:R-:W3:Y:S04]  /*16b80*/  LDL.LU R4, [R1+0x74] ;  /* 0x0000740001047983 */ /* 0x000ee80000300800 */
[----:B------:R-:W3:Y:S04]  /*16b90*/  LDL R5, [R1+0x980] ;  /* 0x0009800001057983 */ /* 0x000ee80000100800 */
[----:B----4-:R0:W-:Y:S02]  /*16ba0*/  STS.U16 [R3+UR5+0x7800], R28 ;  /* 0x0078001c03007988 */ /* 0x0101e40008000405 */
[----:B0-----:R-:W-:-:S02]  /*16bb0*/  PRMT R28, RZ, 0x7610, R28 ;  /* 0x00007610ff1c7816 */ /* 0x001fc4000000001c */
[----:B--2---:R0:W-:Y:S04]  /*16bc0*/  STL [R1+0x2ee0], R29 ;  /* 0x002ee01d01007387 */ /* 0x0041e80000100800 */
[----:B---3--:R1:W-:Y:S04]  /*16bd0*/  STS.U16 [R3+UR5+0x12800], R4 ;  /* 0x0128000403007988 */ /* 0x0083e80008000405 */
[----:B0-----:R-:W2:Y:S01]  /*16be0*/  LDL.LU R29, [R1+0x8c] ;  /* 0x00008c00011d7983 */ /* 0x001ea20000300800 */
[----:B-1----:R-:W-:-:S03]  /*16bf0*/  @!P0 IMAD.MOV.U32 R4, RZ, RZ, R13 ;  /* 0x000000ffff048224 */ /* 0x002fc600078e000d */
[----:B------:R-:W3:Y:S04]  /*16c00*/  LDL.LU R13, [R1+0x98] ;  /* 0x00009800010d7983 */ /* 0x000ee80000300800 */
[----:B------:R-:W4:Y:S04]  /*16c10*/  @!P0 LDG.E.U16 R28, desc[UR12][R4.64] ;  /* 0x0000000c041c8981 */ /* 0x000f28000c1e1500 */
[----:B------:R-:W2:Y:S04]  /*16c20*/  LDL R4, [R1+0x970] ;  /* 0x0009700001047983 */ /* 0x000ea80000100800 */
[----:B------:R-:W2:Y:S04]  /*16c30*/  LDL R5, [R1+0x974] ;  /* 0x0009740001057983 */ /* 0x000ea80000100800 */
[----:B------:R0:W-:Y:S04]  /*16c40*/  STS.U16 [R3+UR5+0x12000], R27 ;  /* 0x0120001b03007988 */ /* 0x0001e80008000405 */
[----:B------:R-:W-:Y:S01]  /*16c50*/  STS.U16 [R3+UR5+0x13000], R15 ;  /* 0x0130000f03007988 */ /* 0x000fe20008000405 */
[----:B0-----:R-:W-:-:S03]  /*16c60*/  PRMT R27, RZ, 0x7610, R27 ;  /* 0x00007610ff1b7816 */ /* 0x001fc6000000001b */
[----:B----4-:R0:W-:Y:S04]  /*16c70*/  STL [R1+0x2ee4], R28 ;  /* 0x002ee41c01007387 */ /* 0x0101e80000100800 */
[----:B0-----:R-:W4:Y:S01]  /*16c80*/  LDL.LU R28, [R1+0x88] ;  /* 0x00008800011c7983 */ /* 0x001f220000300800 */
[----:B--2---:R-:W-:-:S03]  /*16c90*/  @!P0 LOP3.LUT R5, R5, R4, RZ, 0x3c, !PT ;  /* 0x0000000405058212 */ /* 0x004fc600078e3cff */
[----:B------:R-:W2:Y:S01]  /*16ca0*/  LDL.LU R15, [R1+0x2f58] ;  /* 0x002f5800010f7983 */ /* 0x000ea20000300800 */
[----:B------:R-:W-:-:S04]  /*16cb0*/  @!P0 LOP3.LUT R4, R5, R4, RZ, 0x3c, !PT ;  /* 0x0000000405048212 */ /* 0x000fc800078e3cff */
[----:B------:R-:W-:-:S05]  /*16cc0*/  @!P0 LOP3.LUT R5, R5, R4, RZ, 0x3c, !PT ;  /* 0x0000000405058212 */ /* 0x000fca00078e3cff */
[----:B------:R-:W2:Y:S04]  /*16cd0*/  @!P0 LDG.E.U16 R27, desc[UR12][R4.64] ;  /* 0x0000000c041b8981 */ /* 0x000ea8000c1e1500 */
[----:B------:R-:W3:Y:S04]  /*16ce0*/  LDL R4, [R1+0x960] ;  /* 0x0009600001047983 */ /* 0x000ee80000100800 */
[----:B------:R-:W3:Y:S04]  /*16cf0*/  LDL R5, [R1+0x964] ;  /* 0x0009640001057983 */ /* 0x000ee80000100800 */
[----:B------:R0:W-:Y:S02]  /*16d00*/  STS.U16 [R3+UR5+0x11800], R26 ;  /* 0x0118001a03007988 */ /* 0x0001e40008000405 */
[----:B0-----:R-:W-:-:S02]  /*16d10*/  PRMT R26, RZ, 0x7610, R26 ;  /* 0x00007610ff1a7816 */ /* 0x001fc4000000001a */
[----:B----4-:R-:W-:Y:S04]  /*16d20*/  STS.U16 [R3+UR5+0x13800], R28 ;  /* 0x0138001c03007988 */ /* 0x010fe80008000405 */
[----:B--2---:R0:W-:Y:S04]  /*16d30*/  STL [R1+0x2ee8], R27 ;  /* 0x002ee81b01007387 */ /* 0x0041e80000100800 */
[----:B0-----:R-:W2:Y:S01]  /*16d40*/  LDL.LU R27, [R1+0x9c] ;  /* 0x00009c00011b7983 */ /* 0x001ea20000300800 */
[----:B---3--:R-:W-:-:S03]  /*16d50*/  @!P0 LOP3.LUT R5, R5, R4, RZ, 0x3c, !PT ;  /* 0x0000000405058212 */ /* 0x008fc600078e3cff */
[----:B------:R-:W3:Y:S01]  /*16d60*/  LDL.LU R28, [R1+0xa0] ;  /* 0x0000a000011c7983 */ /* 0x000ee20000300800 */
[----:B------:R-:W-:-:S04]  /*16d70*/  @!P0 LOP3.LUT R4, R5, R4, RZ, 0x3c, !PT ;  /* 0x0000000405048212 */ /* 0x000fc800078e3cff */
[----:B------:R-:W-:-:S05]  /*16d80*/  @!P0 LOP3.LUT R5, R5, R4, RZ, 0x3c, !PT ;  /* 0x0000000405058212 */ /* 0x000fca00078e3cff */
[----:B------:R-:W4:Y:S04]  /*16d90*/  @!P0 LDG.E.U16 R26, desc[UR12][R4.64] ;  /* 0x0000000c041a8981 */ /* 0x000f28000c1e1500 */
[----:B------:R-:W2:Y:S04]  /*16da0*/  LDL R4, [R1+0x950] ;  /* 0x0009500001047983 */ /* 0x000ea80000100800 */
[----:B------:R-:W2:Y:S04]  /*16db0*/  LDL R5, [R1+0x954] ;  /* 0x0009540001057983 */ /* 0x000ea80000100800 */
[----:B------:R0:W-:Y:S04]  /*16dc0*/  STS.U16 [R3+UR5+0x8800], R25 ;  /* 0x0088001903007988 */ /* 0x0001e80008000405 */
[----:B------:R-:W-:Y:S01]  /*16dd0*/  STS.U16 [R3+UR5+0x14000], R29 ;  /* 0x0140001d03007988 */ /* 0x000fe20008000405 */
[----:B0-----:R-:W-:-:S03]  /*16de0*/  PRMT R25, RZ, 0x7610, R25 ;  /* 0x00007610ff197816 */ /* 0x001fc60000000019 */
[----:B----4-:R0:W-:Y:S04]  /*16df0*/  STL [R1+0x2eec], R26 ;  /* 0x002eec1a01007387 */ /* 0x0101e80000100800 */
[----:B0-----:R-:W4:Y:S01]  /*16e00*/  LDL R26, [R1+0x944] ;  /* 0x00094400011a7983 */ /* 0x001f220000100800 */
[----:B--2---:R-:W-:-:S03]  /*16e10*/  @!P0 LOP3.LUT R5, R5, R4, RZ, 0x3c, !PT ;  /* 0x0000000405058212 */ /* 0x004fc600078e3cff */
[----:B------:R-:W2:Y:S01]  /*16e20*/  LDL.LU R29, [R1+0xa8] ;  /* 0x0000a800011d7983 */ /* 0x000ea20000300800 */
[----:B------:R-:W-:-:S04]  /*16e30*/  @!P0 LOP3.LUT R4, R5, R4, RZ, 0x3c, !PT ;  /* 0x0000000405048212 */ /* 0x000fc800078e3cff */
[----:B------:R-:W-:-:S05]  /*16e40*/  @!P0 LOP3.LUT R5, R5, R4, RZ, 0x3c, !PT ;  /* 0x0000000405058212 */ /* 0x000fca00078e3cff */
[----:B------:R-:W2:Y:S04]  /*16e50*/  @!P0 LDG.E.U16 R25, desc[UR12][R4.64] ;  /* 0x0000000c04198981 */ /* 0x000ea8000c1e1500 */
[----:B------:R-:W3:Y:S04]  /*16e60*/  LDL.LU R4, [R1+0x90] ;  /* 0x0000900001047983 */ /* 0x000ee80000300800 */
[----:B------:R-:W4:Y:S04]  /*16e70*/  LDL R5, [R1+0x940] ;  /* 0x0009400001057983 */ /* 0x000f280000100800 */
[----:B------:R0:W-:Y:S02]  /*16e80*/  STS.U16 [R3+UR5+0x11000], R24 ;  /* 0x0110001803007988 */ /* 0x0001e40008000405 */
[----:B0-----:R-:W-:-:S02]  /*16e90*/  PRMT R24, RZ, 0x7610, R24 ;  /* 0x00007610ff187816 */ /* 0x001fc40000000018 */
[----:B--2---:R0:W-:Y:S04]  /*16ea0*/  STL [R1+0x2ef0], R25 ;  /* 0x002ef01901007387 */ /* 0x0041e80000100800 */
[----:B---3--:R4:W-:Y:S04]  /*16eb0*/  STS.U16 [R3+UR5+0x14800], R4 ;  /* 0x0148000403007988 */ /* 0x0089e80008000405 */
[----:B------:R1:W-:Y:S04]  /*16ec0*/  STS.U16 [R3+UR5+0x5800], R23 ;  /* 0x0058001703007988 */ /* 0x0003e80008000405 */
[----:B0-----:R-:W2:Y:S01]  /*16ed0*/  LDL R25, [R1+0x924] ;  /* 0x0009240001197983 */ /* 0x001ea20000100800 */
[----:B----4-:R-:W-:-:S03]  /*16ee0*/  @!P0 IMAD.MOV.U32 R4, RZ, RZ, R26 ;  /* 0x000000ffff048224 */ /* 0x010fc600078e001a */
[----:B------:R-:W3:Y:S04]  /*16ef0*/  LDL R26, [R1+0xbf0] ;  /* 0x000bf000011a7983 */ /* 0x000ee80000100800 */
[----:B------:R-:W4:Y:S04]  /*16f00*/  @!P0 LDG.E.U16 R24, desc[UR12][R4.64] ;  /* 0x0000000c04188981 */ /* 0x000f28000c1e1500 */
[----:B------:R-:W2:Y:S04]  /*16f10*/  LDL R4, [R1+0x930] ;  /* 0x0009300001047983 */ /* 0x000ea80000100800 */
[----:B------:R-:W2:Y:S01]  /*16f20*/  LDL R5, [R1+0x934] ;  /* 0x0009340001057983 */ /* 0x000ea20000100800 */
[----:B-1----:R-:W-:-:S03]  /*16f30*/  PRMT R23, RZ, 0x7610, R23 ;  /* 0x00007610ff177816 */ /* 0x002fc60000000017 */
[----:B------:R-:W-:Y:S04]  /*16f40*/  STS.U16 [R3+UR5+0x15000], R13 ;  /* 0x0150000d03007988 */ /* 0x000fe80008000405 */
[----:B----4-:R0:W-:Y:S04]  /*16f50*/  STL [R1+0x2ef4], R24 ;  /* 0x002ef41801007387 */ /* 0x0101e80000100800 */
[----:B0-----:R-:W4:Y:S01]  /*16f60*/  LDL R24, [R1+0x914] ;  /* 0x0009140001187983 */ /* 0x001f220000100800 */
[----:B--2---:R-:W-:-:S03]  /*16f70*/  @!P0 LOP3.LUT R5, R5, R4, RZ, 0x3c, !PT ;  /* 0x0000000405058212 */ /* 0x004fc600078e3cff */
[----:B------:R-:W2:Y:S01]  /*16f80*/  LDL.LU R13, [R1+0x2f54] ;  /* 0x002f5400010d7983 */ /* 0x000ea20000300800 */
[----:B------:R-:W-:-:S04]  /*16f90*/  @!P0 LOP3.LUT R4, R5, R4, RZ, 0x3c, !PT ;  /* 0x0000000405048212 */ /* 0x000fc800078e3cff */
[----:B------:R-:W-:-:S05]  /*16fa0*/  @!P0 LOP3.LUT R5, R5, R4, RZ, 0x3c, !PT ;  /* 0x0000000405058212 */ /* 0x000fca00078e3cff */
[----:B------:R0:W2:Y:S04]  /*16fb0*/  @!P0 LDG.E.U16 R23, desc[UR12][R4.64] ;  /* 0x0000000c04178981 */ /* 0x0000a8000c1e1500 */
[----:B------:R-:W3:Y:S01]  /*16fc0*/  LDL R5, [R1+0x920] ;  /* 0x0009200001057983 */ /* 0x000ee20000100800 */
[----:B0-----:R-:W-:-:S03]  /*16fd0*/  @!P0 IMAD.MOV.U32 R4, RZ, RZ, R25 ;  /* 0x000000ffff048224 */ /* 0x001fc600078e0019 */
[----:B------:R0:W-:Y:S04]  /*16fe0*/  STS.U16 [R3+UR5+0x10800], R22 ;  /* 0x0108001603007988 */ /* 0x0001e80008000405 */
[----:B------:R1:W-:Y:S01]  /*16ff0*/  STS.U16 [R3+UR5+0x8000], R21 ;  /* 0x0080001503007988 */ /* 0x0003e20008000405 */
[----:B0-----:R-:W-:-:S03]  /*17000*/  PRMT R22, RZ, 0x7610, R22 ;  /* 0x00007610ff167816 */ /* 0x001fc60000000016 */
[----:B------:R0:W-:Y:S01]  /*17010*/  STS.U16 [R3+UR5+0x15800], R27 ;  /* 0x0158001b03007988 */ /* 0x0001e20008000405 */
[----:B-1----:R-:W-:-:S03]  /*17020*/  PRMT R21, RZ, 0x7610, R21 ;  /* 0x00007610ff157816 */ /* 0x002fc60000000015 */
[----:B--2---:R1:W-:Y:S04]  /*17030*/  STL [R1+0x2ef8], R23 ;  /* 0x002ef81701007387 */ /* 0x0043e80000100800 */
[----:B0-----:R-:W2:Y:S04]  /*17040*/  LDL R27, [R1+0x90c] ;  /* 0x00090c00011b7983 */ /* 0x001ea80000100800 */
[----:B---3--:R0:W3:Y:S04]  /*17050*/  @!P0 LDG.E.U16 R22, desc[UR12][R4.64] ;  /* 0x0000000c04168981 */ /* 0x0080e8000c1e1500 */
[----:B-1----:R-:W3:Y:S04]  /*17060*/  LDL R23, [R1+0xc00] ;  /* 0x000c000001177983 */ /* 0x002ee80000100800 */
[----:B------:R1:W-:Y:S01]  /*17070*/  STS.U16 [R3+UR5+0x10000], R20 ;  /* 0x0100001403007988 */ /* 0x0003e20008000405 */
[----:B0-----:R-:W-:-:S02]  /*17080*/  @!P0 IMAD.MOV.U32 R4, RZ, RZ, R26 ;  /* 0x000000ffff048224 */ /* 0x001fc400078e001a */
[----:B----4-:R-:W-:Y:S01]  /*17090*/  @!P0 IMAD.MOV.U32 R5, RZ, RZ, R24 ;  /* 0x000000ffff058224 */ /* 0x010fe200078e0018 */
[----:B------:R-:W4:Y:S04]  /*170a0*/  LDL.LU R25, [R1+0xb8] ;  /* 0x0000b80001197983 */ /* 0x000f280000300800 */
[----:B------:R2:W4:Y:S01]  /*170b0*/  @!P0 LDG.E.U16 R21, desc[UR12][R4.64] ;  /* 0x0000000c04158981 */ /* 0x000522000c1e1500 */
[----:B-1----:R-:W-:-:S03]  /*170c0*/  PRMT R20, RZ, 0x7610, R20 ;  /* 0x00007610ff147816 */ /* 0x002fc60000000014 */
[----:B------:R0:W-:Y:S04]  /*170d0*/  STS.U16 [R3+UR5+0x16000], R28 ;  /* 0x0160001c03007988 */ /* 0x0001e80008000405 */
[----:B------:R1:W-:Y:S01]  /*170e0*/  STS.U16 [R3+UR5+0x16800], R29 ;  /* 0x0168001d03007988 */ /* 0x0003e20008000405 */
[----:B--2---:R-:W-:-:S03]  /*170f0*/  @!P0 IMAD.MOV.U32 R5, RZ, RZ, R27 ;  /* 0x000000ffff058224 */ /* 0x004fc600078e001b */
[----:B---3--:R-:W-:Y:S01]  /*17100*/  STL [R1+0x2efc], R22 ;  /* 0x002efc1601007387 */ /* 0x008fe20000100800 */
[----:B------:R-:W-:-:S03]  /*17110*/  @!P0 IMAD.MOV.U32 R4, RZ, RZ, R23 ;  /* 0x000000ffff048224 */ /* 0x000fc600078e0017 */
[----:B0-----:R-:W2:Y:S04]  /*17120*/  LDL R28, [R1+0xc10] ;  /* 0x000c1000011c7983 */ /* 0x001ea80000100800 */
[----:B------:R-:W3:Y:S04]  /*17130*/  LDL.LU R26, [R1+0xbc] ;  /* 0x0000bc00011a7983 */ /* 0x000ee80000300800 */
[----:B------:R2:W3:Y:S04]  /*17140*/  @!P0 LDG.E.U16 R20, desc[UR12][R4.64] ;  /* 0x0000000c04148981 */ /* 0x0004e8000c1e1500 */
[----:B----4-:R0:W-:Y:S04]  /*17150*/  STL [R1+0x2f00], R21 ;  /* 0x002f001501007387 */ /* 0x0101e80000100800 */
[----:B-1----:R-:W4:Y:S04]  /*17160*/  LDL R29, [R1+0xbec] ;  /* 0x000bec00011d7983 */ /* 0x002f280000100800 */
[----:B------:R-:W4:Y:S04]  /*17170*/  LDL R24, [R1+0xc20] ;  /* 0x000c200001187983 */ /* 0x000f280000100800 */
[----:B0-----:R-:W4:Y:S04]  /*17180*/  LDL R21, [R1+0x904] ;  /* 0x0009040001157983 */ /* 0x001f280000100800 */
[----:B------:R-:W4:Y:S04]  /*17190*/  LDL R23, [R1+0xbfc] ;  /* 0x000bfc0001177983 */ /* 0x000f280000100800 */
[----:B------:R-:W4:Y:S04]  /*171a0*/  LDL R22, [R1+0xc30] ;  /* 0x000c300001167983 */ /* 0x000f280000100800 */
[----:B------:R-:W4:Y:S04]  /*171b0*/  LDL.LU R27, [R1+0xc4] ;  /* 0x0000c400011b7983 */ /* 0x000f280000300800 */
[----:B------:R-:W4:Y:S04]  /*171c0*/  LDL.LU R5, [R1+0xac] ;  /* 0x0000ac0001057983 */ /* 0x000f280000300800 */
[----:B------:R0:W-:Y:S02]  /*171d0*/  STS.U16 [R3+UR5+0x4000], R19 ;  /* 0x0040001303007988 */ /* 0x0001e40008000405 */
[----:B0-----:R-:W-:Y:S01]  /*171e0*/  PRMT R19, RZ, 0x7610, R19 ;  /* 0x00007610ff137816 */ /* 0x001fe20000000013 */
[----:B--2---:R-:W-:Y:S01]  /*171f0*/  @!P0 IMAD.MOV.U32 R4, RZ, RZ, R28 ;  /* 0x000000ffff048224 */ /* 0x004fe200078e001c */
[----:B---3--:R0:W-:Y:S04]  /*17200*/  STL [R1+0x2f04], R20 ;  /* 0x002f041401007387 */ /* 0x0081e80000100800 */
[----:B0-----:R-:W2:Y:S04]  /*17210*/  LDL R20, [R1+0xc40] ;  /* 0x000c400001147983 */ /* 0x001ea80000100800 */
[----:B----4-:R0:W-:Y:S02]  /*17220*/  STS.U16 [R3+UR5+0x17000], R5 ;  /* 0x0170000503007988 */ /* 0x0101e40008000405 */
[----:B0-----:R-:W-:-:S02]  /*17230*/  @!P0 IMAD.MOV.U32 R5, RZ, RZ, R21 ;  /* 0x000000ffff058224 */ /* 0x001fc400078e0015 */
[----:B------:R-:W3:Y:S04]  /*17240*/  LDL R21, [R1+0xc0c] ;  /* 0x000c0c0001157983 */ /* 0x000ee80000100800 */
[----:B------:R-:W4:Y:S04]  /*17250*/  LDL.LU R28, [R1+0xc8] ;  /* 0x0000c800011c7983 */ /* 0x000f280000300800 */
[----:B------:R0:W2:Y:S04]  /*17260*/  @!P0 LDG.E.U16 R19, desc[UR12][R4.64] ;  /* 0x0000000c04138981 */ /* 0x0000a8000c1e1500 */
[----:B------:R-:W2:Y:S01]  /*17270*/  LDL.LU R5, [R1+0xb0] ;  /* 0x0000b00001057983 */ /* 0x000ea20000300800 */
[----:B0-----:R-:W-:-:S03]  /*17280*/  @!P0 IMAD.MOV.U32 R4, RZ, RZ, R24 ;  /* 0x000000ffff048224 */ /* 0x001fc600078e0018 */
[----:B------:R0:W-:Y:S02]  /*17290*/  STS.U16 [R3+UR5+0xf800], R18 ;  /* 0x00f8001203007988 */ /* 0x0001e40008000405 */
[----:B0-----:R-:W-:Y:S02]  /*172a0*/  PRMT R18, RZ, 0x7610, R18 ;  /* 0x00007610ff127816 */ /* 0x001fe40000000012 */
[----:B--2---:R0:W-:Y:S02]  /*172b0*/  STS.U16 [R3+UR5+0x17800], R5 ;  /* 0x0178000503007988 */ /* 0x0041e40008000405 */
[----:B0-----:R-:W-:-:S05]  /*172c0*/  @!P0 IMAD.MOV.U32 R5, RZ, RZ, R29 ;  /* 0x000000ffff058224 */ /* 0x001fca00078e001d */
[----:B------:R0:W2:Y:S04]  /*172d0*/  @!P0 LDG.E.U16 R18, desc[UR12][R4.64] ;  /* 0x0000000c04128981 */ /* 0x0000a8000c1e1500 */
[----:B------:R1:W-:Y:S01]  /*172e0*/  STS.U16 [R3+UR5+0x5000], R17 ;  /* 0x0050001103007988 */ /* 0x0003e20008000405 */
[----:B0-----:R-:W-:Y:S02]  /*172f0*/  @!P0 IMAD.MOV.U32 R4, RZ, RZ, R22 ;  /* 0x000000ffff048224 */ /* 0x001fe400078e0016 */
[----:B------:R-:W-:Y:S01]  /*17300*/  @!P0 IMAD.MOV.U32 R5, RZ, RZ, R23 ;  /* 0x000000ffff058224 */ /* 0x000fe200078e0017 */
[----:B-1----:R-:W-:Y:S01]  /*17310*/  PRMT R17, RZ, 0x7610, R17 ;  /* 0x00007610ff117816 */ /* 0x002fe20000000011 */
[----:B------:R0:W-:Y:S05]  /*17320*/  STS.U16 [R3+UR5+0xf000], R16 ;  /* 0x00f0001003007988 */ /* 0x0001ea0008000405 */
[----:B------:R1:W4:Y:S01]  /*17330*/  @!P0 LDG.E.U16 R17, desc[UR12][R4.64] ;  /* 0x0000000c04118981 */ /* 0x000322000c1e1500 */
[----:B0-----:R-:W-:-:S03]  /*17340*/  PRMT R16, RZ, 0x7610, R16 ;  /* 0x00007610ff107816 */ /* 0x001fc60000000010 */
[----:B------:R-:W-:Y:S01]  /*17350*/  STL [R1+0x2f08], R19 ;  /* 0x002f081301007387 */ /* 0x000fe20000100800 */
[----:B-1----:R-:W-:-:S03]  /*17360*/  @!P0 IMAD.MOV.U32 R4, RZ, RZ, R20 ;  /* 0x000000ffff048224 */ /* 0x002fc600078e0014 */
[----:B------:R-:W4:Y:S01]  /*17370*/  LDL.LU R29, [R1+0xd0] ;  /* 0x0000d000011d7983 */ /* 0x000f220000300800 */
[----:B---3--:R-:W-:-:S05]  /*17380*/  @!P0 IMAD.MOV.U32 R5, RZ, RZ, R21 ;  /* 0x000000ffff058224 */ /* 0x008fca00078e0015 */
[----:B------:R-:W3:Y:S04]  /*17390*/  @!P0 LDG.E.U16 R16, desc[UR12][R4.64] ;  /* 0x0000000c04108981 */ /* 0x000ee8000c1e1500 */
[----:B--2---:R-:W-:Y:S04]  /*173a0*/  STL [R1+0x2f0c], R18 ;  /* 0x002f0c1201007387 */ /* 0x004fe80000100800 */
[----:B------:R-:W2:Y:S04]  /*173b0*/  LDL R23, [R1+0xc1c] ;  /* 0x000c1c0001177983 */ /* 0x000ea80000100800 */
[----:B------:R-:W2:Y:S04]  /*173c0*/  LDL R22, [R1+0xc50] ;  /* 0x000c500001167983 */ /* 0x000ea80000100800 */
[----:B------:R0:W-:Y:S01]  /*173d0*/  STS.U16 [R3+UR5+0x18000], R25 ;  /* 0x0180001903007988 */ /* 0x0001e20008000405 */
[----:B------:R-:W-:-:S03]  /*173e0*/  PRMT R15, RZ, 0x7610, R15 ;  /* 0x00007610ff0f7816 */ /* 0x000fc6000000000f */
[----:B------:R1:W-:Y:S04]  /*173f0*/  STS.U16 [R3+UR5+0x18800], R26 ;  /* 0x0188001a03007988 */ /* 0x0003e80008000405 */
[----:B0-----:R-:W2:Y:S04]  /*17400*/  LDL.LU R25, [R1+0xd4] ;  /* 0x0000d40001197983 */ /* 0x001ea80000300800 */
[----:B----4-:R-:W-:Y:S04]  /*17410*/  STL [R1+0x2f10], R17 ;  /* 0x002f101101007387 */ /* 0x010fe80000100800 */
[----:B------:R-:W4:Y:S04]  /*17420*/  LDL R19, [R1+0xc2c] ;  /* 0x000c2c0001137983 */ /* 0x000f280000100800 */
[----:B------:R-:W4:Y:S04]  /*17430*/  LDL R18, [R1+0xc60] ;  /* 0x000c600001127983 */ /* 0x000f280000100800 */
[----:B-1----:R-:W4:Y:S04]  /*17440*/  LDL.LU R26, [R1+0xf0] ;  /* 0x0000f000011a7983 */ /* 0x002f280000300800 */
[----:B---3--:R-:W-:Y:S04]  /*17450*/  STL [R1+0x2f14], R16 ;  /* 0x002f141001007387 */ /* 0x008fe80000100800 */
[----:B------:R-:W3:Y:S04]  /*17460*/  LDL R21, [R1+0xc3c] ;  /* 0x000c3c0001157983 */ /* 0x000ee80000100800 */
[----:B------:R-:W3:Y:S01]  /*17470*/  LDL R20, [R1+0xc70] ;  /* 0x000c700001147983 */ /* 0x000ee20000100800 */
[----:B--2---:R-:W-:-:S02]  /*17480*/  @!P0 IMAD.MOV.U32 R5, RZ, RZ, R23 ;  /* 0x000000ffff058224 */ /* 0x004fc400078e0017 */
[----:B------:R-:W-:-:S05]  /*17490*/  @!P0 IMAD.MOV.U32 R4, RZ, RZ, R22 ;  /* 0x000000ffff048224 */ /* 0x000fca00078e0016 */
[----:B------:R4:W2:Y:S04]  /*174a0*/  @!P0 LDG.E.U16 R15, desc[UR12][R4.64] ;  /* 0x0000000c040f8981 */ /* 0x0008a8000c1e1500 */
[----:B------:R0:W-:Y:S01]  /*174b0*/  STS.U16 [R3+UR5+0xe800], R14 ;  /* 0x00e8000e03007988 */ /* 0x0001e20008000405 */
[----:B------:R-:W-:Y:S02]  /*174c0*/  PRMT R13, RZ, 0x7610, R13 ;  /* 0x00007610ff0d7816 */ /* 0x000fe4000000000d */
[----:B0-----:R-:W-:Y:S01]  /*174d0*/  PRMT R14, RZ, 0x7610, R14 ;  /* 0x00007610ff0e7816 */ /* 0x001fe2000000000e */
[----:B----4-:R-:W-:Y:S02]  /*174e0*/  @!P0 IMAD.MOV.U32 R5, RZ, RZ, R19 ;  /* 0x000000ffff058224 */ /* 0x010fe400078e0013 */
[----:B------:R-:W-:Y:S01]  /*174f0*/  @!P0 IMAD.MOV.U32 R4, RZ, RZ, R18 ;  /* 0x000000ffff048224 */ /* 0x000fe200078e0012 */
[----:B------:R0:W-:Y:S04]  /*17500*/  STS.U16 [R3+UR5+0x19000], R27 ;  /* 0x0190001b03007988 */ /* 0x0001e80008000405 */
[----:B------:R3:W4:Y:S04]  /*17510*/  @!P0 LDG.E.U16 R14, desc[UR12][R4.64] ;  /* 0x0000000c040e8981 */ /* 0x000728000c1e1500 */
[----:B0-----:R-:W4:Y:S01]  /*17520*/  LDL.LU R27, [R1+0xf4] ;  /* 0x0000f400011b7983 */ /* 0x001f220000300800 */
[----:B---3--:R-:W-:-:S03]  /*17530*/  @!P0 IMAD.MOV.U32 R5, RZ, RZ, R21 ;  /* 0x000000ffff058224 */ /* 0x008fc600078e0015 */
[----:B------:R-:W3:Y:S01]  /*17540*/  LDL R16, [R1+0xc80] ;  /* 0x000c800001107983 */ /* 0x000ee20000100800 */
[----:B------:R-:W-:-:S05]  /*17550*/  @!P0 IMAD.MOV.U32 R4, RZ, RZ, R20 ;  /* 0x000000ffff048224 */ /* 0x000fca00078e0014 */
[----:B------:R3:W3:Y:S04]  /*17560*/  @!P0 LDG.E.U16 R13, desc[UR12][R4.64] ;  /* 0x0000000c040d8981 */ /* 0x0006e8000c1e1500 */
[----:B--2---:R-:W-:Y:S04]  /*17570*/  STL [R1+0x2f18], R15 ;  /* 0x002f180f01007387 */ /* 0x004fe80000100800 */
[----:B------:R-:W2:Y:S04]  /*17580*/  LDL R17, [R1+0xc4c] ;  /* 0x000c4c0001117983 */ /* 0x000ea80000100800 */
[----:B------:R0:W-:Y:S04]  /*17590*/  STS.U16 [R3+UR5+0x19800], R28 ;  /* 0x0198001c03007988 */ /* 0x0001e80008000405 */
[----:B0-----:R-:W2:Y:S04]  /*175a0*/  LDL.LU R28, [R1+0x100] ;  /* 0x00010000011c7983 */ /* 0x001ea80000300800 */
[----:B------:R-:W2:Y:S04]  /*175b0*/  LDL R19, [R1+0xc5c] ;  /* 0x000c5c0001137983 */ /* 0x000ea80000100800 */
[----:B------:R-:W2:Y:S04]  /*175c0*/  LDL R18, [R1+0xc90] ;  /* 0x000c900001127983 */ /* 0x000ea80000100800 */
[----:B----4-:R0:W-:Y:S04]  /*175d0*/  STL [R1+0x2f1c], R14 ;  /* 0x002f1c0e01007387 */ /* 0x0101e80000100800 */
[----:B------:R-:W4:Y:S04]  /*175e0*/  LDL R15, [R1+0xc6c] ;  /* 0x000c6c00010f7983 */ /* 0x000f280000100800 */
[----:B0-----:R-:W4:Y:S01]  /*175f0*/  LDL R14, [R1+0xca0] ;  /* 0x000ca000010e7983 */ /* 0x001f220000100800 */
[----:B---3--:R-:W-:-:S03]  /*17600*/  @!P0 IMAD.MOV.U32 R4, RZ, RZ, R16 ;  /* 0x000000ffff048224 */ /* 0x008fc600078e0010 */
[----:B------:R0:W-:Y:S04]  /*17610*/  STS.U16 [R3+UR5+0x1a000], R29 ;  /* 0x01a0001d03007988 */ /* 0x0001e80008000405 */
[----:B0-----:R-:W3:Y:S04]  /*17620*/  LDL.LU R29, [R1+0x104] ;  /* 0x00010400011d7983 */ /* 0x001ee80000300800 */
[----:B------:R-:W-:Y:S04]  /*17630*/  STL [R1+0x2f20], R13 ;  /* 0x002f200d01007387 */ /* 0x000fe80000100800 */
[----:B------:R-:W3:Y:S01]  /*17640*/  LDL R16, [R1+0xcb0] ;  /* 0x000cb00001107983 */ /* 0x000ee20000100800 */
[----:B--2---:R-:W-:-:S03]  /*17650*/  @!P0 IMAD.MOV.U32 R5, RZ, RZ, R17 ;  /* 0x000000ffff058224 */ /* 0x004fc600078e0011 */
[----:B------:R-:W2:Y:S04]  /*17660*/  LDL R17, [R1+0xc7c] ;  /* 0x000c7c0001117983 */ /* 0x000ea80000100800 */
[----:B------:R0:W-:Y:S04]  /*17670*/  STS.U16 [R3+UR5+0x4800], R12 ;  /* 0x0048000c03007988 */ /* 0x0001e80008000405 */
[----:B------:R1:W-:Y:S01]  /*17680*/  STS.U16 [R3+UR5+0xe000], R11 ;  /* 0x00e0000b03007988 */ /* 0x0003e20008000405 */
[----:B0-----:R-:W-:Y:S02]  /*17690*/  PRMT R12, RZ, 0x7610, R12 ;  /* 0x00007610ff0c7816 */ /* 0x001fe4000000000c */
[----:B-1----:R-:W-:-:S04]  /*176a0*/  PRMT R11, RZ, 0x7610, R11 ;  /* 0x00007610ff0b7816 */ /* 0x002fc8000000000b */
[----:B------:R0:W2:Y:S04]  /*176b0*/  @!P0 LDG.E.U16 R12, desc[UR12][R4.64] ;  /* 0x0000000c040c8981 */ /* 0x0000a8000c1e1500 */
[----:B------:R1:W-:Y:S01]  /*176c0*/  STS.U16 [R3+UR5+0xc800], R10 ;  /* 0x00c8000a03007988 */ /* 0x0003e20008000405 */
[----:B0-----:R-:W-:Y:S02]  /*176d0*/  @!P0 IMAD.MOV.U32 R4, RZ, RZ, R18 ;  /* 0x000000ffff048224 */ /* 0x001fe400078e0012 */
[----:B------:R-:W-:Y:S01]  /*176e0*/  @!P0 IMAD.MOV.U32 R5, RZ, RZ, R19 ;  /* 0x000000ffff058224 */ /* 0x000fe200078e0013 */
[----:B-1----:R-:W-:-:S04]  /*176f0*/  PRMT R10, RZ, 0x7610, R10 ;  /* 0x00007610ff0a7816 */ /* 0x002fc8000000000a */
[----:B------:R4:W2:Y:S04]  /*17700*/  @!P0 LDG.E.U16 R11, desc[UR12][R4.64] ;  /* 0x0000000c040b8981 */ /* 0x0008a8000c1e1500 */
[----:B------:R0:W-:Y:S01]  /*17710*/  STS.U16 [R3+UR5+0xd800], R9 ;  /* 0x00d8000903007988 */ /* 0x0001e20008000405 */
[----:B----4-:R-:W-:Y:S02]  /*17720*/  @!P0 IMAD.MOV.U32 R4, RZ, RZ, R14 ;  /* 0x000000ffff048224 */ /* 0x010fe400078e000e */
[----:B------:R-:W-:Y:S01]  /*17730*/  @!P0 IMAD.MOV.U32 R5, RZ, RZ, R15 ;  /* 0x000000ffff058224 */ /* 0x000fe200078e000f */
[----:B0-----:R-:W-:-:S04]  /*17740*/  PRMT R9, RZ, 0x7610, R9 ;  /* 0x00007610ff097816 */ /* 0x001fc80000000009 */
[----:B------:R3:W4:Y:S02]  /*17750*/  @!P0 LDG.E.U16 R10, desc[UR12][R4.64] ;  /* 0x0000000c040a8981 */ /* 0x000724000c1e1500 */
[----:B---3--:R-:W-:Y:S02]  /*17760*/  @!P0 IMAD.MOV.U32 R4, RZ, RZ, R16 ;  /* 0x000000ffff048224 */ /* 0x008fe400078e0010 */
[----:B--2---:R-:W-:-:S05]  /*17770*/  @!P0 IMAD.MOV.U32 R5, RZ, RZ, R17 ;  /* 0x000000ffff058224 */ /* 0x004fca00078e0011 */
[----:B------:R-:W2:Y:S04]  /*17780*/  @!P0 LDG.E.U16 R9, desc[UR12][R4.64] ;  /* 0x0000000c04098981 */ /* 0x000ea8000c1e1500 */
[----:B------:R0:W-:Y:S04]  /*17790*/  STL [R1+0x2f24], R12 ;  /* 0x002f240c01007387 */ /* 0x0001e80000100800 */
[----:B------:R1:W-:Y:S04]  /*177a0*/  STL [R1+0x2f28], R11 ;  /* 0x002f280b01007387 */ /* 0x0003e80000100800 */
[----:B------:R-:W3:Y:S04]  /*177b0*/  LDL R21, [R1+0xc8c] ;  /* 0x000c8c0001157983 */ /* 0x000ee80000100800 */
[----:B------:R-:W3:Y:S04]  /*177c0*/  LDL R13, [R1+0xcc0] ;  /* 0x000cc000010d7983 */ /* 0x000ee80000100800 */
[----:B------:R-:W3:Y:S04]  /*177d0*/  LDL.LU R14, [R1+0x10c] ;  /* 0x00010c00010e7983 */ /* 0x000ee80000300800 */
[----:B----4-:R4:W-:Y:S04]  /*177e0*/  STL [R1+0x2f2c], R10 ;  /* 0x002f2c0a01007387 */ /* 0x0109e80000100800 */
[----:B------:R-:W3:Y:S04]  /*177f0*/  LDL.LU R15, [R1+0x110] ;  /* 0x00011000010f7983 */ /* 0x000ee80000300800 */
[----:B------:R-:W3:Y:S04]  /*17800*/  LDL.LU R19, [R1+0x114] ;  /* 0x0001140001137983 */ /* 0x000ee80000300800 */
[----:B------:R-:W3:Y:S04]  /*17810*/  LDL.LU R16, [R1+0x108] ;  /* 0x0001080001107983 */ /* 0x000ee80000300800 */
[----:B------:R-:W3:Y:S04]  /*17820*/  LDL.LU R17, [R1+0xfc] ;  /* 0x0000fc0001117983 */ /* 0x000ee80000300800 */
[----:B------:R-:W3:Y:S04]  /*17830*/  LDL.LU R18, [R1+0xdc] ;  /* 0x0000dc0001127983 */ /* 0x000ee80000300800 */
[----:B--2---:R2:W-:Y:S04]  /*17840*/  STL [R1+0x2f30], R9 ;  /* 0x002f300901007387 */ /* 0x0045e80000100800 */
[----:B0-----:R-:W3:Y:S04]  /*17850*/  LDL R12, [R1+0xc9c] ;  /* 0x000c9c00010c7983 */ /* 0x001ee80000100800 */
[----:B-1----:R-:W3:Y:S04]  /*17860*/  LDL R11, [R1+0xcdc] ;  /* 0x000cdc00010b7983 */ /* 0x002ee80000100800 */
[----:B------:R-:W3:Y:S04]  /*17870*/  LDL.LU R20, [R1+0x11c] ;  /* 0x00011c0001147983 */ /* 0x000ee80000300800 */
[----:B----4-:R-:W4:Y:S04]  /*17880*/  LDL R10, [R1+0xcac] ;  /* 0x000cac00010a7983 */ /* 0x010f280000100800 */
[----:B--2---:R-:W2:Y:S04]  /*17890*/  LDL R9, [R1+0xcd4] ;  /* 0x000cd40001097983 */ /* 0x004ea80000100800 */
[----:B------:R0:W-:Y:S04]  /*178a0*/  STS.U16 [R3+UR5+0xc000], R8 ;  /* 0x00c0000803007988 */ /* 0x0001e80008000405 */
[----:B------:R1:W-:Y:S01]  /*178b0*/  STS.U16 [R3+UR5+0xd000], R7 ;  /* 0x00d0000703007988 */ /* 0x0003e20008000405 */
[----:B0-----:R-:W-:Y:S01]  /*178c0*/  PRMT R8, RZ, 0x7610, R8 ;  /* 0x00007610ff087816 */ /* 0x001fe20000000008 */
[----:B---3--:R-:W-:-:S02]  /*178d0*/  @!P0 IMAD.MOV.U32 R5, RZ, RZ, R21 ;  /* 0x000000ffff058224 */ /* 0x008fc400078e0015 */
[----:B------:R-:W-:Y:S01]  /*178e0*/  @!P0 IMAD.MOV.U32 R4, RZ, RZ, R13 ;  /* 0x000000ffff048224 */ /* 0x000fe200078e000d */
[----:B-1----:R-:W-:Y:S01]  /*178f0*/  PRMT R7, RZ, 0x7610, R7 ;  /* 0x00007610ff077816 */ /* 0x002fe20000000007 */
[----:B------:R0:W-:Y:S04]  /*17900*/  STS.U16 [R3+UR5+0xb800], R6 ;  /* 0x00b8000603007988 */ /* 0x0001e80008000405 */
[----:B------:R1:W3:Y:S04]  /*17910*/  @!P0 LDG.E.U16 R8, desc[UR12][R4.64] ;  /* 0x0000000c04088981 */ /* 0x0002e8000c1e1500 */
[----:B------:R-:W3:Y:S01]  /*17920*/  LDL.LU R21, [R1+0x118] ;  /* 0x0001180001157983 */ /* 0x000ee20000300800 */
[----:B0-----:R-:W-:-:S03]  /*17930*/  PRMT R6, RZ, 0x7610, R6 ;  /* 0x00007610ff067816 */ /* 0x001fc60000000006 */
[----:B------:R-:W3:Y:S04]  /*17940*/  LDL.LU R22, [R1+0xf8] ;  /* 0x0000f80001167983 */ /* 0x000ee80000300800 */
[----:B------:R0:W-:Y:S04]  /*17950*/  STS.U16 [R3+UR5+0x1e000], R19 ;  /* 0x01e0001303007988 */ /* 0x0001e80008000405 */
[----:B------:R-:W3:Y:S04]  /*17960*/  LDL.LU R23, [R1+0xd8] ;  /* 0x0000d80001177983 */ /* 0x000ee80000300800 */
[----:B------:R0:W-:Y:S01]  /*17970*/  STS.U16 [R3+UR5+0x1a800], R25 ;  /* 0x01a8001903007988 */ /* 0x0001e20008000405 */
[----:B-1----:R-:W-:-:S02]  /*17980*/  @!P0 IMAD.MOV.U32 R5, RZ, RZ, R12 ;  /* 0x000000ffff058224 */ /* 0x002fc400078e000c */
[----:B------:R-:W-:Y:S01]  /*17990*/  @!P0 IMAD.MOV.U32 R4, RZ, RZ, R11 ;  /* 0x000000ffff048224 */ /* 0x000fe200078e000b */
[----:B0-----:R-:W0:Y:S04]  /*179a0*/  S2R R19, SR_TID.X ;  /* 0x0000000000137919 */ /* 0x001e280000002100 */
[----:B------:R2:W3:Y:S04]  /*179b0*/  @!P0 LDG.E.U16 R7, desc[UR12][R4.64] ;  /* 0x0000000c04078981 */ /* 0x0004e8000c1e1500 */
[----:B------:R-:W3:Y:S01]  /*179c0*/  LDL.LU R24, [R1+0xcc] ;  /* 0x0000cc0001187983 */ /* 0x000ee20000300800 */
[----:B------:R-:W-:-:S03]  /*179d0*/  IMAD.IADD R2, R0, 0x1, R2 ;  /* 0x0000000100027824 */ /* 0x000fc600078e0202 */
[----:B------:R1:W-:Y:S01]  /*179e0*/  STS.U16 [R3+UR5+0x1b000], R26 ;  /* 0x01b0001a03007988 */ /* 0x0003e20008000405 */
[----:B--2---:R-:W-:Y:S02]  /*179f0*/  @!P0 IMAD.MOV.U32 R4, RZ, RZ, R9 ;  /* 0x000000ffff048224 */ /* 0x004fe400078e0009 */
[----:B----4-:R-:W-:Y:S01]  /*17a00*/  @!P0 IMAD.MOV.U32 R5, RZ, RZ, R10 ;  /* 0x000000ffff058224 */ /* 0x010fe200078e000a */
[----:B------:R-:W2:Y:S04]  /*17a10*/  LDL.LU R25, [R1+0xc0] ;  /* 0x0000c00001197983 */ /* 0x000ea80000300800 */
[----:B------:R0:W4:Y:S04]  /*17a20*/  @!P0 LDG.E.U16 R6, desc[UR12][R4.64] ;  /* 0x0000000c04068981 */ /* 0x000128000c1e1500 */
[----:B------:R0:W-:Y:S04]  /*17a30*/  STS.U16 [R3+UR5+0x1b800], R27 ;  /* 0x01b8001b03007988 */ /* 0x0001e80008000405 */
[----:B-1----:R-:W2:Y:S01]  /*17a40*/  LDL.LU R26, [R1+0xb4] ;  /* 0x0000b400011a7983 */ /* 0x002ea20000300800 */
[----:B0-----:R-:W-:-:S03]  /*17a50*/  IMAD.SHL.U32 R4, R19, 0x100, RZ ;  /* 0x0000010013047824 */ /* 0x001fc600078e00ff */
[----:B------:R0:W-:Y:S04]  /*17a60*/  STS.U16 [R3+UR5+0x1c000], R28 ;  /* 0x01c0001c03007988 */ /* 0x0001e80008000405 */
[----:B------:R-:W2:Y:S01]  /*17a70*/  LDL.LU R27, [R1+0xa4] ;  /* 0x0000a400011b7983 */ /* 0x000ea20000300800 */
[----:B------:R-:W-:-:S03]  /*17a80*/  LOP3.LUT R0, R20, 0x1000, R4, 0xf8, !PT ;  /* 0x0000100014007812 */ /* 0x000fc600078ef804 */
[----:B------:R1:W-:Y:S04]  /*17a90*/  STS.U16 [R3+UR5+0x1c800], R29 ;  /* 0x01c8001d03007988 */ /* 0x0003e80008000405 */
[----:B0-----:R-:W2:Y:S04]  /*17aa0*/  LDL.LU R28, [R1+0x94] ;  /* 0x00009400011c7983 */ /* 0x001ea80000300800 */
[----:B-1----:R-:W2:Y:S04]  /*17ab0*/  LDL.LU R29, [R1+0x84] ;  /* 0x00008400011d7983 */ /* 0x002ea80000300800 */
[----:B---3--:R-:W-:Y:S04]  /*17ac0*/  STL [R1+0x2f34], R8 ;  /* 0x002f340801007387 */ /* 0x008fe80000100800 */
[----:B------:R-:W-:Y:S04]  /*17ad0*/  STL [R1+0x2f38], R7 ;  /* 0x002f380701007387 */ /* 0x000fe80000100800 */
[----:B----4-:R-:W-:Y:S04]  /*17ae0*/  STL [R1+0x2f3c], R6 ;  /* 0x002f3c0601007387 */ /* 0x010fe80000100800 */
[----:B------:R-:W-:Y:S04]  /*17af0*/  STL [R1+0x2f40], R2 ;  /* 0x002f400201007387 */ /* 0x000fe80000100800 */
[----:B------:R0:W-:Y:S04]  /*17b00*/  STL [R1+0x2f44], R0 ;  /* 0x002f440001007387 */ /* 0x0001e80000100800 */
[----:B0-----:R-:W3:Y:S04]  /*17b10*/  LDL.LU R0, [R1+0x6c] ;  /* 0x00006c0001007983 */ /* 0x001ee80000300800 */
[----:B---3--:R0:W-:Y:S04]  /*17b20*/  STL [R1+0x2f48], R0 ;  /* 0x002f480001007387 */ /* 0x0081e80000100800 */
[----:B0-----:R-:W3:Y:S04]  /*17b30*/  LDL.LU R0, [R1+0x70] ;  /* 0x0000700001007983 */ /* 0x001ee80000300800 */
[----:B---3--:R0:W-:Y:S04]  /*17b40*/  STL [R1+0x2f4c], R0 ;  /* 0x002f4c0001007387 */ /* 0x0081e80000100800 */
[----:B0-----:R-:W3:Y:S04]  /*17b50*/  LDL.LU R0, [R1+0x78] ;  /* 0x0000780001007983 */ /* 0x001ee80000300800 */
[----:B------:R-:W-:Y:S04]  /*17b60*/  STS.U16 [R3+UR5+0x1d000], R14 ;  /* 0x01d0000e03007988 */ /* 0x000fe80008000405 */
[----:B------:R-:W-:Y:S04]  /*17b70*/  STS.U16 [R3+UR5+0x1d800], R15 ;  /* 0x01d8000f03007988 */ /* 0x000fe80008000405 */
[----:B------:R-:W-:Y:S04]  /*17b80*/  STS.U16 [R3+UR5+0x1e800], R16 ;  /* 0x01e8001003007988 */ /* 0x000fe80008000405 */
[----:B------:R-:W-:Y:S04]  /*17b90*/  STS.U16 [R3+UR5+0x1f000], R17 ;  /* 0x01f0001103007988 */ /* 0x000fe80008000405 */
[----:B---3--:R0:W-:Y:S04]  /*17ba0*/  STL [R1+0x2f50], R0 ;  /* 0x002f500001007387 */ /* 0x0081e80000100800 */
[----:B0-----:R-:W3:Y:S04]  /*17bb0*/  LDL.LU R0, [R1+0x7c] ;  /* 0x00007c0001007983 */ /* 0x001ee80000300800 */
[----:B------:R-:W4:Y:S04]  /*17bc0*/  LDL.LU R2, [R1+0x68] ;  /* 0x0000680001027983 */ /* 0x000f280000300800 */
        /* <DEDUP_REMOVED lines=8> */
[----:B------:R0:W-:Y:S04]  /*17c50*/  STS.U16 [R3+UR5+0x1f800], R18 ;  /* 0x01f8001203007988 */ /* 0x0001e80008000405 */
[----:B------:R-:W4:Y:S04]  /*17c60*/  LDL.LU R14, [R1+0x44] ;  /* 0x00004400010e7983 */ /* 0x000f280000300800 */
[----:B------:R-:W4:Y:S01]  /*17c70*/  LDL.LU R15, [R1+0x40] ;  /* 0x00004000010f7983 */ /* 0x000f220000300800 */
[----:B0-----:R-:W-:-:S03]  /*17c80*/  LOP3.LUT R3, R3, 0x40, RZ, 0x3c, !PT ;  /* 0x0000004003037812 */ /* 0x001fc600078e3cff */
[----:B------:R-:W4:Y:S04]  /*17c90*/  LDL.LU R16, [R1+0x3c] ;  /* 0x00003c0001107983 */ /* 0x000f280000300800 */
[----:B------:R-:W4:Y:S04]  /*17ca0*/  LDL.LU R17, [R1+0x38] ;  /* 0x0000380001117983 */ /* 0x000f280000300800 */
[----:B------:R-:W4:Y:S04]  /*17cb0*/  LDL.LU R18, [R1+0x34] ;  /* 0x0000340001127983 */ /* 0x000f280000300800 */
[----:B------:R-:W4:Y:S04]  /*17cc0*/  LDL.LU R19, [R1+0x30] ;  /* 0x0000300001137983 */ /* 0x000f280000300800 */
[----:B------:R0:W-:Y:S04]  /*17cd0*/  STS.U16 [R3+UR5+0x1fc00], R21 ;  /* 0x01fc001503007988 */ /* 0x0001e80008000405 */
[----:B------:R-:W4:Y:S04]  /*17ce0*/  LDL.LU R20, [R1+0x2c] ;  /* 0x00002c0001147983 */ /* 0x000f280000300800 */
[----:B------:R1:W-:Y:S04]  /*17cf0*/  STS.U16 [R3+UR5+0x400], R22 ;  /* 0x0004001603007988 */ /* 0x0003e80008000405 */
[----:B0-----:R-:W4:Y:S04]  /*17d00*/  LDL.LU R21, [R1+0x28] ;  /* 0x0000280001157983 */ /* 0x001f280000300800 */
[----:B------:R0:W-:Y:S04]  /*17d10*/  STS.U16 [R3+UR5+0xc00], R23 ;  /* 0x000c001703007988 */ /* 0x0001e80008000405 */
[----:B-1----:R-:W4:Y:S04]  /*17d20*/  LDL.LU R22, [R1+0x24] ;  /* 0x0000240001167983 */ /* 0x002f280000300800 */
[----:B------:R1:W-:Y:S04]  /*17d30*/  STS.U16 [R3+UR5+0x1400], R24 ;  /* 0x0014001803007988 */ /* 0x0003e80008000405 */
[----:B0-----:R-:W4:Y:S04]  /*17d40*/  LDL.LU R23, [R1+0x20] ;  /* 0x0000200001177983 */ /* 0x001f280000300800 */
[----:B--2---:R0:W-:Y:S04]  /*17d50*/  STS.U16 [R3+UR5+0x1c00], R25 ;  /* 0x001c001903007988 */ /* 0x0041e80008000405 */
[----:B-1----:R-:W2:Y:S04]  /*17d60*/  LDL.LU R24, [R1+0x1c] ;  /* 0x00001c0001187983 */ /* 0x002ea80000300800 */
[----:B------:R1:W-:Y:S04]  /*17d70*/  STS.U16 [R3+UR5+0x2400], R26 ;  /* 0x0024001a03007988 */ /* 0x0003e80008000405 */
[----:B0-----:R-:W2:Y:S04]  /*17d80*/  LDL.LU R25, [R1+0x18] ;  /* 0x0000180001197983 */ /* 0x001ea80000300800 */
[----:B------:R0:W-:Y:S04]  /*17d90*/  STS.U16 [R3+UR5+0x2c00], R27 ;  /* 0x002c001b03007988 */ /* 0x0001e80008000405 */
[----:B-1----:R-:W2:Y:S04]  /*17da0*/  LDL.LU R26, [R1+0x14] ;  /* 0x00001400011a7983 */ /* 0x002ea80000300800 */
[----:B------:R1:W-:Y:S04]  /*17db0*/  STS.U16 [R3+UR5+0x3400], R28 ;  /* 0x0034001c03007988 */ /* 0x0003e80008000405 */
[----:B0-----:R-:W2:Y:S04]  /*17dc0*/  LDL.LU R27, [R1+0x10] ;  /* 0x00001000011b7983 */ /* 0x001ea80000300800 */
[----:B------:R0:W-:Y:S04]  /*17dd0*/  STS.U16 [R3+UR5+0x3c00], R29 ;  /* 0x003c001d03007988 */ /* 0x0001e80008000405 */
[----:B-1----:R-:W2:Y:S04]  /*17de0*/  LDL.LU R28, [R1+0xc] ;  /* 0x00000c00011c7983 */ /* 0x002ea80000300800 */
[----:B0-----:R-:W2:Y:S04]  /*17df0*/  LDL.LU R29, [R1+0x8] ;  /* 0x00000800011d7983 */ /* 0x001ea80000300800 */
[----:B------:R-:W2:Y:S04]  /*17e00*/  LDL.LU R4, [R1+0x4] ;  /* 0x0000040001047983 */ /* 0x000ea80000300800 */
[----:B------:R-:W2:Y:S04]  /*17e10*/  LDL.LU R5, [R1] ;  /* 0x0000000001057983 */ /* 0x000ea80000300800 */
[----:B---3--:R0:W-:Y:S04]  /*17e20*/  STS.U16 [R3+UR5+0x4400], R0 ;  /* 0x0044000003007988 */ /* 0x0081e80008000405 */
[----:B0-----:R-:W3:Y:S04]  /*17e30*/  LDL.LU R0, [R1+0x2f50] ;  /* 0x002f500001007983 */ /* 0x001ee80000300800 */
[----:B---3--:R0:W-:Y:S04]  /*17e40*/  STS.U16 [R3+UR5+0x4c00], R0 ;  /* 0x004c000003007988 */ /* 0x0081e80008000405 */
[----:B0-----:R-:W3:Y:S04]  /*17e50*/  LDL.LU R0, [R1+0x2f4c] ;  /* 0x002f4c0001007983 */ /* 0x001ee80000300800 */
[----:B---3--:R0:W-:Y:S04]  /*17e60*/  STS.U16 [R3+UR5+0x5400], R0 ;  /* 0x0054000003007988 */ /* 0x0081e80008000405 */
[----:B0-----:R-:W3:Y:S04]  /*17e70*/  LDL.LU R0, [R1+0x2f48] ;  /* 0x002f480001007983 */ /* 0x001ee80000300800 */
[----:B----4-:R-:W-:Y:S04]  /*17e80*/  STS.U16 [R3+UR5+0x6400], R2 ;  /* 0x0064000203007988 */ /* 0x010fe80008000405 */
        /* <DEDUP_REMOVED lines=18> */
[----:B--2---:R-:W-:Y:S04]  /*17fb0*/  STS.U16 [R3+UR5+0xfc00], R24 ;  /* 0x00fc001803007988 */ /* 0x004fe80008000405 */
[----:B------:R-:W-:Y:S04]  /*17fc0*/  STS.U16 [R3+UR5+0x10400], R25 ;  /* 0x0104001903007988 */ /* 0x000fe80008000405 */
[----:B------:R-:W-:Y:S04]  /*17fd0*/  STS.U16 [R3+UR5+0x10c00], R26 ;  /* 0x010c001a03007988 */ /* 0x000fe80008000405 */
[----:B------:R-:W-:Y:S04]  /*17fe0*/  STS.U16 [R3+UR5+0x11400], R27 ;  /* 0x0114001b03007988 */ /* 0x000fe80008000405 */
[----:B------:R-:W-:Y:S04]  /*17ff0*/  STS.U16 [R3+UR5+0x11c00], R28 ;  /* 0x011c001c03007988 */ /* 0x000fe80008000405 */
[----:B------:R-:W-:Y:S04]  /*18000*/  STS.U16 [R3+UR5+0x12400], R29 ;  /* 0x0124001d03007988 */ /* 0x000fe80008000405 */
[----:B---3--:R0:W-:Y:S04]  /*18010*/  STS.U16 [R3+UR5+0x5c00], R0 ;  /* 0x005c000003007988 */ /* 0x0081e80008000405 */
[----:B0-----:R-:W2:Y:S04]  /*18020*/  LDL.LU R0, [R1+0x2f44] ;  /* 0x002f440001007983 */ /* 0x001ea80000300800 */
[----:B------:R-:W3:Y:S04]  /*18030*/  LDL.LU R2, [R1+0x2f40] ;  /* 0x002f400001027983 */ /* 0x000ee80000300800 */
[----:B------:R-:W4:Y:S04]  /*18040*/  LDL.LU R6, [R1+0x2f3c] ;  /* 0x002f3c0001067983 */ /* 0x000f280000300800 */
[----:B------:R-:W2:Y:S04]  /*18050*/  LDL.LU R7, [R1+0x2f38] ;  /* 0x002f380001077983 */ /* 0x000ea80000300800 */
        /* <DEDUP_REMOVED lines=22> */
[----:B------:R-:W-:Y:S04]  /*181c0*/  STS.U16 [R3+UR5+0x12c00], R4 ;  /* 0x012c000403007988 */ /* 0x000fe80008000405 */
[----:B------:R-:W-:Y:S04]  /*181d0*/  STS.U16 [R3+UR5+0x13400], R5 ;  /* 0x0134000503007988 */ /* 0x000fe80008000405 */
[----:B----4-:R-:W-:Y:S04]  /*181e0*/  STS.U16 [R3+UR5+0x1f400], R6 ;  /* 0x01f4000603007988 */ /* 0x010fe80008000405 */
[----:B--2---:R-:W-:Y:S04]  /*181f0*/  STS.U16 [R3+UR5+0x1ec00], R7 ;  /* 0x01ec000703007988 */ /* 0x004fe80008000405 */
[----:B---3--:R-:W-:Y:S04]  /*18200*/  STS.U16 [R3+UR5+0x1e400], R8 ;  /* 0x01e4000803007988 */ /* 0x008fe80008000405 */
        /* <DEDUP_REMOVED lines=20> */
[----:B------:R-:W-:Y:S01]  /*18350*/  STS.U16 [R3+UR5+0x13c00], R29 ;  /* 0x013c001d03007988 */ /* 0x000fe20008000405 */
[----:B------:R-:W-:Y:S06]  /*18360*/  BAR.SYNC.DEFER_BLOCKING 0x0 ;  /* 0x0000000000007b1d */ /* 0x000fec0000010000 */
[----:B------:R-:W0:Y:S04]  /*18370*/  LDSM.16.M88.4 R16, [R2+UR5] ;  /* 0x000000050210783b */ /* 0x000e280008000200 */
[----:B------:R-:W1:Y:S04]  /*18380*/  LDSM.16.M88.4 R8, [R2+UR5+0x4000] ;  /* 0x004000050208783b */ /* 0x000e680008000200 */
[----:B------:R-:W2:Y:S04]  /*18390*/  LDSM.16.M88.4 R4, [R2+UR5+0x8000] ;  /* 0x008000050204783b */ /* 0x000ea80008000200 */
[----:B------:R-:W-:Y:S04]  /*183a0*/  LDSM.16.M88.4 R24, [R2+UR5+0xc000] ;  /* 0x00c000050218783b */ /* 0x000fe80008000200 */
[----:B------:R-:W-:Y:S04]  /*183b0*/  LDSM.16.MT88.4 R12, [R0+UR5+0x20000] ;  /* 0x02000005000c783b */ /* 0x000fe80008004200 */
[----:B0-----:R-:W-:Y:S04]  /*183c0*/  STL.64 [R1+0x70], R16 ;  /* 0x0000701001007387 */ /* 0x001fe80000100a00 */
[----:B------:R-:W-:Y:S04]  /*183d0*/  STL.64 [R1+0x78], R18 ;  /* 0x0000781201007387 */ /* 0x000fe80000100a00 */
[----:B-1----:R-:W-:Y:S04]  /*183e0*/  STL.64 [R1+0x60], R8 ;  /* 0x0000600801007387 */ /* 0x002fe80000100a00 */
[----:B------:R-:W-:Y:S04]  /*183f0*/  STL.64 [R1+0x68], R10 ;  /* 0x0000680a01007387 */ /* 0x000fe80000100a00 */
[----:B------:R-:W0:Y:S04]  /*18400*/  LDSM.16.M88.4 R8, [R2+UR5+0x10000] ;  /* 0x010000050208783b */ /* 0x000e280008000200 */
[----:B--2---:R-:W-:Y:S04]  /*18410*/  STL.64 [R1+0x50], R4 ;  /* 0x0000500401007387 */ /* 0x004fe80000100a00 */
[----:B------:R-:W-:Y:S04]  /*18420*/  STL.64 [R1+0x58], R6 ;  /* 0x0000580601007387 */ /* 0x000fe80000100a00 */
[----:B------:R-:W1:Y:S04]  /*18430*/  LDSM.16.M88.4 R4, [R2+UR5+0x14000] ;  /* 0x014000050204783b */ /* 0x000e680008000200 */
[----:B------:R-:W2:Y:S04]  /*18440*/  LDL.LU.64 R20, [R1+0x640] ;  /* 0x0006400001147983 */ /* 0x000ea80000300a00 */
[----:B------:R-:W-:Y:S04]  /*18450*/  LDSM.16.MT88.4 R16, [R0+UR5+0x20080] ;  /* 0x020080050010783b */ /* 0x000fe80008004200 */
[----:B0-----:R-:W-:Y:S04]  /*18460*/  STL.64 [R1+0x30], R8 ;  /* 0x0000300801007387 */ /* 0x001fe80000100a00 */
[----:B------:R-:W-:Y:S04]  /*18470*/  STL.64 [R1+0x38], R10 ;  /* 0x0000380a01007387 */ /* 0x000fe80000100a00 */
[----:B------:R-:W2:Y:S04]  /*18480*/  LDL.LU.64 R22, [R1+0x648] ;  /* 0x0006480001167983 */ /* 0x000ea80000300a00 */
[----:B-1----:R-:W-:Y:S04]  /*18490*/  STL.64 [R1+0x10], R4 ;  /* 0x0000100401007387 */ /* 0x002fe80000100a00 */
[----:B------:R-:W-:Y:S04]  /*184a0*/  STL.64 [R1+0x18], R6 ;  /* 0x0000180601007387 */ /* 0x000fe80000100a00 */
[----:B------:R-:W0:Y:S04]  /*184b0*/  LDSM.16.M88.4 R4, [R2+UR5+0x18000] ;  /* 0x018000050204783b */ /* 0x000e280008000200 */
[----:B------:R-:W-:Y:S04]  /*184c0*/  STL.64 [R1+0x48], R26 ;  /* 0x0000481a01007387 */ /* 0x000fe80000100a00 */
[----:B------:R1:W-:Y:S04]  /*184d0*/  STL.64 [R1+0x2ed8], R24 ;  /* 0x002ed81801007387 */ /* 0x0003e80000100a00 */
[----:B------:R-:W3:Y:S04]  /*184e0*/  LDSM.16.M88.4 R8, [R2+UR5+0x1c000] ;  /* 0x01c000050208783b */ /* 0x000ee80008000200 */
[----:B-1----:R-:W4:Y:S04]  /*184f0*/  LDL.LU.64 R24, [R1+0x630] ;  /* 0x0006300001187983 */ /* 0x002f280000300a00 */
[----:B------:R-:W4:Y:S04]  /*18500*/  LDL.LU.64 R26, [R1+0x638] ;  /* 0x00063800011a7983 */ /* 0x000f280000300a00 */
[----:B0-----:R-:W-:Y:S04]  /*18510*/  STL [R1+0x2adc], R6 ;  /* 0x002adc0601007387 */ /* 0x001fe80000100800 */
[----:B------:R-:W-:Y:S04]  /*18520*/  STL [R1+0x2ad8], R7 ;  /* 0x002ad80701007387 */ /* 0x000fe80000100800 */
[----:B------:R0:W-:Y:S04]  /*18530*/  STL.64 [R1+0x2ea0], R4 ;  /* 0x002ea00401007387 */ /* 0x0001e80000100a00 */
[----:B0-----:R-:W2:Y:S04]  /*18540*/  LDL.LU.64 R4, [R1+0x4b0] ;  /* 0x0004b00001047983 */ /* 0x001ea80000300a00 */
[----:B------:R-:W2:Y:S04]  /*18550*/  LDL.LU.64 R6, [R1+0x4b8] ;  /* 0x0004b80001067983 */ /* 0x000ea80000300a00 */
[----:B--2---:R-:W-:Y:S04]  /*18560*/  STL.64 [R1+0x2eb0], R6 ;  /* 0x002eb00601007387 */ /* 0x004fe80000100a00 */
[----:B------:R0:W-:Y:S04]  /*18570*/  STL.64 [R1+0x2ea8], R4 ;  /* 0x002ea80401007387 */ /* 0x0001e80000100a00 */
[----:B0-----:R-:W2:Y:S04]  /*18580*/  LDL.LU.64 R4, [R1+0x550] ;  /* 0x0005500001047983 */ /* 0x001ea80000300a00 */
[----:B------:R-:W2:Y:S04]  /*18590*/  LDL.LU.64 R6, [R1+0x558] ;  /* 0x0005580001067983 */ /* 0x000ea80000300a00 */
[----:B--2---:R-:W-:Y:S04]  /*185a0*/  STL.64 [R1+0x2ec0], R6 ;  /* 0x002ec00601007387 */ /* 0x004fe80000100a00 */
[----:B------:R0:W-:Y:S04]  /*185b0*/  STL.64 [R1+0x2eb8], R4 ;  /* 0x002eb80401007387 */ /* 0x0001e80000100a00 */
[----:B0-----:R-:W2:Y:S04]  /*185c0*/  LDL.64 R4, [R1+0x50] ;  /* 0x0000500001047983 */ /* 0x001ea80000100a00 */
[----:B--2---:R0:W-:Y:S04]  /*185d0*/  STL.64 [R1+0x2ed0], R4 ;  /* 0x002ed00401007387 */ /* 0x0041e80000100a00 */
[----:B0-----:R-:W4:Y:S04]  /*185e0*/  LDL.64 R4, [R1+0x60] ;  /* 0x0000600001047983 */ /* 0x001f280000100a00 */
[----:B---3--:R-:W-:Y:S04]  /*185f0*/  STL.64 [R1+0x2e78], R10 ;  /* 0x002e780a01007387 */ /* 0x008fe80000100a00 */
[----:B------:R0:W-:Y:S04]  /*18600*/  STL.64 [R1+0x2e70], R8 ;  /* 0x002e700801007387 */ /* 0x0001e80000100a00 */
[----:B0-----:R-:W2:Y:S04]  /*18610*/  LDL.64 R8, [R1+0x70] ;  /* 0x0000700001087983 */ /* 0x001ea80000100a00 */
[----:B------:R-:W-:Y:S04]  /*18620*/  STL [R1+0x27e8], R2 ;  /* 0x0027e80201007387 */ /* 0x000fe80000100800 */
[----:B------:R-:W-:Y:S04]  /*18630*/  STL.64 [R1+0x2e88], R18 ;  /* 0x002e881201007387 */ /* 0x000fe80000100a00 */
[----:B------:R0:W-:Y:S04]  /*18640*/  STL.64 [R1+0x2e80], R16 ;  /* 0x002e801001007387 */ /* 0x0001e80000100a00 */
[----:B0-----:R-:W3:Y:S04]  /*18650*/  LDL.64 R16, [R1+0x10] ;  /* 0x0000100001107983 */ /* 0x001ee80000100a00 */
[----:B---3--:R0:W-:Y:S04]  /*18660*/  STL.64 [R1+0x2e98], R16 ;  /* 0x002e981001007387 */ /* 0x0081e80000100a00 */
[----:B0-----:R-:W3:Y:S01]  /*18670*/  LDL.64 R16, [R1+0x30] ;  /* 0x0000300001107983 */ /* 0x001ee20000100a00 */
[C---:B--2---:R-:W-:Y:S08]  /*18680*/  HMMA.16816.F32.BF16 R20, R12.reuse, R8, R20 ;  /* 0x000000080c14723c */ /* 0x044ff00000041814 */
[----:B----4-:R-:W-:Y:S01]  /*18690*/  HMMA.16816.F32.BF16 R24, R12, R4, R24 ;  /* 0x000000040c18723c */ /* 0x010fe20000041818 */
[----:B---3--:R0:W-:Y:S04]  /*186a0*/  STL.64 [R1+0x2ec8], R16 ;  /* 0x002ec81001007387 */ /* 0x0081e80000100a00 */
[----:B0-----:R-:W2:Y:S04]  /*186b0*/  LDL.LU.64 R16, [R1+0x560] ;  /* 0x0005600001107983 */ /* 0x001ea80000300a00 */
[----:B------:R-:W2:Y:S04]  /*186c0*/  LDL.LU.64 R18, [R1+0x568] ;  /* 0x0005680001127983 */ /* 0x000ea80000300a00 */
[----:B------:R0:W-:Y:S04]  /*186d0*/  STL.64 [R1+0x200], R20 ;  /* 0x0002001401007387 */ /* 0x0001e80000100a00 */
[----:B------:R-:W-:Y:S01]  /*186e0*/  STL.64 [R1+0x208], R22 ;  /* 0x0002081601007387 */ /* 0x000fe20000100a00 */
[----:B0-----:R-:W-:-:S02]  /*186f0*/  IMAD.MOV.U32 R21, RZ, RZ, R8 ;  /* 0x000000ffff157224 */ /* 0x001fc400078e0008 */
[----:B------:R-:W-:-:S05]  /*18700*/  IMAD.MOV.U32 R20, RZ, RZ, R9 ;  /* 0x000000ffff147224 */ /* 0x000fca00078e0009 */
[----:B------:R0:W-:Y:S04]  /*18710*/  STL.64 [R1+0x2e90], R20 ;  /* 0x002e901401007387 */ /* 0x0001e80000100a00 */
[----:B0-----:R-:W3:Y:S04]  /*18720*/  LDL.LU.64 R20, [R1+0x4a0] ;  /* 0x0004a00001147983 */ /* 0x001ee80000300a00 */
[----:B------:R-:W3:Y:S04]  /*18730*/  LDL.LU.64 R22, [R1+0x4a8] ;  /* 0x0004a80001167983 */ /* 0x000ee80000300a00 */
[----:B------:R-:W4:Y:S04]  /*18740*/  LDL.LU.64 R8, [R1+0x490] ;  /* 0x0004900001087983 */ /* 0x000f280000300a00 */
[----:B------:R-:W4:Y:S04]  /*18750*/  LDL.LU.64 R10, [R1+0x498] ;  /* 0x00049800010a7983 */ /* 0x000f280000300a00 */
[----:B------:R0:W-:Y:S04]  /*18760*/  STL.64 [R1+0x1f0], R24 ;  /* 0x0001f01801007387 */ /* 0x0001e80000100a00 */
[----:B------:R1:W-:Y:S04]  /*18770*/  STL.64 [R1+0x1f8], R26 ;  /* 0x0001f81a01007387 */ /* 0x0003e80000100a00 */
[----:B0-----:R-:W2:Y:S01]  /*18780*/  LDL.LU.64 R24, [R1+0x2ed8] ;  /* 0x002ed80001187983 */ /* 0x001ea20000300a00 */
[----:B-1----:R-:W-:-:S02]  /*18790*/  IMAD.MOV.U32 R27, RZ, RZ, R4 ;  /* 0x000000ffff1b7224 */ /* 0x002fc400078e0004 */
[----:B------:R-:W-:Y:S02]  /*187a0*/  IMAD.MOV.U32 R26, RZ, RZ, R5 ;  /* 0x000000ffff1a7224 */ /* 0x000fe400078e0005 */
[----:B------:R-:W2:Y:S02]  /*187b0*/  LDL.LU.64 R4, [R1+0x2ed0] ;  /* 0x002ed00001047983 */ /* 0x000ea40000300a00 */
[----:B--2---:R-:W-:Y:S01]  /*187c0*/  HMMA.16816.F32.BF16 R16, R12, R4, R16 ;  /* 0x000000040c10723c */ /* 0x004fe20000041810 */
[----:B------:R-:W-:Y:S02]  /*187d0*/  IMAD.MOV.U32 R3, RZ, RZ, R4 ;  /* 0x000000ffff037224 */ /* 0x000fe400078e0004 */
[----:B------:R-:W-:-:S15]  /*187e0*/  IMAD.MOV.U32 R2, RZ, RZ, R5 ;  /* 0x000000ffff027224 */ /* 0x000fde00078e0005 */
[----:B------:R-:W-:Y:S01]  /*187f0*/  NOP ;  /* 0x0000000000007918 */ /* 0x000fe20000000000 */
[----:B------:R0:W-:Y:S04]  /*18800*/  STL.64 [R1+0x1e0], R16 ;  /* 0x0001e01001007387 */ /* 0x0001e80000100a00 */
[----:B------:R-:W-:Y:S04]  /*18810*/  STL.64 [R1+0x1e8], R18 ;  /* 0x0001e81201007387 */ /* 0x000fe80000100a00 */
[----:B0-----:R-:W2:Y:S04]  /*18820*/  LDL.LU.64 R16, [R1+0x2ec8] ;  /* 0x002ec80001107983 */ /* 0x001ea80000300a00 */
[----:B------:R-:W2:Y:S04]  /*18830*/  LDL.LU.64 R6, [R1+0x2ec0] ;  /* 0x002ec00001067983 */ /* 0x000ea80000300a00 */
[----:B------:R-:W2:Y:S02]  /*18840*/  LDL.LU.64 R4, [R1+0x2eb8] ;  /* 0x002eb80001047983 */ /* 0x000ea40000300a00 */
[----:B--2---:R-:W-:-:S15]  /*18850*/  HMMA.16816.F32.BF16 R4, R12, R24, R4 ;  /* 0x000000180c04723c */ /* 0x004fde0000041804 */
[----:B------:R-:W-:-:S04]  /*18860*/  NOP ;  /* 0x0000000000007918 */ /* 0x000fc80000000000 */
[----:B------:R-:W-:Y:S04]  /*18870*/  STL.64 [R1+0x1d0], R4 ;  /* 0x0001d00401007387 */ /* 0x000fe80000100a00 */
[----:B------:R0:W-:Y:S04]  /*18880*/  STL.64 [R1+0x1d8], R6 ;  /* 0x0001d80601007387 */ /* 0x0001e80000100a00 */
[----:B0-----:R-:W2:Y:S04]  /*18890*/  LDL.LU.64 R6, [R1+0x2eb0] ;  /* 0x002eb00001067983 */ /* 0x001ea80000300a00 */
[----:B------:R-:W2:Y:S04]  /*188a0*/  LDL.LU.64 R4, [R1+0x2ea8] ;  /* 0x002ea80001047983 */ /* 0x000ea80000300a00 */
[----:B------:R-:W-:Y:S01]  /*188b0*/  STL.64 [R1+0x2e40], R24 ;  /* 0x002e401801007387 */ /* 0x000fe20000100a00 */
[----:B--2---:R-:W-:-:S15]  /*188c0*/  HMMA.16816.F32.BF16 R4, R12, R16, R4 ;  /* 0x000000100c04723c */ /* 0x004fde0000041804 */
[----:B------:R-:W-:-:S04]  /*188d0*/  NOP ;  /* 0x0000000000007918 */ /* 0x000fc80000000000 */
[----:B------:R0:W-:Y:S04]  /*188e0*/  STL.64 [R1+0x1c0], R4 ;  /* 0x0001c00401007387 */ /* 0x0001e80000100a00 */
[----:B------:R1:W-:Y:S04]  /*188f0*/  STL.64 [R1+0x1c8], R6 ;  /* 0x0001c80601007387 */ /* 0x0003e80000100a00 */
[----:B0-----:R-:W4:Y:S01]  /*18900*/  LDL.LU.64 R4, [R1+0x2ea0] ;  /* 0x002ea00001047983 */ /* 0x001f220000300a00 */
[----:B-1----:R-:W-:Y:S02]  /*18910*/  IMAD.MOV.U32 R7, RZ, RZ, R16 ;  /* 0x000000ffff077224 */ /* 0x002fe400078e0010 */
[----:B------:R-:W-:-:S02]  /*18920*/  IMAD.MOV.U32 R6, RZ, RZ, R17 ;  /* 0x000000ffff067224 */ /* 0x000fc400078e0011 */
[----:B------:R-:W3:Y:S01]  /*18930*/  LDL.LU.64 R16, [R1+0x2e98] ;  /* 0x002e980001107983 */ /* 0x000ee20000300a00 */
[----:B------:R-:W-:Y:S02]  /*18940*/  IMAD.MOV.U32 R24, RZ, RZ, R3 ;  /* 0x000000ffff187224 */ /* 0x000fe400078e0003 */
[----:B------:R-:W-:-:S05]  /*18950*/  IMAD.MOV.U32 R25, RZ, RZ, R2 ;  /* 0x000000ffff197224 */ /* 0x000fca00078e0002 */
[----:B------:R-:W-:Y:S01]  /*18960*/  STL.64 [R1+0x2e58], R24 ;  /* 0x002e581801007387 */ /* 0x000fe20000100a00 */
[----:B---3--:R-:W-:-:S15]  /*18970*/  HMMA.16816.F32.BF16 R20, R12, R16, R20 ;  /* 0x000000100c14723c */ /* 0x008fde0000041814 */
[----:B------:R-:W-:-:S04]  /*18980*/  NOP ;  /* 0x0000000000007918 */ /* 0x000fc80000000000 */
[----:B------:R0:W-:Y:S04]  /*18990*/  STL.64 [R1+0x1b0], R20 ;  /* 0x0001b01401007387 */ /* 0x0001e80000100a00 */
[----:B------:R-:W-:Y:S04]  /*189a0*/  STL.64 [R1+0x1b8], R22 ;  /* 0x0001b81601007387 */ /* 0x000fe80000100a00 */
[----:B0-----:R-:W2:Y:S01]  /*189b0*/  LDL.LU.64 R20, [R1+0x2e90] ;  /* 0x002e900001147983 */ /* 0x001ea20000300a00 */
[----:B----4-:R-:W-:Y:S01]  /*189c0*/  HMMA.16816.F32.BF16 R8, R12, R4, R8 ;  /* 0x000000040c08723c */ /* 0x010fe20000041808 */
[----:B------:R-:W-:-:S02]  /*189d0*/  IMAD.MOV.U32 R3, RZ, RZ, R16 ;  /* 0x000000ffff037224 */ /* 0x000fc400078e0010 */
[----:B------:R-:W-:Y:S01]  /*189e0*/  IMAD.MOV.U32 R2, RZ, RZ, R17 ;  /* 0x000000ffff027224 */ /* 0x000fe200078e0011 */
[----:B------:R-:W3:Y:S04]  /*189f0*/  LDL.LU.64 R18, [R1+0x2e88] ;  /* 0x002e880001127983 */ /* 0x000ee80000300a00 */
[----:B------:R-:W3:Y:S11]  /*18a00*/  LDL.LU.64 R16, [R1+0x2e80] ;  /* 0x002e800001107983 */ /* 0x000ef60000300a00 */
[----:B------:R-:W-:Y:S04]  /*18a10*/  STL.64 [R1+0x1a0], R8 ;  /* 0x0001a00801007387 */ /* 0x000fe80000100a00 */
[----:B------:R0:W-:Y:S04]  /*18a20*/  STL.64 [R1+0x1a8], R10 ;  /* 0x0001a80a01007387 */ /* 0x0001e80000100a00 */
[----:B0-----:R-:W4:Y:S04]  /*18a30*/  LDL.LU.64 R10, [R1+0x2e78] ;  /* 0x002e7800010a7983 */ /* 0x001f280000300a00 */
[----:B------:R-:W3:Y:S04]  /*18a40*/  LDL.LU.64 R8, [R1+0x2e70] ;  /* 0x002e700001087983 */ /* 0x000ee80000300a00 */
[----:B------:R2:W-:Y:S02]  /*18a50*/  STL.64 [R1+0x2e60], R4 ;  /* 0x002e600401007387 */ /* 0x0005e40000100a00 */
[----:B--2---:R-:W-:-:S02]  /*18a60*/  IMAD.MOV.U32 R4, RZ, RZ, R21 ;  /* 0x000000ffff047224 */ /* 0x004fc400078e0015 */
[----:B------:R-:W-:Y:S02]  /*18a70*/  IMAD.MOV.U32 R5, RZ, RZ, R20 ;  /* 0x000000ffff057224 */ /* 0x000fe400078e0014 */
[----:B------:R-:W2:Y:S04]  /*18a80*/  LDL.LU.64 R20, [R1+0x390] ;  /* 0x0003900001147983 */ /* 0x000ea80000300a00 */
[----:B------:R-:W2:Y:S04]  /*18a90*/  LDL.LU.64 R22, [R1+0x398] ;  /* 0x0003980001167983 */ /* 0x000ea80000300a00 */
[----:B--2---:R-:W-:Y:S04]  /*18aa0*/  STL.64 [R1+0x2e10], R22 ;  /* 0x002e101601007387 */ /* 0x004fe80000100a00 */
[----:B------:R0:W-:Y:S04]  /*18ab0*/  STL.64 [R1+0x2e08], R20 ;  /* 0x002e081401007387 */ /* 0x0001e80000100a00 */
[----:B0-----:R-:W3:Y:S04]  /*18ac0*/  LDL.LU.64 R20, [R1+0x3b0] ;  /* 0x0003b00001147983 */ /* 0x001ee80000300a00 */
[----:B------:R-:W3:Y:S02]  /*18ad0*/  LDL.LU.64 R22, [R1+0x3b8] ;  /* 0x0003b80001167983 */ /* 0x000ee40000300a00 */
[----:B---3--:R-:W-:Y:S01]  /*18ae0*/  HMMA.16816.F32.BF16 R20, R12, R8, R20 ;  /* 0x000000080c14723c */ /* 0x008fe20000041814 */
[----:B------:R-:W-:-:S02]  /*18af0*/  IMAD.MOV.U32 R12, RZ, RZ, R27 ;  /* 0x000000ffff0c7224 */ /* 0x000fc400078e001b */
[----:B------:R-:W-:-:S15]  /*18b00*/  IMAD.MOV.U32 R13, RZ, RZ, R26 ;  /* 0x000000ffff0d7224 */ /* 0x000fde00078e001a */
[----:B------:R-:W-:Y:S01]  /*18b10*/  NOP ;  /* 0x0000000000007918 */ /* 0x000fe20000000000 */
[----:B------:R-:W-:Y:S04]  /*18b20*/  STL.64 [R1+0x170], R20 ;  /* 0x0001701401007387 */ /* 0x000fe80000100a00 */
[----:B------:R-:W-:Y:S04]  /*18b30*/  STL.64 [R1+0x178], R22 ;  /* 0x0001781601007387 */ /* 0x000fe80000100a00 */
[----:B------:R0:W-:Y:S04]  /*18b40*/  STL.64 [R1+0x2e68], R12 ;  /* 0x002e680c01007387 */ /* 0x0001e80000100a00 */
[----:B0-----:R-:W2:Y:S04]  /*18b50*/  LDL.LU.64 R12, [R1+0x5e0] ;  /* 0x0005e000010c7983 */ /* 0x001ea80000300a00 */
[----:B------:R-:W2:Y:S04]  /*18b60*/  LDL.LU.64 R14, [R1+0x5e8] ;  /* 0x0005e800010e7983 */ /* 0x000ea80000300a00 */
[----:B------:R-:W3:Y:S04]  /*18b70*/  LDL.LU.64 R24, [R1+0x5d0] ;  /* 0x0005d00001187983 */ /* 0x000ee80000300a00 */
[----:B------:R-:W3:Y:S04]  /*18b80*/  LDL.LU.64 R26, [R1+0x5d8] ;  /* 0x0005d800011a7983 */ /* 0x000ee80000300a00 */
[----:B----4-:R-:W-:Y:S04]  /*18b90*/  STL.64 [R1+0x2e20], R10 ;  /* 0x002e200a01007387 */ /* 0x010fe80000100a00 */
[----:B------:R0:W-:Y:S02]  /*18ba0*/  STL.64 [R1+0x2e18], R8 ;  /* 0x002e180801007387 */ /* 0x0001e40000100a00 */
[----:B0-----:R-:W-:-:S02]  /*18bb0*/  IMAD.MOV.U32 R8, RZ, RZ, R7 ;  /* 0x000000ffff087224 */ /* 0x001fc400078e0007 */
[----:B------:R-:W-:-:S05]  /*18bc0*/  IMAD.MOV.U32 R9, RZ, RZ, R6 ;  /* 0x000000ffff097224 */ /* 0x000fca00078e0006 */
[----:B------:R0:W-:Y:S04]  /*18bd0*/  STL.64 [R1+0x2e38], R8 ;  /* 0x002e380801007387 */ /* 0x0001e80000100a00 */
[----:B0-----:R-:W4:Y:S04]  /*18be0*/  LDL.LU.64 R8, [R1+0x440] ;  /* 0x0004400001087983 */ /* 0x001f280000300a00 */
[----:B------:R-:W2:Y:S04]  /*18bf0*/  LDL.LU.64 R10, [R1+0x448] ;  /* 0x00044800010a7983 */ /* 0x000ea80000300a00 */
[----:B--2---:R-:W-:Y:S04]  /*18c00*/  STL.64 [R1+0x2e50], R10 ;  /* 0x002e500a01007387 */ /* 0x004fe80000100a00 */
[----:B----4-:R0:W-:Y:S04]  /*18c10*/  STL.64 [R1+0x2e48], R8 ;  /* 0x002e480801007387 */ /* 0x0101e80000100a00 */
[----:B0-----:R-:W2:Y:S04]  /*18c20*/  LDL.LU.64 R8, [R1+0x450] ;  /* 0x0004500001087983 */ /* 0x001ea80000300a00 */
[----:B------:R-:W2:Y:S04]  /*18c30*/  LDL.LU.64 R10, [R1+0x458] ;  /* 0x00045800010a7983 */ /* 0x000ea80000300a00 */
[----:B------:R-:W4:Y:S04]  /*18c40*/  LDL.LU.64 R20, [R1+0x3a0] ;  /* 0x0003a00001147983 */ /* 0x000f280000300a00 */
[----:B------:R-:W2:Y:S01]  /*18c50*/  LDL.LU.64 R22, [R1+0x3a8] ;  /* 0x0003a80001167983 */ /* 0x000ea20000300a00 */
[C---:B------:R-:W-:Y:S03]  /*18c60*/  HMMA.16816.F32.BF16 R4, R16.reuse, R4, R12 ;  /* 0x000000041004723c */ /* 0x040fe6000004180c */
[----:B--2---:R-:W-:Y:S04]  /*18c70*/  STL.64 [R1+0x2e30], R22 ;  /* 0x002e301601007387 */ /* 0x004fe80000100a00 */
[----:B----4-:R0:W-:Y:S04]  /*18c80*/  STL.64 [R1+0x2e28], R20 ;  /* 0x002e281401007387 */ /* 0x0101e80000100a00 */
[----:B0-----:R-:W2:Y:S04]  /*18c90*/  LDL.LU.64 R20, [R1+0x120] ;  /* 0x0001200001147983 */ /* 0x001ea80000300a00 */
[----:B------:R-:W2:Y:S04]  /*18ca0*/  LDL.LU.64 R22, [R1+0x128] ;  /* 0x0001280001167983 */ /* 0x000ea80000300a00 */
[----:B------:R-:W3:Y:S04]  /*18cb0*/  LDL.LU.64 R12, [R1+0x2e68] ;  /* 0x002e6800010c7983 */ /* 0x000ee80000300a00 */
[----:B------:R0:W-:Y:S04]  /*18cc0*/  STL.64 [R1+0x160], R4 ;  /* 0x0001600401007387 */ /* 0x0001e80000100a00 */
[----:B------:R1:W-:Y:S04]  /*18cd0*/  STL.64 [R1+0x168], R6 ;  /* 0x0001680601007387 */ /* 0x0003e80000100a00 */
[----:B0-----:R-:W4:Y:S01]  /*18ce0*/  LDL.LU.64 R4, [R1+0x2e60] ;  /* 0x002e600001047983 */ /* 0x001f220000300a00 */
[----:B---3--:R-:W-:Y:S03]  /*18cf0*/  HMMA.16816.F32.BF16 R12, R16, R12, R24 ;  /* 0x0000000c100c723c */ /* 0x008fe60000041818 */
[----:B------:R-:W3:-:S15]  /*18d00*/  LDL.LU.64 R24, [R1+0x2e58] ;  /* 0x002e580001187983 */ /* 0x000ede0000300a00 */
[----:B------:R-:W-:Y:S01]  /*18d10*/  NOP ;  /* 0x0000000000007918 */ /* 0x000fe20000000000 */
[----:B-1----:R-:W-:Y:S01]  /*18d20*/  IMAD.MOV.U32 R7, RZ, RZ, R15 ;  /* 0x000000ffff077224 */ /* 0x002fe200078e000f */
[----:B------:R0:W-:Y:S01]  /*18d30*/  STL.64 [R1+0x150], R12 ;  /* 0x0001500c01007387 */ /* 0x0001e20000100a00 */
[----:B------:R-:W-:-:S03]  /*18d40*/  IMAD.MOV.U32 R6, RZ, RZ, R14 ;  /* 0x000000ffff067224 */ /* 0x000fc600078e000e */
[----:B0-----:R-:W2:Y:S04]  /*18d50*/  LDL.LU.64 R12, [R1+0x380] ;  /* 0x00038000010c7983 */ /* 0x001ea80000300a00 */
[----:B------:R-:W2:Y:S04]  /*18d60*/  LDL.LU.64 R14, [R1+0x388] ;  /* 0x00038800010e7983 */ /* 0x000ea80000300a00 */
[----:B------:R-:W-:Y:S04]  /*18d70*/  STL [R1+0x2ae4], R7 ;  /* 0x002ae40701007387 */ /* 0x000fe80000100800 */
[----:B------:R-:W-:Y:S01]  /*18d80*/  STL [R1+0x2ae0], R6 ;  /* 0x002ae00601007387 */ /* 0x000fe20000100800 */
[----:B---3--:R-:W-:Y:S03]  /*18d90*/  HMMA.16816.F32.BF16 R24, R16, R24, R8 ;  /* 0x000000181018723c */ /* 0x008fe60000041808 */
[----:B------:R-:W3:Y:S04]  /*18da0*/  LDL.LU.64 R10, [R1+0x2e50] ;  /* 0x002e5000010a7983 */ /* 0x000ee80000300a00 */
[----:B------:R-:W3:-:S12]  /*18db0*/  LDL.LU.64 R8, [R1+0x2e48] ;  /* 0x002e480001087983 */ /* 0x000ed80000300a00 */
[----:B------:R0:W-:Y:S04]  /*18dc0*/  STL.64 [R1+0x140], R24 ;  /* 0x0001401801007387 */ /* 0x0001e80000100a00 */
[----:B------:R-:W-:Y:S04]  /*18dd0*/  STL.64 [R1+0x148], R26 ;  /* 0x0001481a01007387 */ /* 0x000fe80000100a00 */
[----:B0-----:R-:W3:Y:S02]  /*18de0*/  LDL.LU.64 R24, [R1+0x2e40] ;  /* 0x002e400001187983 */ /* 0x001ee40000300a00 */
[----:B---3--:R-:W-:-:S15]  /*18df0*/  HMMA.16816.F32.BF16 R8, R16, R24, R8 ;  /* 0x000000181008723c */ /* 0x008fde0000041808 */
[----:B------:R-:W-:-:S04]  /*18e00*/  NOP ;  /* 0x0000000000007918 */ /* 0x000fc80000000000 */
[----:B------:R0:W-:Y:S04]  /*18e10*/  STL.64 [R1+0x130], R8 ;  /* 0x0001300801007387 */ /* 0x0001e80000100a00 */
[----:B------:R2:W-:Y:S04]  /*18e20*/  STL.64 [R1+0x138], R10 ;  /* 0x0001380a01007387 */ /* 0x0005e80000100a00 */
[----:B0-----:R-:W2:Y:S04]  /*18e30*/  LDL.LU.64 R8, [R1+0x2e38] ;  /* 0x002e380001087983 */ /* 0x001ea80000300a00 */
[----:B------:R0:W-:Y:S01]  /*18e40*/  STL.64 [R1+0x2de8], R24 ;  /* 0x002de81801007387 */ /* 0x0001e20000100a00 */
[----:B--2---:R-:W-:Y:S03]  /*18e50*/  HMMA.16816.F32.BF16 R8, R16, R8, R20 ;  /* 0x000000081008723c */ /* 0x004fe60000041814 */
[----:B------:R-:W2:Y:S04]  /*18e60*/  LDL.LU.64 R22, [R1+0x2e30] ;  /* 0x002e300001167983 */ /* 0x000ea80000300a00 */
[----:B------:R-:W2:Y:S01]  /*18e70*/  LDL.LU.64 R20, [R1+0x2e28] ;  /* 0x002e280001147983 */ /* 0x000ea20000300a00 */
[----:B0-----:R-:W-:-:S02]  /*18e80*/  IMAD.MOV.U32 R24, RZ, RZ, R3 ;  /* 0x000000ffff187224 */ /* 0x001fc400078e0003 */
[----:B------:R-:W-:-:S09]  /*18e90*/  IMAD.MOV.U32 R25, RZ, RZ, R2 ;  /* 0x000000ffff197224 */ /* 0x000fd200078e0002 */
[----:B------:R-:W-:Y:S01]  /*18ea0*/  IMAD.MOV.U32 R7, RZ, RZ, R10 ;  /* 0x000000ffff077224 */ /* 0x000fe200078e000a */
[----:B------:R0:W-:Y:S01]  /*18eb0*/  STL.64 [R1+0x120], R8 ;  /* 0x0001200801007387 */ /* 0x0001e20000100a00 */
[----:B------:R-:W-:-:S03]  /*18ec0*/  IMAD.MOV.U32 R6, RZ, RZ, R11 ;  /* 0x000000ffff067224 */ /* 0x000fc600078e000b */
[----:B------:R-:W3:Y:S04]  /*18ed0*/  LDL.LU.64 R10, [R1+0x2e20] ;  /* 0x002e2000010a7983 */ /* 0x000ee80000300a00 */
[----:B0-----:R-:W3:Y:S01]  /*18ee0*/  LDL.LU.64 R8, [R1+0x2e18] ;  /* 0x002e180001087983 */ /* 0x001ee20000300a00 */
[C---:B--2---:R-:W-:Y:S03]  /*18ef0*/  HMMA.16816.F32.BF16 R24, R16.reuse, R24, R20 ;  /* 0x000000181018723c */ /* 0x044fe60000041814 */
[----:B------:R-:W2:Y:S04]  /*18f00*/  LDL.LU.64 R22, [R1+0x2e10] ;  /* 0x002e100001167983 */ /* 0x000ea80000300a00 */
[----:B------:R-:W2:Y:S04]  /*18f10*/  LDL.LU.64 R20, [R1+0x2e08] ;  /* 0x002e080001147983 */ /* 0x000ea80000300a00 */
[----:B------:R-:W-:Y:S08]  /*18f20*/  STL.64 [R1+0x2db8], R6 ;  /* 0x002db80601007387 */ /* 0x000ff00000100a00 */
[----:B------:R-:W-:Y:S04]  /*18f30*/  STL.64 [R1+0x110], R24 ;  /* 0x0001101801007387 */ /* 0x000fe80000100a00 */
[----:B------:R-:W-:Y:S04]  /*18f40*/  STL.64 [R1+0x118], R26 ;  /* 0x0001181a01007387 */ /* 0x000fe80000100a00 */
[----:B----4-:R0:W-:Y:S01]  /*18f50*/  STL.64 [R1+0x2db0], R4 ;  /* 0x002db00401007387 */ /* 0x0101e20000100a00 */
[----:B--2---:R-:W-:-:S15]  /*18f60*/  HMMA.16816.F32.BF16 R20, R16, R4, R20 ;  /* 0x000000041014723c */ /* 0x004fde0000041814 */
[----:B------:R-:W-:-:S04]  /*18f70*/  NOP ;  /* 0x0000000000007918 */ /* 0x000fc80000000000 */
[----:B------:R-:W-:Y:S04]  /*18f80*/  STL.64 [R1+0x100], R20 ;  /* 0x0001001401007387 */ /* 0x000fe80000100a00 */
[----:B------:R-:W-:Y:S04]  /*18f90*/  STL.64 [R1+0x108], R22 ;  /* 0x0001081601007387 */ /* 0x000fe80000100a00 */
[----:B0-----:R-:W2:Y:S01]  /*18fa0*/  LDL.64 R4, [R1+0x60] ;  /* 0x0000600001047983 */ /* 0x001ea20000100a00 */
[----:B---3--:R-:W-:Y:S01]  /*18fb0*/  HMMA.16816.F32.BF16 R12, R16, R8, R12 ;  /* 0x00000008100c723c */ /* 0x008fe2000004180c */
[----:B------:R-:W-:-:S02]  /*18fc0*/  LOP3.LUT R28, R0, 0x40, RZ, 0x3c, !PT ;  /* 0x00000040001c7812 */ /* 0x000fc400078e3cff */
[----:B------:R-:W0:Y:S04]  /*18fd0*/  LDSM.16.MT88.4 R16, [R0+UR5+0x20180] ;  /* 0x020180050010783b */ /* 0x000e280008004200 */
[----:B------:R-:W1:Y:S04]  /*18fe0*/  LDSM.16.MT88.4 R20, [R28+UR5+0x20000] ;  /* 0x020000051c14783b */ /* 0x000e680008004200 */
[----:B--2---:R2:W-:Y:S04]  /*18ff0*/  STL.64 [R1+0x2e00], R4 ;  /* 0x002e000401007387 */ /* 0x0045e80000100a00 */
[----:B--2---:R-:W2:Y:S04]  /*19000*/  LDL.LU.64 R4, [R1+0x5c0] ;  /* 0x0005c00001047983 */ /* 0x004ea80000300a00 */
[----:B------:R-:W2:Y:S04]  /*19010*/  LDL.LU.64 R6, [R1+0x5c8] ;  /* 0x0005c80001067983 */ /* 0x000ea80000300a00 */
[----:B------:R-:W-:Y:S04]  /*19020*/  STL.64 [R1+0xc0], R12 ;  /* 0x0000c00c01007387 */ /* 0x000fe80000100a00 */
[----:B------:R-:W-:Y:S04]  /*19030*/  STL.64 [R1+0xc8], R14 ;  /* 0x0000c80e01007387 */ /* 0x000fe80000100a00 */
[----:B------:R-:W3:Y:S04]  /*19040*/  LDL.LU.64 R24, [R1+0x4e0] ;  /* 0x0004e00001187983 */ /* 0x000ee80000300a00 */
[----:B------:R-:W4:Y:S04]  /*19050*/  LDL.LU.64 R26, [R1+0x4e8] ;  /* 0x0004e800011a7983 */ /* 0x000f280000300a00 */
[----:B------:R-:W2:Y:S04]  /*19060*/  LDSM.16.MT88.4 R12, [R0+UR5+0x20100] ;  /* 0x02010005000c783b */ /* 0x000ea80008004200 */
[----:B----4-:R-:W-:Y:S04]  /*19070*/  STL.64 [R1+0x2df8], R26 ;  /* 0x002df81a01007387 */ /* 0x010fe80000100a00 */
[----:B---3--:R3:W-:Y:S04]  /*19080*/  STL.64 [R1+0x2df0], R24 ;  /* 0x002df01801007387 */ /* 0x0087e80000100a00 */
[----:B---3--:R-:W3:Y:S04]  /*19090*/  LDL.LU.64 R24, [R1+0x5b0] ;  /* 0x0005b00001187983 */ /* 0x008ee80000300a00 */
[----:B------:R-:W3:Y:S04]  /*190a0*/  LDL.LU.64 R26, [R1+0x5b8] ;  /* 0x0005b800011a7983 */ /* 0x000ee80000300a00 */
[----:B------:R-:W-:Y:S04]  /*190b0*/  STL.64 [R1+0x2dc8], R10 ;  /* 0x002dc80a01007387 */ /* 0x000fe80000100a00 */
[----:B------:R4:W-:Y:S04]  /*190c0*/  STL.64 [R1+0x2dc0], R8 ;  /* 0x002dc00801007387 */ /* 0x0009e80000100a00 */
[----:B----4-:R-:W4:Y:S04]  /*190d0*/  LDL.64 R8, [R1+0x30] ;  /* 0x0000300001087983 */ /* 0x010f280000100a00 */
[----:B0-----:R-:W-:Y:S04]  /*190e0*/  STL.64 [R1+0x2da8], R18 ;  /* 0x002da81201007387 */ /* 0x001fe80000100a00 */
[----:B------:R0:W-:Y:S04]  /*190f0*/  STL.64 [R1+0x2da0], R16 ;  /* 0x002da01001007387 */ /* 0x0001e80000100a00 */
[----:B0-----:R-:W2:Y:S04]  /*19100*/  LDL.64 R16, [R1+0x50] ;  /* 0x0000500001107983 */ /* 0x001ea80000100a00 */
[----:B------:R-:W-:Y:S04]  /*19110*/  STL [R1+0x2bb8], R0 ;  /* 0x002bb80001007387 */ /* 0x000fe80000100800 */
[----:B-1----:R-:W-:Y:S04]  /*19120*/  STL.64 [R1+0x2d20], R22 ;  /* 0x002d201601007387 */ /* 0x002fe80000100a00 */
[----:B------:R0:W-:Y:S04]  /*19130*/  STL.64 [R1+0x2d18], R20 ;  /* 0x002d181401007387 */ /* 0x0001e80000100a00 */
[----:B0-----:R-:W2:Y:S04]  /*19140*/  LDL.64 R20, [R1+0x10] ;  /* 0x0000100001147983 */ /* 0x001ea80000100a00 */
[----:B--2---:R0:W-:Y:S04]  /*19150*/  STL.64 [R1+0x2dd0], R20 ;  /* 0x002dd01401007387 */ /* 0x0041e80000100a00 */
[----:B0-----:R-:W2:Y:S02]  /*19160*/  LDL.64 R20, [R1+0x70] ;  /* 0x0000700001147983 */ /* 0x001ea40000100a00 */
[----:B--2---:R-:W-:Y:S01]  /*19170*/  HMMA.16816.F32.BF16 R4, R12, R20, R4 ;  /* 0x000000140c04723c */ /* 0x004fe20000041804 */
[----:B------:R-:W-:-:S02]  /*19180*/  IMAD.MOV.U32 R2, RZ, RZ, R20 ;  /* 0x000000ffff027224 */ /* 0x000fc400078e0014 */
[----:B------:R-:W-:-:S15]  /*19190*/  IMAD.MOV.U32 R0, RZ, RZ, R21 ;  /* 0x000000ffff007224 */ /* 0x000fde00078e0015 */
[----:B------:R-:W-:Y:S01]  /*191a0*/  NOP ;  /* 0x0000000000007918 */ /* 0x000fe20000000000 */
[----:B------:R0:W-:Y:S04]  /*191b0*/  STL.64 [R1+0xb0], R4 ;  /* 0x0000b00401007387 */ /* 0x0001e80000100a00 */
[----:B------:R-:W-:Y:S04]  /*191c0*/  STL.64 [R1+0xb8], R6 ;  /* 0x0000b80601007387 */ /* 0x000fe80000100a00 */
[----:B0-----:R-:W3:Y:S04]  /*191d0*/  LDL.LU.64 R4, [R1+0x2e00] ;  /* 0x002e000001047983 */ /* 0x001ee80000300a00 */
[----:B------:R-:W2:Y:S04]  /*191e0*/  LDL.LU.64 R20, [R1+0x4c0] ;  /* 0x0004c00001147983 */ /* 0x000ea80000300a00 */
[----:B------:R-:W2:Y:S01]  /*191f0*/  LDL.LU.64 R22, [R1+0x4c8] ;  /* 0x0004c80001167983 */ /* 0x000ea20000300a00 */
[----:B---3--:R-:W-:Y:S03]  /*19200*/  HMMA.16816.F32.BF16 R24, R12, R4, R24 ;  /* 0x000000040c18723c */ /* 0x008fe60000041818 */
[----:B--2---:R-:W-:Y:S04]  /*19210*/  STL.64 [R1+0x2de0], R22 ;  /* 0x002de01601007387 */ /* 0x004fe80000100a00 */
[----:B------:R0:W-:Y:S04]  /*19220*/  STL.64 [R1+0x2dd8], R20 ;  /* 0x002dd81401007387 */ /* 0x0001e80000100a00 */
[----:B0-----:R-:W2:Y:S04]  /*19230*/  LDL.LU.64 R20, [R1+0x4d0] ;  /* 0x0004d00001147983 */ /* 0x001ea80000300a00 */
[----:B------:R-:W2:Y:S04]  /*19240*/  LDL.LU.64 R22, [R1+0x4d8] ;  /* 0x0004d80001167983 */ /* 0x000ea80000300a00 */
[----:B------:R-:W-:Y:S04]  /*19250*/  STL.64 [R1+0xa0], R24 ;  /* 0x0000a01801007387 */ /* 0x000fe80000100a00 */
[----:B------:R0:W-:Y:S04]  /*19260*/  STL.64 [R1+0xa8], R26 ;  /* 0x0000a81a01007387 */ /* 0x0001e80000100a00 */
[----:B0-----:R-:W3:Y:S04]  /*19270*/  LDL.LU.64 R26, [R1+0x2df8] ;  /* 0x002df800011a7983 */ /* 0x001ee80000300a00 */
[----:B------:R-:W3:Y:S01]  /*19280*/  LDL.LU.64 R24, [R1+0x2df0] ;  /* 0x002df00001187983 */ /* 0x000ee20000300a00 */
[----:B------:R-:W-:-:S02]  /*19290*/  IMAD.MOV.U32 R10, RZ, RZ, R4 ;  /* 0x000000ffff0a7224 */ /* 0x000fc400078e0004 */
[----:B------:R-:W-:Y:S02]  /*192a0*/  IMAD.MOV.U32 R3, RZ, RZ, R5 ;  /* 0x000000ffff037224 */ /* 0x000fe400078e0005 */
[----:B------:R-:W2:Y:S04]  /*192b0*/  LDL.LU.64 R4, [R1+0x480] ;  /* 0x0004800001047983 */ /* 0x000ea80000300a00 */
[----:B------:R-:W2:Y:S01]  /*192c0*/  LDL.LU.64 R6, [R1+0x488] ;  /* 0x0004880001067983 */ /* 0x000ea20000300a00 */
[----:B---3--:R-:W-:-:S15]  /*192d0*/  HMMA.16816.F32.BF16 R24, R12, R16, R24 ;  /* 0x000000100c18723c */ /* 0x008fde0000041818 */
[----:B------:R-:W-:-:S04]  /*192e0*/  NOP ;  /* 0x0000000000007918 */ /* 0x000fc80000000000 */
[----:B------:R0:W-:Y:S04]  /*192f0*/  STL.64 [R1+0x90], R24 ;  /* 0x0000901801007387 */ /* 0x0001e80000100a00 */
[----:B------:R1:W-:Y:S04]  /*19300*/  STL.64 [R1+0x98], R26 ;  /* 0x0000981a01007387 */ /* 0x0003e80000100a00 */
[----:B0-----:R-:W2:Y:S01]  /*19310*/  LDL.LU.64 R24, [R1+0x2de8] ;  /* 0x002de80001187983 */ /* 0x001ea20000300a00 */
[----:B------:R-:W-:Y:S02]  /*19320*/  IMAD.MOV.U32 R11, RZ, RZ, R17 ;  /* 0x000000ffff0b7224 */ /* 0x000fe400078e0011 */
[----:B-1----:R-:W-:-:S02]  /*19330*/  IMAD.MOV.U32 R26, RZ, RZ, R16 ;  /* 0x000000ffff1a7224 */ /* 0x002fc400078e0010 */
[----:B------:R-:W3:Y:S04]  /*19340*/  LDL.LU.64 R16, [R1+0x470] ;  /* 0x0004700001107983 */ /* 0x000ee80000300a00 */
[----:B------:R-:W3:Y:S01]  /*19350*/  LDL.LU.64 R18, [R1+0x478] ;  /* 0x0004780001127983 */ /* 0x000ee20000300a00 */
[----:B--2---:R-:W-:-:S15]  /*19360*/  HMMA.16816.F32.BF16 R20, R12, R24, R20 ;  /* 0x000000180c14723c */ /* 0x004fde0000041814 */
[----:B------:R-:W-:-:S04]  /*19370*/  NOP ;  /* 0x0000000000007918 */ /* 0x000fc80000000000 */
[----:B------:R-:W-:Y:S04]  /*19380*/  STL.64 [R1+0x80], R20 ;  /* 0x0000801401007387 */ /* 0x000fe80000100a00 */
[----:B------:R0:W-:Y:S04]  /*19390*/  STL.64 [R1+0x88], R22 ;  /* 0x0000881601007387 */ /* 0x0001e80000100a00 */
[----:B0-----:R-:W4:Y:S04]  /*193a0*/  LDL.LU.64 R22, [R1+0x2de0] ;  /* 0x002de00001167983 */ /* 0x001f280000300a00 */
[----:B------:R-:W4:Y:S04]  /*193b0*/  LDL.LU.64 R20, [R1+0x2dd8] ;  /* 0x002dd80001147983 */ /* 0x000f280000300a00 */
[----:B------:R0:W-:Y:S02]  /*193c0*/  STL.64 [R1+0x2d58], R24 ;  /* 0x002d581801007387 */ /* 0x0001e40000100a00 */
[----:B0-----:R-:W-:-:S02]  /*193d0*/  IMAD.MOV.U32 R24, RZ, RZ, R26 ;  /* 0x000000ffff187224 */ /* 0x001fc400078e001a */
[----:B------:R-:W-:-:S05]  /*193e0*/  IMAD.MOV.U32 R25, RZ, RZ, R11 ;  /* 0x000000ffff197224 */ /* 0x000fca00078e000b */
[----:B------:R0:W-:Y:S02]  /*193f0*/  STL.64 [R1+0x2d70], R24 ;  /* 0x002d701801007387 */ /* 0x0001e40000100a00 */
[----:B0-----:R-:W-:Y:S02]  /*19400*/  IMAD.MOV.U32 R24, RZ, RZ, R10 ;  /* 0x000000ffff187224 */ /* 0x001fe400078e000a */
[----:B------:R-:W-:-:S05]  /*19410*/  IMAD.MOV.U32 R25, RZ, RZ, R3 ;  /* 0x000000ffff197224 */ /* 0x000fca00078e0003 */
[----:B------:R-:W-:Y:S01]  /*19420*/  STL.64 [R1+0x2d88], R24 ;  /* 0x002d881801007387 */ /* 0x000fe20000100a00 */
[----:B----4-:R-:W-:-:S15]  /*19430*/  HMMA.16816.F32.BF16 R20, R12, R8, R20 ;  /* 0x000000080c14723c */ /* 0x010fde0000041814 */
[----:B------:R-:W-:-:S04]  /*19440*/  NOP ;  /* 0x0000000000007918 */ /* 0x000fc80000000000 */
[----:B------:R0:W-:Y:S04]  /*19450*/  STL.64 [R1+0x20], R20 ;  /* 0x0000201401007387 */ /* 0x0001e80000100a00 */
[----:B------:R-:W-:Y:S04]  /*19460*/  STL.64 [R1+0x28], R22 ;  /* 0x0000281601007387 */ /* 0x000fe80000100a00 */
[----:B0-----:R-:W2:Y:S01]  /*19470*/  LDL.LU.64 R20, [R1+0x2dd0] ;  /* 0x002dd00001147983 */ /* 0x001ea20000300a00 */
[----:B------:R-:W-:Y:S02]  /*19480*/  IMAD.MOV.U32 R24, RZ, RZ, R2 ;  /* 0x000000ffff187224 */ /* 0x000fe400078e0002 */
[----:B------:R-:W-:Y:S01]  /*19490*/  IMAD.MOV.U32 R25, RZ, RZ, R0 ;  /* 0x000000ffff197224 */ /* 0x000fe200078e0000 */
[----:B------:R-:W4:Y:S01]  /*194a0*/  LDL.LU.64 R10, [R1+0x2dc8] ;  /* 0x002dc800010a7983 */ /* 0x000f220000300a00 */
[----:B------:R-:W-:-:S02]  /*194b0*/  IMAD.MOV.U32 R2, RZ, RZ, R8 ;  /* 0x000000ffff027224 */ /* 0x000fc400078e0008 */
[----:B------:R-:W-:Y:S02]  /*194c0*/  IMAD.MOV.U32 R0, RZ, RZ, R9 ;  /* 0x000000ffff007224 */ /* 0x000fe400078e0009 */
[----:B------:R-:W3:Y:S01]  /*194d0*/  LDL.LU.64 R8, [R1+0x2dc0] ;  /* 0x002dc00001087983 */ /* 0x000ee20000300a00 */
[----:B--2---:R-:W-:-:S15]  /*194e0*/  HMMA.16816.F32.BF16 R4, R12, R20, R4 ;  /* 0x000000140c04723c */ /* 0x004fde0000041804 */
[----:B------:R-:W-:-:S04]  /*194f0*/  NOP ;  /* 0x0000000000007918 */ /* 0x000fc80000000000 */
[----:B------:R-:W-:Y:S04]  /*19500*/  STL.64 [R1], R4 ;  /* 0x0000000401007387 */ /* 0x000fe80000100a00 */
[----:B------:R0:W-:Y:S04]  /*19510*/  STL.64 [R1+0x8], R6 ;  /* 0x0000080601007387 */ /* 0x0001e80000100a00 */
[----:B0-----:R-:W2:Y:S04]  /*19520*/  LDL.LU.64 R6, [R1+0x2db8] ;  /* 0x002db80001067983 */ /* 0x001ea80000300a00 */
[----:B------:R-:W3:Y:S04]  /*19530*/  LDL.LU.64 R4, [R1+0x2db0] ;  /* 0x002db00001047983 */ /* 0x000ee80000300a00 */
[----:B------:R0:W-:Y:S02]  /*19540*/  STL.64 [R1+0x2d38], R20 ;  /* 0x002d381401007387 */ /* 0x0001e40000100a00 */
[----:B0-----:R-:W-:-:S02]  /*19550*/  IMAD.MOV.U32 R20, RZ, RZ, R2 ;  /* 0x000000ffff147224 */ /* 0x001fc400078e0002 */
[----:B------:R-:W-:-:S05]  /*19560*/  IMAD.MOV.U32 R21, RZ, RZ, R0 ;  /* 0x000000ffff157224 */ /* 0x000fca00078e0000 */
[----:B------:R-:W-:Y:S01]  /*19570*/  STL.64 [R1+0x2d50], R20 ;  /* 0x002d501401007387 */ /* 0x000fe20000100a00 */
[----:B---3--:R-:W-:-:S15]  /*19580*/  HMMA.16816.F32.BF16 R16, R12, R4, R16 ;  /* 0x000000040c10723c */ /* 0x008fde0000041810 */
[----:B------:R-:W-:-:S04]  /*19590*/  NOP ;  /* 0x0000000000007918 */ /* 0x000fc80000000000 */
[----:B------:R0:W-:Y:S01]  /*195a0*/  STL.64 [R1+0xf0], R16 ;  /* 0x0000f01001007387 */ /* 0x0001e20000100a00 */
[----:B------:R-:W-:-:S03]  /*195b0*/  IMAD.MOV.U32 R29, RZ, RZ, R19 ;  /* 0x000000ffff1d7224 */ /* 0x000fc600078e0013 */
[----:B------:R1:W-:Y:S04]  /*195c0*/  STL [R1+0xf8], R18 ;  /* 0x0000f81201007387 */ /* 0x0003e80000100800 */
[----:B0-----:R-:W3:Y:S04]  /*195d0*/  LDL.LU.64 R16, [R1+0x3c0] ;  /* 0x0003c00001107983 */ /* 0x001ee80000300a00 */
[----:B-1----:R-:W3:Y:S04]  /*195e0*/  LDL.LU.64 R18, [R1+0x3c8] ;  /* 0x0003c80001127983 */ /* 0x002ee80000300a00 */
[----:B------:R-:W2:Y:S04]  /*195f0*/  LDL.LU.64 R20, [R1+0x250] ;  /* 0x0002500001147983 */ /* 0x000ea80000300a00 */
[----:B------:R-:W2:Y:S04]  /*19600*/  LDL.LU.64 R22, [R1+0x258] ;  /* 0x0002580001167983 */ /* 0x000ea80000300a00 */
[----:B--2---:R-:W-:Y:S04]  /*19610*/  STL.64 [R1+0x2d68], R22 ;  /* 0x002d681601007387 */ /* 0x004fe80000100a00 */
        /* <DEDUP_REMOVED lines=11> */
[----:B------:R-:W-:Y:S04]  /*196d0*/  STL.64 [R1+0x2d30], R6 ;  /* 0x002d300601007387 */ /* 0x000fe80000100a00 */
[----:B------:R0:W-:Y:S04]  /*196e0*/  STL.64 [R1+0x2d28], R4 ;  /* 0x002d280401007387 */ /* 0x0001e80000100a00 */
[----:B0-----:R-:W2:Y:S04]  /*196f0*/  LDL.LU.64 R4, [R1+0x230] ;  /* 0x0002300001047983 */ /* 0x001ea80000300a00 */
[----:B------:R-:W2:Y:S01]  /*19700*/  LDL.LU.64 R6, [R1+0x238] ;  /* 0x0002380001067983 */ /* 0x000ea20000300a00 */
[----:B---3--:R-:W-:Y:S03]  /*19710*/  HMMA.16816.F32.BF16 R12, R12, R8, R16 ;  /* 0x000000080c0c723c */ /* 0x008fe60000041810 */
[----:B--2---:R-:W-:Y:S04]  /*19720*/  STL.64 [R1+0x2d48], R6 ;  /* 0x002d480601007387 */ /* 0x004fe80000100a00 */
[----:B------:R0:W-:Y:S04]  /*19730*/  STL.64 [R1+0x2d40], R4 ;  /* 0x002d400401007387 */ /* 0x0001e80000100a00 */
[----:B0-----:R-:W2:Y:S04]  /*19740*/  LDL.LU.64 R4, [R1+0x240] ;  /* 0x0002400001047983 */ /* 0x001ea80000300a00 */
[----:B------:R-:W2:Y:S04]  /*19750*/  LDL.LU.64 R6, [R1+0x248] ;  /* 0x0002480001067983 */ /* 0x000ea80000300a00 */
[----:B------:R-:W-:Y:S04]  /*19760*/  STL [R1+0x2b70], R29 ;  /* 0x002b701d01007387 */ /* 0x000fe80000100800 */
[----:B------:R-:W3:Y:S04]  /*19770*/  LDL.LU.64 R18, [R1+0x2da8] ;  /* 0x002da80001127983 */ /* 0x000ee80000300a00 */
[----:B------:R-:W3:Y:S04]  /*19780*/  LDL.LU.64 R16, [R1+0x2da0] ;  /* 0x002da00001107983 */ /* 0x000ee80000300a00 */
[----:B------:R0:W-:Y:S04]  /*19790*/  STL.64 [R1+0xd0], R12 ;  /* 0x0000d00c01007387 */ /* 0x0001e80000100a00 */
[----:B------:R1:W-:Y:S04]  /*197a0*/  STL.64 [R1+0xd8], R14 ;  /* 0x0000d80e01007387 */ /* 0x0003e80000100a00 */
[----:B0-----:R-:W2:Y:S04]  /*197b0*/  LDL.LU.64 R12, [R1+0x180] ;  /* 0x00018000010c7983 */ /* 0x001ea80000300a00 */
[----:B-1----:R-:W2:Y:S01]  /*197c0*/  LDL.LU.64 R14, [R1+0x188] ;  /* 0x00018800010e7983 */ /* 0x002ea20000300a00 */
[----:B---3--:R-:W-:Y:S03]  /*197d0*/  HMMA.16816.F32.BF16 R24, R16, R24, R20 ;  /* 0x000000181018723c */ /* 0x008fe60000041814 */
[----:B------:R-:W3:Y:S04]  /*197e0*/  LDL.LU.64 R22, [R1+0x2d98] ;  /* 0x002d980001167983 */ /* 0x000ee80000300a00 */
[----:B------:R-:W3:-:S12]  /*197f0*/  LDL.LU.64 R20, [R1+0x2d90] ;  /* 0x002d900001147983 */ /* 0x000ed80000300a00 */
[----:B------:R0:W-:Y:S04]  /*19800*/  STL.64 [R1+0x280], R24 ;  /* 0x0002801801007387 */ /* 0x0001e80000100a00 */
[----:B------:R3:W-:Y:S04]  /*19810*/  STL.64 [R1+0x288], R26 ;  /* 0x0002881a01007387 */ /* 0x0007e80000100a00 */
[----:B0-----:R-:W3:Y:S02]  /*19820*/  LDL.LU.64 R24, [R1+0x2d88] ;  /* 0x002d880001187983 */ /* 0x001ee40000300a00 */
[----:B---3--:R-:W-:Y:S02]  /*19830*/  HMMA.16816.F32.BF16 R24, R16, R24, R20 ;  /* 0x000000181018723c */ /* 0x008fe40000041814 */
[----:B------:R-:W3:Y:S04]  /*19840*/  LDL.LU.64 R22, [R1+0x2d80] ;  /* 0x002d800001167983 */ /* 0x000ee80000300a00 */
[----:B------:R-:W3:-:S13]  /*19850*/  LDL.LU.64 R20, [R1+0x2d78] ;  /* 0x002d780001147983 */ /* 0x000eda0000300a00 */
[----:B------:R0:W-:Y:S04]  /*19860*/  STL.64 [R1+0x270], R24 ;  /* 0x0002701801007387 */ /* 0x0001e80000100a00 */
[----:B------:R3:W-:Y:S04]  /*19870*/  STL.64 [R1+0x278], R26 ;  /* 0x0002781a01007387 */ /* 0x0007e80000100a00 */
[----:B0-----:R-:W3:Y:S02]  /*19880*/  LDL.LU.64 R24, [R1+0x2d70] ;  /* 0x002d700001187983 */ /* 0x001ee40000300a00 */
[----:B---3--:R-:W-:Y:S02]  /*19890*/  HMMA.16816.F32.BF16 R24, R16, R24, R20 ;  /* 0x000000181018723c */ /* 0x008fe40000041814 */
[----:B------:R-:W3:Y:S04]  /*198a0*/  LDL.LU.64 R22, [R1+0x2d68] ;  /* 0x002d680001167983 */ /* 0x000ee80000300a00 */
[----:B------:R-:W3:-:S13]  /*198b0*/  LDL.LU.64 R20, [R1+0x2d60] ;  /* 0x002d600001147983 */ /* 0x000eda0000300a00 */
[----:B------:R0:W-:Y:S04]  /*198c0*/  STL.64 [R1+0x260], R24 ;  /* 0x0002601801007387 */ /* 0x0001e80000100a00 */
[----:B------:R-:W-:Y:S04]  /*198d0*/  STL.64 [R1+0x268], R26 ;  /* 0x0002681a01007387 */ /* 0x000fe80000100a00 */
[----:B0-----:R-:W3:Y:S02]  /*198e0*/  LDL.LU.64 R24, [R1+0x2d58] ;  /* 0x002d580001187983 */ /* 0x001ee40000300a00 */
[----:B---3--:R-:W-:-:S15]  /*198f0*/  HMMA.16816.F32.BF16 R20, R16, R24, R20 ;  /* 0x000000181014723c */ /* 0x008fde0000041814 */
[----:B------:R-:W-:-:S04]  /*19900*/  NOP ;  /* 0x0000000000007918 */ /* 0x000fc80000000000 */
[----:B------:R0:W-:Y:S04]  /*19910*/  STL.64 [R1+0x250], R20 ;  /* 0x0002501401007387 */ /* 0x0001e80000100a00 */
[----:B------:R-:W-:Y:S04]  /*19920*/  STL.64 [R1+0x258], R22 ;  /* 0x0002581601007387 */ /* 0x000fe80000100a00 */
[----:B0-----:R-:W2:Y:S04]  /*19930*/  LDL.LU.64 R20, [R1+0x2d50] ;  /* 0x002d500001147983 */ /* 0x001ea80000300a00 */
[----:B------:R0:W-:Y:S04]  /*19940*/  STL.64 [R1+0x2cf8], R24 ;  /* 0x002cf81801007387 */ /* 0x0001e80000100a00 */
[----:B0-----:R-:W3:Y:S04]  /*19950*/  LDL.LU.64 R24, [R1+0x220] ;  /* 0x0002200001187983 */ /* 0x001ee80000300a00 */
[----:B------:R-:W3:Y:S01]  /*19960*/  LDL.LU.64 R26, [R1+0x228] ;  /* 0x00022800011a7983 */ /* 0x000ee20000300a00 */
[----:B--2---:R-:W-:Y:S03]  /*19970*/  HMMA.16816.F32.BF16 R20, R16, R20, R4 ;  /* 0x000000141014723c */ /* 0x004fe60000041804 */
[----:B------:R-:W2:Y:S04]  /*19980*/  LDL.LU.64 R6, [R1+0x2d48] ;  /* 0x002d480001067983 */ /* 0x000ea80000300a00 */
[----:B------:R-:W2:-:S12]  /*19990*/  LDL.LU.64 R4, [R1+0x2d40] ;  /* 0x002d400001047983 */ /* 0x000e980000300a00 */
[----:B------:R0:W-:Y:S04]  /*199a0*/  STL.64 [R1+0x240], R20 ;  /* 0x0002401401007387 */ /* 0x0001e80000100a00 */
[----:B------:R-:W-:Y:S04]  /*199b0*/  STL.64 [R1+0x248], R22 ;  /* 0x0002481601007387 */ /* 0x000fe80000100a00 */
[----:B0-----:R-:W2:Y:S02]  /*199c0*/  LDL.LU.64 R20, [R1+0x2d38] ;  /* 0x002d380001147983 */ /* 0x001ea40000300a00 */
[----:B--2---:R-:W-:-:S15]  /*199d0*/  HMMA.16816.F32.BF16 R4, R16, R20, R4 ;  /* 0x000000141004723c */ /* 0x004fde0000041804 */
[----:B------:R-:W-:-:S04]  /*199e0*/  NOP ;  /* 0x0000000000007918 */ /* 0x000fc80000000000 */
[----:B------:R-:W-:Y:S04]  /*199f0*/  STL.64 [R1+0x230], R4 ;  /* 0x0002300401007387 */ /* 0x000fe80000100a00 */
[----:B------:R0:W-:Y:S04]  /*19a00*/  STL.64 [R1+0x238], R6 ;  /* 0x0002380601007387 */ /* 0x0001e80000100a00 */
[----:B0-----:R-:W2:Y:S04]  /*19a10*/  LDL.LU.64 R6, [R1+0x2d30] ;  /* 0x002d300001067983 */ /* 0x001ea80000300a00 */
[----:B------:R-:W3:Y:S01]  /*19a20*/  LDL.LU.64 R4, [R1+0x2d28] ;  /* 0x002d280001047983 */ /* 0x000ee20000300a00 */
[----:B------:R-:W-:-:S02]  /*19a30*/  IMAD.MOV.U32 R2, RZ, RZ, R20 ;  /* 0x000000ffff027224 */ /* 0x000fc400078e0014 */
[----:B------:R-:W-:Y:S01]  /*19a40*/  IMAD.MOV.U32 R0, RZ, RZ, R21 ;  /* 0x000000ffff007224 */ /* 0x000fe200078e0015 */
[----:B------:R-:W4:Y:S04]  /*19a50*/  LDL.LU.64 R22, [R1+0x2d20] ;  /* 0x002d200001167983 */ /* 0x000f280000300a00 */
[----:B------:R-:W4:Y:S01]  /*19a60*/  LDL.LU.64 R20, [R1+0x2d18] ;  /* 0x002d180001147983 */ /* 0x000f220000300a00 */
[----:B---3--:R-:W-:Y:S03]  /*19a70*/  HMMA.16816.F32.BF16 R24, R16, R4, R24 ;  /* 0x000000041018723c */ /* 0x008fe60000041818 */
[----:B--2---:R-:W-:Y:S04]  /*19a80*/  STL.64 [R1+0x2cb0], R6 ;  /* 0x002cb00601007387 */ /* 0x004fe80000100a00 */
[----:B------:R0:W-:Y:S02]  /*19a90*/  STL.64 [R1+0x2ca8], R4 ;  /* 0x002ca80401007387 */ /* 0x0001e40000100a00 */
[----:B0-----:R-:W-:-:S02]  /*19aa0*/  IMAD.MOV.U32 R4, RZ, RZ, R2 ;  /* 0x000000ffff047224 */ /* 0x001fc400078e0002 */
[----:B------:R-:W-:-:S08]  /*19ab0*/  IMAD.MOV.U32 R5, RZ, RZ, R0 ;  /* 0x000000ffff057224 */ /* 0x000fd000078e0000 */
[----:B------:R-:W-:Y:S04]  /*19ac0*/  STL.64 [R1+0x220], R24 ;  /* 0x0002201801007387 */ /* 0x000fe80000100a00 */
[----:B------:R-:W-:Y:S04]  /*19ad0*/  STL.64 [R1+0x228], R26 ;  /* 0x0002281a01007387 */ /* 0x000fe80000100a00 */
[----:B------:R0:W-:Y:S04]  /*19ae0*/  STL.64 [R1+0x2cc8], R4 ;  /* 0x002cc80401007387 */ /* 0x0001e80000100a00 */
[----:B0-----:R-:W2:Y:S04]  /*19af0*/  LDL.64 R4, [R1+0x30] ;  /* 0x0000300001047983 */ /* 0x001ea80000100a00 */
[----:B--2---:R0:W-:Y:S02]  /*19b00*/  STL.64 [R1+0x2ce0], R4 ;  /* 0x002ce00401007387 */ /* 0x0041e40000100a00 */
[----:B0-----:R-:W-:Y:S02]  /*19b10*/  HMMA.16816.F32.BF16 R4, R16, R8, R12 ;  /* 0x000000081004723c */ /* 0x001fe4000004180c */
[----:B------:R-:W4:Y:S04]  /*19b20*/  LDL.LU.64 R12, [R1+0x620] ;  /* 0x00062000010c7983 */ /* 0x000f280000300a00 */
[----:B------:R-:W4:-:S13]  /*19b30*/  LDL.LU.64 R14, [R1+0x628] ;  /* 0x00062800010e7983 */ /* 0x000f1a0000300a00 */
[----:B------:R-:W-:Y:S04]  /*19b40*/  STL.64 [R1+0x180], R4 ;  /* 0x0001800401007387 */ /* 0x000fe80000100a00 */
[----:B------:R-:W-:Y:S04]  /*19b50*/  STL.64 [R1+0x188], R6 ;  /* 0x0001880601007387 */ /* 0x000fe80000100a00 */
[----:B------:R-:W2:Y:S04]  /*19b60*/  LDL.64 R16, [R1+0x60] ;  /* 0x0000600001107983 */ /* 0x000ea80000100a00 */
[----:B--2---:R0:W-:Y:S04]  /*19b70*/  STL.64 [R1+0x2d10], R16 ;  /* 0x002d101001007387 */ /* 0x0041e80000100a00 */
[----:B0-----:R-:W4:Y:S04]  /*19b80*/  LDL.64 R16, [R1+0x70] ;  /* 0x0000700001107983 */ /* 0x001f280000100a00 */
[----:B------:R-:W2:Y:S04]  /*19b90*/  LDL.LU.64 R24, [R1+0x530] ;  /* 0x0005300001187983 */ /* 0x000ea80000300a00 */
[----:B------:R-:W3:Y:S04]  /*19ba0*/  LDL.LU.64 R26, [R1+0x538] ;  /* 0x00053800011a7983 */ /* 0x000ee80000300a00 */
[----:B---3--:R-:W-:Y:S04]  /*19bb0*/  STL.64 [R1+0x2d08], R26 ;  /* 0x002d081a01007387 */ /* 0x008fe80000100a00 */
[----:B--2---:R0:W-:Y:S04]  /*19bc0*/  STL.64 [R1+0x2d00], R24 ;  /* 0x002d001801007387 */ /* 0x0041e80000100a00 */
[----:B0-----:R-:W2:Y:S04]  /*19bd0*/  LDL.LU.64 R24, [R1+0x610] ;  /* 0x0006100001187983 */ /* 0x001ea80000300a00 */
[----:B------:R-:W2:Y:S04]  /*19be0*/  LDL.LU.64 R26, [R1+0x618] ;  /* 0x00061800011a7983 */ /* 0x000ea80000300a00 */
[----:B------:R-:W3:Y:S04]  /*19bf0*/  LDL.LU.64 R4, [R1+0x520] ;  /* 0x0005200001047983 */ /* 0x000ee80000300a00 */
[----:B------:R-:W2:Y:S01]  /*19c00*/  LDL.LU.64 R6, [R1+0x528] ;  /* 0x0005280001067983 */ /* 0x000ea20000300a00 */
[----:B----4-:R-:W-:Y:S03]  /*19c10*/  HMMA.16816.F32.BF16 R12, R20, R16, R12 ;  /* 0x00000010140c723c */ /* 0x010fe6000004180c */
[----:B--2---:R-:W-:Y:S04]  /*19c20*/  STL.64 [R1+0x2cf0], R6 ;  /* 0x002cf00601007387 */ /* 0x004fe80000100a00 */
[----:B---3--:R0:W-:Y:S04]  /*19c30*/  STL.64 [R1+0x2ce8], R4 ;  /* 0x002ce80401007387 */ /* 0x0081e80000100a00 */
[----:B0-----:R-:W2:Y:S04]  /*19c40*/  LDL.64 R4, [R1+0x50] ;  /* 0x0000500001047983 */ /* 0x001ea80000100a00 */
[----:B------:R-:W-:Y:S04]  /*19c50*/  STL.64 [R1+0x2cc0], R10 ;  /* 0x002cc00a01007387 */ /* 0x000fe80000100a00 */
[----:B------:R0:W-:Y:S04]  /*19c60*/  STL.64 [R1+0x2cb8], R8 ;  /* 0x002cb80801007387 */ /* 0x0001e80000100a00 */
[----:B0-----:R-:W3:Y:S04]  /*19c70*/  LDL.LU.64 R8, [R1+0x340] ;  /* 0x0003400001087983 */ /* 0x001ee80000300a00 */
[----:B------:R-:W4:Y:S01]  /*19c80*/  LDL.LU.64 R10, [R1+0x348] ;  /* 0x00034800010a7983 */ /* 0x000f220000300a00 */
[----:B------:R-:W-:-:S03]  /*19c90*/  IMAD.MOV.U32 R3, RZ, RZ, R17 ;  /* 0x000000ffff037224 */ /* 0x000fc600078e0011 */
[----:B----4-:R-:W-:Y:S04]  /*19ca0*/  STL.64 [R1+0x2cd8], R10 ;  /* 0x002cd80a01007387 */ /* 0x010fe80000100a00 */
[----:B---3--:R0:W-:Y:S04]  /*19cb0*/  STL.64 [R1+0x2cd0], R8 ;  /* 0x002cd00801007387 */ /* 0x0081e80000100a00 */
[----:B0-----:R-:W3:Y:S04]  /*19cc0*/  LDL.LU.64 R8, [R1+0x350] ;  /* 0x0003500001087983 */ /* 0x001ee80000300a00 */
[----:B------:R-:W3:Y:S04]  /*19cd0*/  LDL.LU.64 R10, [R1+0x358] ;  /* 0x00035800010a7983 */ /* 0x000ee80000300a00 */
[----:B------:R0:W-:Y:S04]  /*19ce0*/  STL.64 [R1+0x190], R12 ;  /* 0x0001900c01007387 */ /* 0x0001e80000100a00 */
[----:B------:R-:W-:Y:S01]  /*19cf0*/  STL.64 [R1+0x198], R14 ;  /* 0x0001980e01007387 */ /* 0x000fe20000100a00 */
[----:B0-----:R-:W-:-:S03]  /*19d00*/  IMAD.MOV.U32 R12, RZ, RZ, R16 ;  /* 0x000000ffff0c7224 */ /* 0x001fc600078e0010 */
[----:B------:R-:W4:Y:S02]  /*19d10*/  LDL.LU.64 R16, [R1+0x2d10] ;  /* 0x002d100001107983 */ /* 0x000f240000300a00 */
[----:B----4-:R-:W-:-:S15]  /*19d20*/  HMMA.16816.F32.BF16 R24, R20, R16, R24 ;  /* 0x000000101418723c */ /* 0x010fde0000041818 */
[----:B------:R-:W-:-:S04]  /*19d30*/  NOP ;  /* 0x0000000000007918 */ /* 0x000fc80000000000 */
[----:B------:R-:W-:Y:S04]  /*19d40*/  STL.64 [R1+0x290], R24 ;  /* 0x0002901801007387 */ /* 0x000fe80000100a00 */
[----:B------:R0:W-:Y:S04]  /*19d50*/  STL.64 [R1+0x298], R26 ;  /* 0x0002981a01007387 */ /* 0x0001e80000100a00 */
[----:B0-----:R-:W4:Y:S04]  /*19d60*/  LDL.LU.64 R26, [R1+0x2d08] ;  /* 0x002d0800011a7983 */ /* 0x001f280000300a00 */
[----:B------:R-:W4:Y:S01]  /*19d70*/  LDL.LU.64 R24, [R1+0x2d00] ;  /* 0x002d000001187983 */ /* 0x000f220000300a00 */
[----:B------:R-:W-:-:S02]  /*19d80*/  IMAD.MOV.U32 R14, RZ, RZ, R16 ;  /* 0x000000ffff0e7224 */ /* 0x000fc400078e0010 */
[----:B------:R-:W-:Y:S02]  /*19d90*/  IMAD.MOV.U32 R13, RZ, RZ, R17 ;  /* 0x000000ffff0d7224 */ /* 0x000fe400078e0011 */
[----:B------:R-:W3:Y:S04]  /*19da0*/  LDL.LU.64 R16, [R1+0x320] ;  /* 0x0003200001107983 */ /* 0x000ee80000300a00 */
[----:B------:R-:W3:Y:S01]  /*19db0*/  LDL.LU.64 R18, [R1+0x328] ;  /* 0x0003280001127983 */ /* 0x000ee20000300a00 */
[----:B--2---:R-:W-:Y:S01]  /*19dc0*/  IMAD.MOV.U32 R15, RZ, RZ, R5 ;  /* 0x000000ffff0f7224 */ /* 0x004fe200078e0005 */
[----:B----4-:R-:W-:-:S15]  /*19dd0*/  HMMA.16816.F32.BF16 R24, R20, R4, R24 ;  /* 0x000000041418723c */ /* 0x010fde0000041818 */
[----:B------:R-:W-:-:S04]  /*19de0*/  NOP ;  /* 0x0000000000007918 */ /* 0x000fc80000000000 */
[----:B------:R0:W-:Y:S04]  /*19df0*/  STL.64 [R1+0x2a0], R24 ;  /* 0x0002a01801007387 */ /* 0x0001e80000100a00 */
[----:B------:R1:W-:Y:S04]  /*19e00*/  STL.64 [R1+0x2a8], R26 ;  /* 0x0002a81a01007387 */ /* 0x0003e80000100a00 */
[----:B0-----:R-:W2:Y:S01]  /*19e10*/  LDL.LU.64 R24, [R1+0x2cf8] ;  /* 0x002cf80001187983 */ /* 0x001ea20000300a00 */
[----:B-1----:R-:W-:-:S03]  /*19e20*/  IMAD.MOV.U32 R26, RZ, RZ, R4 ;  /* 0x000000ffff1a7224 */ /* 0x002fc600078e0004 */
[----:B------:R-:W2:Y:S04]  /*19e30*/  LDL.LU.64 R6, [R1+0x2cf0] ;  /* 0x002cf00001067983 */ /* 0x000ea80000300a00 */
[----:B------:R-:W2:Y:S02]  /*19e40*/  LDL.LU.64 R4, [R1+0x2ce8] ;  /* 0x002ce80001047983 */ /* 0x000ea40000300a00 */
[----:B--2---:R-:W-:-:S15]  /*19e50*/  HMMA.16816.F32.BF16 R4, R20, R24, R4 ;  /* 0x000000181404723c */ /* 0x004fde0000041804 */
[----:B------:R-:W-:-:S04]  /*19e60*/  NOP ;  /* 0x0000000000007918 */ /* 0x000fc80000000000 */
[----:B------:R0:W-:Y:S04]  /*19e70*/  STL.64 [R1+0x2d0], R4 ;  /* 0x0002d00401007387 */ /* 0x0001e80000100a00 */
[----:B------:R-:W-:Y:S04]  /*19e80*/  STL.64 [R1+0x2d8], R6 ;  /* 0x0002d80601007387 */ /* 0x000fe80000100a00 */
[----:B0-----:R-:W3:Y:S04]  /*19e90*/  LDL.LU.64 R4, [R1+0x2ce0] ;  /* 0x002ce00001047983 */ /* 0x001ee80000300a00 */
[----:B------:R-:W-:Y:S01]  /*19ea0*/  STL.64 [R1+0x2c60], R24 ;  /* 0x002c601801007387 */ /* 0x000fe20000100a00 */
[----:B---3--:R-:W-:Y:S01]  /*19eb0*/  HMMA.16816.F32.BF16 R8, R20, R4, R8 ;  /* 0x000000041408723c */ /* 0x008fe20000041808 */
[----:B------:R-:W-:-:S02]  /*19ec0*/  IMAD.MOV.U32 R2, RZ, RZ, R4 ;  /* 0x000000ffff027224 */ /* 0x000fc400078e0004 */
[----:B------:R-:W-:-:S15]  /*19ed0*/  IMAD.MOV.U32 R0, RZ, RZ, R5 ;  /* 0x000000ffff007224 */ /* 0x000fde00078e0005 */
[----:B------:R-:W-:Y:S01]  /*19ee0*/  NOP ;  /* 0x0000000000007918 */ /* 0x000fe20000000000 */
[----:B------:R-:W-:Y:S04]  /*19ef0*/  STL.64 [R1+0x300], R8 ;  /* 0x0003000801007387 */ /* 0x000fe80000100a00 */
[----:B------:R0:W-:Y:S04]  /*19f00*/  STL.64 [R1+0x308], R10 ;  /* 0x0003080a01007387 */ /* 0x0001e80000100a00 */
[----:B0-----:R-:W2:Y:S04]  /*19f10*/  LDL.LU.64 R10, [R1+0x2cd8] ;  /* 0x002cd800010a7983 */ /* 0x001ea80000300a00 */
[----:B------:R-:W2:Y:S04]  /*19f20*/  LDL.LU.64 R8, [R1+0x2cd0] ;  /* 0x002cd00001087983 */ /* 0x000ea80000300a00 */
[----:B------:R-:W2:Y:S01]  /*19f30*/  LDL.LU.64 R4, [R1+0x2cc8] ;  /* 0x002cc80001047983 */ /* 0x000ea20000300a00 */
[----:B------:R-:W-:-:S02]  /*19f40*/  IMAD.MOV.U32 R24, RZ, RZ, R26 ;  /* 0x000000ffff187224 */ /* 0x000fc400078e001a */
[----:B------:R-:W-:Y:S01]  /*19f50*/  IMAD.MOV.U32 R25, RZ, RZ, R15 ;  /* 0x000000ffff197224 */ /* 0x000fe200078e000f */
[----:B--2---:R-:W-:Y:S01]  /*19f60*/  HMMA.16816.F32.BF16 R4, R20, R4, R8 ;  /* 0x000000041404723c */ /* 0x004fe20000041808 */
[----:B------:R-:W2:Y:S04]  /*19f70*/  LDL.LU.64 R10, [R1+0x2cc0] ;  /* 0x002cc000010a7983 */ /* 0x000ea80000300a00 */
[----:B------:R-:W3:-:S14]  /*19f80*/  LDL.LU.64 R8, [R1+0x2cb8] ;  /* 0x002cb80001087983 */ /* 0x000edc0000300a00 */
[----:B------:R-:W-:Y:S04]  /*19f90*/  STL.64 [R1+0x310], R4 ;  /* 0x0003100401007387 */ /* 0x000fe80000100a00 */
[----:B------:R0:W-:Y:S04]  /*19fa0*/  STL.64 [R1+0x318], R6 ;  /* 0x0003180601007387 */ /* 0x0001e80000100a00 */
[----:B0-----:R-:W4:Y:S04]  /*19fb0*/  LDL.LU.64 R6, [R1+0x2cb0] ;  /* 0x002cb00001067983 */ /* 0x001f280000300a00 */
[----:B------:R-:W2:Y:S04]  /*19fc0*/  LDL.LU.64 R4, [R1+0x2ca8] ;  /* 0x002ca80001047983 */ /* 0x000ea80000300a00 */
[----:B------:R0:W-:Y:S04]  /*19fd0*/  STL.64 [R1+0x2c78], R24 ;  /* 0x002c781801007387 */ /* 0x0001e80000100a00 */
[----:B0-----:R-:W2:Y:S04]  /*19fe0*/  LDL.LU.64 R24, [R1+0x330] ;  /* 0x0003300001187983 */ /* 0x001ea80000300a00 */
[----:B------:R-:W2:Y:S02]  /*19ff0*/  LDL.LU.64 R26, [R1+0x338] ;  /* 0x00033800011a7983 */ /* 0x000ea40000300a00 */
[----:B--2---:R-:W-:-:S15]  /*1a000*/  HMMA.16816.F32.BF16 R24, R20, R4, R24 ;  /* 0x000000041418723c */ /* 0x004fde0000041818 */
[----:B------:R-:W-:-:S04]  /*1a010*/  NOP ;  /* 0x0000000000007918 */ /* 0x000fc80000000000 */
[----:B------:R0:W-:Y:S04]  /*1a020*/  STL.64 [R1+0x330], R24 ;  /* 0x0003301801007387 */ /* 0x0001e80000100a00 */
[----:B------:R-:W-:Y:S01]  /*1a030*/  STL.64 [R1+0x338], R26 ;  /* 0x0003381a01007387 */ /* 0x000fe20000100a00 */
[----:B0-----:R-:W-:Y:S02]  /*1a040*/  IMAD.MOV.U32 R24, RZ, RZ, R14 ;  /* 0x000000ffff187224 */ /* 0x001fe400078e000e */
[----:B------:R-:W-:-:S05]  /*1a050*/  IMAD.MOV.U32 R25, RZ, RZ, R13 ;  /* 0x000000ffff197224 */ /* 0x000fca00078e000d */
[----:B------:R-:W-:Y:S04]  /*1a060*/  STL.64 [R1+0x2c90], R24 ;  /* 0x002c901801007387 */ /* 0x000fe80000100a00 */
[----:B----4-:R-:W-:Y:S04]  /*1a070*/  STL.64 [R1+0x2c30], R6 ;  /* 0x002c300601007387 */ /* 0x010fe80000100a00 */
[----:B------:R3:W-:Y:S02]  /*1a080*/  STL.64 [R1+0x2c28], R4 ;  /* 0x002c280401007387 */ /* 0x0007e40000100a00 */
[----:B---3--:R-:W-:Y:S02]  /*1a090*/  HMMA.16816.F32.BF16 R4, R20, R8, R16 ;  /* 0x000000081404723c */ /* 0x008fe40000041810 */
[----:B------:R-:W0:Y:S01]  /*1a0a0*/  LDSM.16.MT88.4 R16, [R28+UR5+0x20080] ;  /* 0x020080051c10783b */ /* 0x000e220008004200 */
[----:B------:R-:W-:-:S03]  /*1a0b0*/  IMAD.MOV.U32 R24, RZ, RZ, R12 ;  /* 0x000000ffff187224 */ /* 0x000fc600078e000c */
[----:B------:R-:W1:Y:S01]  /*1a0c0*/  LDSM.16.MT88.4 R12, [R28+UR5+0x20180] ;  /* 0x020180051c0c783b */ /* 0x000e620008004200 */
[----:B------:R-:W-:-:S03]  /*1a0d0*/  IMAD.MOV.U32 R25, RZ, RZ, R3 ;  /* 0x000000ffff197224 */ /* 0x000fc600078e0003 */
[----:B------:R-:W2:Y:S09]  /*1a0e0*/  LDSM.16.MT88.4 R20, [R28+UR5+0x20100] ;  /* 0x020100051c14783b */ /* 0x000eb20008004200 */
[----:B------:R3:W-:Y:S04]  /*1a0f0*/  STL.64 [R1+0x320], R4 ;  /* 0x0003200401007387 */ /* 0x0007e80000100a00 */
[----:B------:R4:W-:Y:S04]  /*1a100*/  STL.64 [R1+0x328], R6 ;  /* 0x0003280601007387 */ /* 0x0009e80000100a00 */
[----:B---3--:R-:W3:Y:S04]  /*1a110*/  LDL.LU.64 R4, [R1+0x500] ;  /* 0x0005000001047983 */ /* 0x008ee80000300a00 */
[----:B----4-:R-:W4:Y:S04]  /*1a120*/  LDL.LU.64 R6, [R1+0x508] ;  /* 0x0005080001067983 */ /* 0x010f280000300a00 */
[----:B----4-:R-:W-:Y:S04]  /*1a130*/  STL.64 [R1+0x2c40], R6 ;  /* 0x002c400601007387 */ /* 0x010fe80000100a00 */
[----:B---3--:R3:W-:Y:S02]  /*1a140*/  STL.64 [R1+0x2c38], R4 ;  /* 0x002c380401007387 */ /* 0x0087e40000100a00 */
[----:B---3--:R-:W-:-:S02]  /*1a150*/  IMAD.MOV.U32 R4, RZ, RZ, R2 ;  /* 0x000000ffff047224 */ /* 0x008fc400078e0002 */
[----:B------:R-:W-:-:S05]  /*1a160*/  IMAD.MOV.U32 R5, RZ, RZ, R0 ;  /* 0x000000ffff057224 */ /* 0x000fca00078e0000 */
[----:B------:R3:W-:Y:S04]  /*1a170*/  STL.64 [R1+0x2c58], R4 ;  /* 0x002c580401007387 */ /* 0x0007e80000100a00 */
[----:B---3--:R-:W3:Y:S04]  /*1a180*/  LDL.LU.64 R4, [R1+0x370] ;  /* 0x0003700001047983 */ /* 0x008ee80000300a00 */
[----:B------:R-:W4:Y:S04]  /*1a190*/  LDL.LU.64 R6, [R1+0x378] ;  /* 0x0003780001067983 */ /* 0x000f280000300a00 */
[----:B----4-:R-:W-:Y:S04]  /*1a1a0*/  STL.64 [R1+0x2c70], R6 ;  /* 0x002c700601007387 */ /* 0x010fe80000100a00 */
[----:B---3--:R3:W-:Y:S04]  /*1a1b0*/  STL.64 [R1+0x2c68], R4 ;  /* 0x002c680401007387 */ /* 0x0087e80000100a00 */
        /* <DEDUP_REMOVED lines=8> */
[----:B---3--:R-:W0:Y:S04]  /*1a240*/  LDL.LU.64 R4, [R1+0x600] ;  /* 0x0006000001047983 */ /* 0x008e280000300a00 */
[----:B------:R-:W0:Y:S04]  /*1a250*/  LDL.LU.64 R6, [R1+0x608] ;  /* 0x0006080001067983 */ /* 0x000e280000300a00 */
[----:B------:R-:W-:Y:S04]  /*1a260*/  STL.64 [R1+0x2c20], R10 ;  /* 0x002c200a01007387 */ /* 0x000fe80000100a00 */
[----:B------:R3:W-:Y:S04]  /*1a270*/  STL.64 [R1+0x2c18], R8 ;  /* 0x002c180801007387 */ /* 0x0007e80000100a00 */
[----:B---3--:R-:W3:Y:S04]  /*1a280*/  LDL.LU.64 R8, [R1+0x4f0] ;  /* 0x0004f00001087983 */ /* 0x008ee80000300a00 */
[----:B------:R-:W4:Y:S01]  /*1a290*/  LDL.LU.64 R10, [R1+0x4f8] ;  /* 0x0004f800010a7983 */ /* 0x000f220000300a00 */
[C---:B0-----:R-:W-:Y:S03]  /*1a2a0*/  HMMA.16816.F32.BF16 R24, R16.reuse, R24, R4 ;  /* 0x000000181018723c */ /* 0x041fe60000041804 */
[----:B----4-:R-:W-:Y:S04]  /*1a2b0*/  STL.64 [R1+0x2c50], R10 ;  /* 0x002c500a01007387 */ /* 0x010fe80000100a00 */
[----:B---3--:R0:W-:Y:S04]  /*1a2c0*/  STL.64 [R1+0x2c48], R8 ;  /* 0x002c480801007387 */ /* 0x0081e80000100a00 */
[----:B0-----:R-:W3:Y:S04]  /*1a2d0*/  LDL.LU.64 R8, [R1+0x510] ;  /* 0x0005100001087983 */ /* 0x001ee80000300a00 */
[----:B------:R-:W3:Y:S04]  /*1a2e0*/  LDL.LU.64 R10, [R1+0x518] ;  /* 0x00051800010a7983 */ /* 0x000ee80000300a00 */
[----:B-1----:R-:W-:Y:S04]  /*1a2f0*/  STL.64 [R1+0x2bb0], R14 ;  /* 0x002bb00e01007387 */ /* 0x002fe80000100a00 */
[----:B------:R0:W-:Y:S04]  /*1a300*/  STL.64 [R1+0x2ba8], R12 ;  /* 0x002ba80c01007387 */ /* 0x0001e80000100a00 */
[----:B0-----:R-:W4:Y:S04]  /*1a310*/  LDL.LU.64 R12, [R1+0x10] ;  /* 0x00001000010c7983 */ /* 0x001f280000300a00 */
[----:B------:R-:W-:Y:S04]  /*1a320*/  STL [R1+0x2b74], R28 ;  /* 0x002b741c01007387 */ /* 0x000fe80000100800 */
[----:B------:R-:W2:Y:S04]  /*1a330*/  LDL.LU.64 R6, [R1+0x2ca0] ;  /* 0x002ca00001067983 */ /* 0x000ea80000300a00 */
[----:B------:R-:W2:Y:S04]  /*1a340*/  LDL.LU.64 R4, [R1+0x2c98] ;  /* 0x002c980001047983 */ /* 0x000ea80000300a00 */
[----:B------:R0:W-:Y:S04]  /*1a350*/  STL.64 [R1+0x340], R24 ;  /* 0x0003401801007387 */ /* 0x0001e80000100a00 */
[----:B------:R2:W-:Y:S04]  /*1a360*/  STL.64 [R1+0x348], R26 ;  /* 0x0003481a01007387 */ /* 0x0005e80000100a00 */
[----:B0-----:R-:W2:Y:S02]  /*1a370*/  LDL.LU.64 R24, [R1+0x2c90] ;  /* 0x002c900001187983 */ /* 0x001ea40000300a00 */
[----:B--2---:R-:W-:Y:S02]  /*1a380*/  HMMA.16816.F32.BF16 R24, R16, R24, R4 ;  /* 0x000000181018723c */ /* 0x004fe40000041804 */
[----:B------:R-:W2:Y:S04]  /*1a390*/  LDL.LU.64 R6, [R1+0x2c88] ;  /* 0x002c880001067983 */ /* 0x000ea80000300a00 */
[----:B------:R-:W2:-:S13]  /*1a3a0*/  LDL.LU.64 R4, [R1+0x2c80] ;  /* 0x002c800001047983 */ /* 0x000e9a0000300a00 */
[----:B------:R0:W-:Y:S04]  /*1a3b0*/  STL.64 [R1+0x350], R24 ;  /* 0x0003501801007387 */ /* 0x0001e80000100a00 */
[----:B------:R2:W-:Y:S04]  /*1a3c0*/  STL.64 [R1+0x358], R26 ;  /* 0x0003581a01007387 */ /* 0x0005e80000100a00 */
[----:B0-----:R-:W2:Y:S02]  /*1a3d0*/  LDL.LU.64 R24, [R1+0x2c78] ;  /* 0x002c780001187983 */ /* 0x001ea40000300a00 */
[----:B--2---:R-:W-:Y:S02]  /*1a3e0*/  HMMA.16816.F32.BF16 R24, R16, R24, R4 ;  /* 0x000000181018723c */ /* 0x004fe40000041804 */
[----:B------:R-:W2:Y:S04]  /*1a3f0*/  LDL.LU.64 R6, [R1+0x2c70] ;  /* 0x002c700001067983 */ /* 0x000ea80000300a00 */
[----:B------:R-:W2:-:S13]  /*1a400*/  LDL.LU.64 R4, [R1+0x2c68] ;  /* 0x002c680001047983 */ /* 0x000e9a0000300a00 */
[----:B------:R0:W-:Y:S04]  /*1a410*/  STL.64 [R1+0x360], R24 ;  /* 0x0003601801007387 */ /* 0x0001e80000100a00 */
[----:B------:R-:W-:Y:S04]  /*1a420*/  STL.64 [R1+0x368], R26 ;  /* 0x0003681a01007387 */ /* 0x000fe80000100a00 */
[----:B0-----:R-:W2:Y:S02]  /*1a430*/  LDL.LU.64 R24, [R1+0x2c60] ;  /* 0x002c600001187983 */ /* 0x001ea40000300a00 */
[----:B--2---:R-:W-:-:S15]  /*1a440*/  HMMA.16816.F32.BF16 R4, R16, R24, R4 ;  /* 0x000000181004723c */ /* 0x004fde0000041804 */
[----:B------:R-:W-:-:S04]  /*1a450*/  NOP ;  /* 0x0000000000007918 */ /* 0x000fc80000000000 */
[----:B------:R0:W-:Y:S04]  /*1a460*/  STL.64 [R1+0x370], R4 ;  /* 0x0003700401007387 */ /* 0x0001e80000100a00 */
[----:B------:R-:W-:Y:S04]  /*1a470*/  STL.64 [R1+0x378], R6 ;  /* 0x0003780601007387 */ /* 0x000fe80000100a00 */
[----:B0-----:R-:W3:Y:S04]  /*1a480*/  LDL.LU.64 R4, [R1+0x2c58] ;  /* 0x002c580001047983 */ /* 0x001ee80000300a00 */
[----:B------:R0:W-:Y:S04]  /*1a490*/  STL.64 [R1+0x2bf8], R24 ;  /* 0x002bf81801007387 */ /* 0x0001e80000100a00 */
[----:B0-----:R-:W2:Y:S04]  /*1a4a0*/  LDL.LU.64 R24, [R1+0x3d0] ;  /* 0x0003d00001187983 */ /* 0x001ea80000300a00 */
[----:B------:R-:W2:Y:S01]  /*1a4b0*/  LDL.LU.64 R26, [R1+0x3d8] ;  /* 0x0003d800011a7983 */ /* 0x000ea20000300a00 */
[----:B---3--:R-:W-:Y:S03]  /*1a4c0*/  HMMA.16816.F32.BF16 R4, R16, R4, R8 ;  /* 0x000000041004723c */ /* 0x008fe60000041808 */
[----:B------:R-:W3:Y:S04]  /*1a4d0*/  LDL.LU.64 R10, [R1+0x2c50] ;  /* 0x002c5000010a7983 */ /* 0x000ee80000300a00 */
[----:B------:R-:W3:-:S12]  /*1a4e0*/  LDL.LU.64 R8, [R1+0x2c48] ;  /* 0x002c480001087983 */ /* 0x000ed80000300a00 */
[----:B------:R-:W-:Y:S04]  /*1a4f0*/  STL.64 [R1+0x380], R4 ;  /* 0x0003800401007387 */ /* 0x000fe80000100a00 */
[----:B------:R0:W-:Y:S04]  /*1a500*/  STL.64 [R1+0x388], R6 ;  /* 0x0003880601007387 */ /* 0x0001e80000100a00 */
[----:B0-----:R-:W4:Y:S04]  /*1a510*/  LDL.LU.64 R6, [R1+0x2c40] ;  /* 0x002c400001067983 */ /* 0x001f280000300a00 */
[----:B------:R-:W4:Y:S02]  /*1a520*/  LDL.LU.64 R4, [R1+0x2c38] ;  /* 0x002c380001047983 */ /* 0x000f240000300a00 */
[----:B----4-:R-:W-:-:S15]  /*1a530*/  HMMA.16816.F32.BF16 R4, R16, R12, R4 ;  /* 0x0000000c1004723c */ /* 0x010fde0000041804 */
[----:B------:R-:W-:-:S04]  /*1a540*/  NOP ;  /* 0x0000000000007918 */ /* 0x000fc80000000000 */
[----:B------:R-:W-:Y:S04]  /*1a550*/  STL.64 [R1+0x390], R4 ;  /* 0x0003900401007387 */ /* 0x000fe80000100a00 */
[----:B------:R0:W-:Y:S04]  /*1a560*/  STL.64 [R1+0x398], R6 ;  /* 0x0003980601007387 */ /* 0x0001e80000100a00 */
[----:B0-----:R-:W4:Y:S04]  /*1a570*/  LDL.LU.64 R6, [R1+0x2c30] ;  /* 0x002c300001067983 */ /* 0x001f280000300a00 */
[----:B------:R-:W3:Y:S04]  /*1a580*/  LDL.LU.64 R4, [R1+0x2c28] ;  /* 0x002c280001047983 */ /* 0x000ee80000300a00 */
[----:B------:R0:W-:Y:S04]  /*1a590*/  STL.64 [R1+0x2bd0], R12 ;  /* 0x002bd00c01007387 */ /* 0x0001e80000100a00 */
[----:B0-----:R-:W2:Y:S01]  /*1a5a0*/  LDL.LU.64 R12, [R1+0x60] ;  /* 0x00006000010c7983 */ /* 0x001ea20000300a00 */
[----:B---3--:R-:W-:Y:S03]  /*1a5b0*/  HMMA.16816.F32.BF16 R8, R16, R4, R8 ;  /* 0x000000041008723c */ /* 0x008fe60000041808 */
[----:B--2---:R0:W-:Y:S04]  /*1a5c0*/  STL.64 [R1+0x2c00], R12 ;  /* 0x002c000c01007387 */ /* 0x0041e80000100a00 */
[----:B0-----:R-:W2:-:S12]  /*1a5d0*/  LDL.LU.64 R12, [R1+0x70] ;  /* 0x00007000010c7983 */ /* 0x001e980000300a00 */
[----:B------:R-:W-:Y:S04]  /*1a5e0*/  STL.64 [R1+0x3b0], R8 ;  /* 0x0003b00801007387 */ /* 0x000fe80000100a00 */
[----:B------:R0:W-:Y:S04]  /*1a5f0*/  STL.64 [R1+0x3b8], R10 ;  /* 0x0003b80a01007387 */ /* 0x0001e80000100a00 */
[----:B0-----:R-:W3:Y:S04]  /*1a600*/  LDL.LU.64 R10, [R1+0x2c20] ;  /* 0x002c2000010a7983 */ /* 0x001ee80000300a00 */
[----:B------:R-:W2:Y:S04]  /*1a610*/  LDL.LU.64 R8, [R1+0x2c18] ;  /* 0x002c180001087983 */ /* 0x000ea80000300a00 */
[----:B----4-:R-:W-:Y:S04]  /*1a620*/  STL.64 [R1+0x2be0], R6 ;  /* 0x002be00601007387 */ /* 0x010fe80000100a00 */
[----:B------:R2:W-:Y:S02]  /*1a630*/  STL.64 [R1+0x2bd8], R4 ;  /* 0x002bd80401007387 */ /* 0x0005e40000100a00 */
[----:B--2---:R-:W-:Y:S02]  /*1a640*/  HMMA.16816.F32.BF16 R4, R16, R8, R24 ;  /* 0x000000081004723c */ /* 0x004fe40000041818 */
[----:B------:R-:W2:Y:S04]  /*1a650*/  LDL.LU.64 R24, [R1+0x3e0] ;  /* 0x0003e00001187983 */ /* 0x000ea80000300a00 */
[----:B------:R-:W4:-:S13]  /*1a660*/  LDL.LU.64 R26, [R1+0x3e8] ;  /* 0x0003e800011a7983 */ /* 0x000f1a0000300a00 */
[----:B------:R-:W-:Y:S04]  /*1a670*/  STL.64 [R1+0x3a0], R4 ;  /* 0x0003a00401007387 */ /* 0x000fe80000100a00 */
[----:B------:R-:W-:Y:S04]  /*1a680*/  STL.64 [R1+0x3a8], R6 ;  /* 0x0003a80601007387 */ /* 0x000fe80000100a00 */
[----:B----4-:R-:W-:Y:S04]  /*1a690*/  STL.64 [R1+0x2c10], R26 ;  /* 0x002c101a01007387 */ /* 0x010fe80000100a00 */
[----:B--2---:R0:W-:Y:S04]  /*1a6a0*/  STL.64 [R1+0x2c08], R24 ;  /* 0x002c081801007387 */ /* 0x0041e80000100a00 */
[----:B0-----:R-:W2:Y:S04]  /*1a6b0*/  LDL.LU.64 R24, [R1+0x5a0] ;  /* 0x0005a00001187983 */ /* 0x001ea80000300a00 */
[----:B------:R-:W2:Y:S04]  /*1a6c0*/  LDL.LU.64 R26, [R1+0x5a8] ;  /* 0x0005a800011a7983 */ /* 0x000ea80000300a00 */
[----:B------:R-:W4:Y:S04]  /*1a6d0*/  LDL.LU.64 R4, [R1+0x3f0] ;  /* 0x0003f00001047983 */ /* 0x000f280000300a00 */
[----:B------:R-:W3:Y:S01]  /*1a6e0*/  LDL.LU.64 R6, [R1+0x3f8] ;  /* 0x0003f80001067983 */ /* 0x000ee20000300a00 */
[----:B------:R-:W-:-:S02]  /*1a6f0*/  IMAD.MOV.U32 R3, RZ, RZ, R12 ;  /* 0x000000ffff037224 */ /* 0x000fc400078e000c */
[----:B------:R-:W-:Y:S01]  /*1a700*/  IMAD.MOV.U32 R0, RZ, RZ, R13 ;  /* 0x000000ffff007224 */ /* 0x000fe200078e000d */
[C---:B--2---:R-:W-:Y:S01]  /*1a710*/  HMMA.16816.F32.BF16 R24, R20.reuse, R12, R24 ;  /* 0x0000000c1418723c */ /* 0x044fe20000041818 */
[----:B---3--:R-:W-:Y:S04]  /*1a720*/  STL.64 [R1+0x2bf0], R6 ;  /* 0x002bf00601007387 */ /* 0x008fe80000100a00 */
[----:B----4-:R0:W-:Y:S04]  /*1a730*/  STL.64 [R1+0x2be8], R4 ;  /* 0x002be80401007387 */ /* 0x0101e80000100a00 */
[----:B0-----:R-:W2:Y:S04]  /*1a740*/  LDL.LU.64 R4, [R1+0x50] ;  /* 0x0000500001047983 */ /* 0x001ea80000300a00 */
[----:B------:R-:W3:Y:S04]  /*1a750*/  LDL.LU.64 R16, [R1+0x30] ;  /* 0x0000300001107983 */ /* 0x000ee80000300a00 */
[----:B------:R-:W-:Y:S04]  /*1a760*/  STL.64 [R1+0x2bc8], R10 ;  /* 0x002bc80a01007387 */ /* 0x000fe80000100a00 */
[----:B------:R0:W-:Y:S04]  /*1a770*/  STL.64 [R1+0x2bc0], R8 ;  /* 0x002bc00801007387 */ /* 0x0001e80000100a00 */
[----:B0-----:R-:W4:Y:S04]  /*1a780*/  LDL.LU.64 R8, [R1+0x590] ;  /* 0x0005900001087983 */ /* 0x001f280000300a00 */
[----:B------:R-:W4:Y:S04]  /*1a790*/  LDL.LU.64 R10, [R1+0x598] ;  /* 0x00059800010a7983 */ /* 0x000f280000300a00 */
[----:B------:R-:W-:Y:S04]  /*1a7a0*/  STL.64 [R1+0x3c0], R24 ;  /* 0x0003c01801007387 */ /* 0x000fe80000100a00 */
[----:B------:R0:W-:Y:S04]  /*1a7b0*/  STL.64 [R1+0x3c8], R26 ;  /* 0x0003c81a01007387 */ /* 0x0001e80000100a00 */
[----:B0-----:R-:W2:Y:S04]  /*1a7c0*/  LDL.LU.64 R26, [R1+0x2c10] ;  /* 0x002c1000011a7983 */ /* 0x001ea80000300a00 */
[----:B------:R-:W2:Y:S04]  /*1a7d0*/  LDL.LU.64 R24, [R1+0x2c08] ;  /* 0x002c080001187983 */ /* 0x000ea80000300a00 */
[----:B------:R-:W4:Y:S02]  /*1a7e0*/  LDL.LU.64 R12, [R1+0x2c00] ;  /* 0x002c0000010c7983 */ /* 0x000f240000300a00 */
[C---:B----4-:R-:W-:Y:S08]  /*1a7f0*/  HMMA.16816.F32.BF16 R8, R20.reuse, R12, R8 ;  /* 0x0000000c1408723c */ /* 0x050ff00000041808 */
[----:B--2---:R-:W-:Y:S01]  /*1a800*/  HMMA.16816.F32.BF16 R24, R20, R4, R24 ;  /* 0x000000041418723c */ /* 0x004fe20000041818 */
[----:B------:R-:W-:-:S02]  /*1a810*/  IMAD.MOV.U32 R19, RZ, RZ, R12 ;  /* 0x000000ffff137224 */ /* 0x000fc400078e000c */
[----:B------:R-:W-:-:S08]  /*1a820*/  IMAD.MOV.U32 R18, RZ, RZ, R13 ;  /* 0x000000ffff127224 */ /* 0x000fd000078e000d */
[----:B------:R0:W-:Y:S04]  /*1a830*/  STL.64 [R1+0x3d0], R8 ;  /* 0x0003d00801007387 */ /* 0x0001e80000100a00 */
[----:B------:R1:W-:Y:S01]  /*1a840*/  STL [R1+0x3d8], R10 ;  /* 0x0003d80a01007387 */ /* 0x0003e20000100800 */
[----:B------:R-:W-:-:S03]  /*1a850*/  IMAD.MOV.U32 R2, RZ, RZ, R11 ;  /* 0x000000ffff027224 */ /* 0x000fc600078e000b */
[----:B------:R-:W3:Y:S04]  /*1a860*/  LDL.LU.64 R12, [R1+0x400] ;  /* 0x00040000010c7983 */ /* 0x000ee80000300a00 */
[----:B------:R-:W3:Y:S04]  /*1a870*/  LDL.LU.64 R14, [R1+0x408] ;  /* 0x00040800010e7983 */ /* 0x000ee80000300a00 */
[----:B0-----:R-:W2:Y:S04]  /*1a880*/  LDL.LU.64 R8, [R1+0x410] ;  /* 0x0004100001087983 */ /* 0x001ea80000300a00 */
[----:B-1----:R-:W2:Y:S04]  /*1a890*/  LDL.LU.64 R10, [R1+0x418] ;  /* 0x00041800010a7983 */ /* 0x002ea80000300a00 */
[----:B------:R-:W-:Y:S04]  /*1a8a0*/  STL [R1+0x2808], R2 ;  /* 0x0028080201007387 */ /* 0x000fe80000100800 */
[----:B------:R0:W-:Y:S04]  /*1a8b0*/  STL.64 [R1+0x3e0], R24 ;  /* 0x0003e01801007387 */ /* 0x0001e80000100a00 */
[----:B------:R1:W-:Y:S04]  /*1a8c0*/  STL.64 [R1+0x3e8], R26 ;  /* 0x0003e81a01007387 */ /* 0x0003e80000100a00 */
[----:B0-----:R-:W4:Y:S01]  /*1a8d0*/  LDL.LU.64 R24, [R1+0x2bf8] ;  /* 0x002bf80001187983 */ /* 0x001f220000300a00 */
[----:B-1----:R-:W-:-:S02]  /*1a8e0*/  IMAD.MOV.U32 R27, RZ, RZ, R4 ;  /* 0x000000ffff1b7224 */ /* 0x002fc400078e0004 */
[----:B------:R-:W-:Y:S01]  /*1a8f0*/  IMAD.MOV.U32 R26, RZ, RZ, R5 ;  /* 0x000000ffff1a7224 */ /* 0x000fe200078e0005 */
[----:B------:R-:W4:Y:S04]  /*1a900*/  LDL.LU.64 R6, [R1+0x2bf0] ;  /* 0x002bf00001067983 */ /* 0x000f280000300a00 */
[----:B------:R-:W4:Y:S01]  /*1a910*/  LDL.LU.64 R4, [R1+0x2be8] ;  /* 0x002be80001047983 */ /* 0x000f220000300a00 */
[C---:B---3--:R-:W-:Y:S08]  /*1a920*/  HMMA.16816.F32.BF16 R12, R20.reuse, R16, R12 ;  /* 0x00000010140c723c */ /* 0x048ff0000004180c */
[----:B----4-:R-:W-:-:S15]  /*1a930*/  HMMA.16816.F32.BF16 R4, R20, R24, R4 ;  /* 0x000000181404723c */ /* 0x010fde0000041804 */
[----:B------:R-:W-:-:S04]  /*1a940*/  NOP ;  /* 0x0000000000007918 */ /* 0x000fc80000000000 */
[----:B------:R-:W-:Y:S04]  /*1a950*/  STL.64 [R1+0x3f0], R4 ;  /* 0x0003f00401007387 */ /* 0x000fe80000100a00 */
[----:B------:R0:W-:Y:S01]  /*1a960*/  STL [R1+0x3f8], R6 ;  /* 0x0003f80601007387 */ /* 0x0001e20000100800 */
[----:B------:R-:W-:-:S03]  /*1a970*/  IMAD.MOV.U32 R2, RZ, RZ, R7 ;  /* 0x000000ffff027224 */ /* 0x000fc600078e0007 */
[----:B0-----:R-:W3:Y:S04]  /*1a980*/  LDL.LU.64 R6, [R1+0x2be0] ;  /* 0x002be00001067983 */ /* 0x001ee80000300a00 */
[----:B------:R-:W4:Y:S04]  /*1a990*/  LDL.LU.64 R4, [R1+0x2bd8] ;  /* 0x002bd80001047983 */ /* 0x000f280000300a00 */
[----:B------:R0:W-:Y:S02]  /*1a9a0*/  STL.64 [R1+0x2b78], R24 ;  /* 0x002b781801007387 */ /* 0x0001e40000100a00 */
[----:B0-----:R-:W-:-:S02]  /*1a9b0*/  IMAD.MOV.U32 R24, RZ, RZ, R19 ;  /* 0x000000ffff187224 */ /* 0x001fc400078e0013 */
[----:B------:R-:W-:-:S05]  /*1a9c0*/  IMAD.MOV.U32 R25, RZ, RZ, R18 ;  /* 0x000000ffff197224 */ /* 0x000fca00078e0012 */
[----:B------:R-:W-:Y:S04]  /*1a9d0*/  STL.64 [R1+0x2b90], R24 ;  /* 0x002b901801007387 */ /* 0x000fe80000100a00 */
[----:B------:R-:W-:Y:S04]  /*1a9e0*/  STL [R1+0x280c], R2 ;  /* 0x00280c0201007387 */ /* 0x000fe80000100800 */
[----:B------:R0:W-:Y:S04]  /*1a9f0*/  STL.64 [R1+0x400], R12 ;  /* 0x0004000c01007387 */ /* 0x0001e80000100a00 */
[----:B------:R-:W-:Y:S04]  /*1aa00*/  STL.64 [R1+0x408], R14 ;  /* 0x0004080e01007387 */ /* 0x000fe80000100a00 */
[----:B0-----:R-:W2:Y:S01]  /*1aa10*/  LDL.LU.64 R12, [R1+0x2bd0] ;  /* 0x002bd000010c7983 */ /* 0x001ea20000300a00 */
[----:B------:R-:W-:-:S02]  /*1aa20*/  IMAD.MOV.U32 R24, RZ, RZ, R3 ;  /* 0x000000ffff187224 */ /* 0x000fc400078e0003 */
[----:B------:R-:W-:Y:S02]  /*1aa30*/  IMAD.MOV.U32 R25, RZ, RZ, R0 ;  /* 0x000000ffff197224 */ /* 0x000fe400078e0000 */
[----:B------:R-:W-:Y:S02]  /*1aa40*/  IMAD.MOV.U32 R0, RZ, RZ, R16 ;  /* 0x000000ffff007224 */ /* 0x000fe400078e0010 */
[----:B------:R-:W-:Y:S01]  /*1aa50*/  IMAD.MOV.U32 R3, RZ, RZ, R17 ;  /* 0x000000ffff037224 */ /* 0x000fe200078e0011 */
[----:B--2---:R-:W-:Y:S01]  /*1aa60*/  HMMA.16816.F32.BF16 R8, R20, R12, R8 ;  /* 0x0000000c1408723c */ /* 0x004fe20000041808 */
[----:B------:R-:W-:Y:S02]  /*1aa70*/  IMAD.MOV.U32 R28, RZ, RZ, R12 ;  /* 0x000000ffff1c7224 */ /* 0x000fe400078e000c */
[----:B------:R-:W-:-:S15]  /*1aa80*/  IMAD.MOV.U32 R29, RZ, RZ, R13 ;  /* 0x000000ffff1d7224 */ /* 0x000fde00078e000d */
[----:B------:R-:W-:Y:S01]  /*1aa90*/  NOP ;  /* 0x0000000000007918 */ /* 0x000fe20000000000 */
[----:B------:R0:W-:Y:S04]  /*1aaa0*/  STL.64 [R1+0x410], R8 ;  /* 0x0004100801007387 */ /* 0x0001e80000100a00 */
[----:B------:R1:W-:Y:S01]  /*1aab0*/  STL [R1+0x418], R10 ;  /* 0x0004180a01007387 */ /* 0x0003e20000100800 */
[----:B------:R-:W-:-:S03]  /*1aac0*/  IMAD.MOV.U32 R2, RZ, RZ, R11 ;  /* 0x000000ffff027224 */ /* 0x000fc600078e000b */
[----:B0-----:R-:W4:Y:S04]  /*1aad0*/  LDL.LU.64 R8, [R1+0x420] ;  /* 0x0004200001087983 */ /* 0x001f280000300a00 */
[----:B-1----:R-:W4:Y:S04]  /*1aae0*/  LDL.LU.64 R10, [R1+0x428] ;  /* 0x00042800010a7983 */ /* 0x002f280000300a00 */
[----:B------:R-:W2:Y:S04]  /*1aaf0*/  LDL.LU.64 R12, [R1+0x430] ;  /* 0x00043000010c7983 */ /* 0x000ea80000300a00 */
[----:B------:R-:W2:Y:S04]  /*1ab00*/  LDL.LU.64 R14, [R1+0x438] ;  /* 0x00043800010e7983 */ /* 0x000ea80000300a00 */
[----:B------:R-:W2:Y:S04]  /*1ab10*/  LDL.LU.64 R16, [R1+0x2c0] ;  /* 0x0002c00001107983 */ /* 0x000ea80000300a00 */
[----:B------:R-:W2:Y:S04]  /*1ab20*/  LDL.LU.64 R18, [R1+0x2c8] ;  /* 0x0002c80001127983 */ /* 0x000ea80000300a00 */
[----:B--2---:R-:W-:Y:S04]  /*1ab30*/  STL.64 [R1+0x2b88], R18 ;  /* 0x002b881201007387 */ /* 0x004fe80000100a00 */
[----:B------:R0:W-:Y:S04]  /*1ab40*/  STL.64 [R1+0x2b80], R16 ;  /* 0x002b801001007387 */ /* 0x0001e80000100a00 */
[----:B0-----:R-:W2:Y:S04]  /*1ab50*/  LDL.LU.64 R16, [R1+0x460] ;  /* 0x0004600001107983 */ /* 0x001ea80000300a00 */
[----:B------:R-:W2:Y:S01]  /*1ab60*/  LDL.LU.64 R18, [R1+0x468] ;  /* 0x0004680001127983 */ /* 0x000ea20000300a00 */
[----:B----4-:R-:W-:Y:S03]  /*1ab70*/  HMMA.16816.F32.BF16 R8, R20, R4, R8 ;  /* 0x000000041408723c */ /* 0x010fe60000041808 */
[----:B--2---:R-:W-:Y:S04]  /*1ab80*/  STL.64 [R1+0x2ba0], R18 ;  /* 0x002ba01201007387 */ /* 0x004fe80000100a00 */
[----:B------:R0:W-:Y:S04]  /*1ab90*/  STL.64 [R1+0x2b98], R16 ;  /* 0x002b981001007387 */ /* 0x0001e80000100a00 */
[----:B0-----:R-:W2:Y:S04]  /*1aba0*/  LDL.LU.64 R16, [R1+0x540] ;  /* 0x0005400001107983 */ /* 0x001ea80000300a00 */
[----:B------:R-:W2:Y:S04]  /*1abb0*/  LDL.LU.64 R18, [R1+0x548] ;  /* 0x0005480001127983 */ /* 0x000ea80000300a00 */
[----:B------:R-:W-:Y:S04]  /*1abc0*/  STL [R1+0x2938], R2 ;  /* 0x0029380201007387 */ /* 0x000fe80000100800 */
[----:B------:R-:W-:Y:S04]  /*1abd0*/  STL.64 [R1+0x420], R8 ;  /* 0x0004200801007387 */ /* 0x000fe80000100a00 */
[----:B------:R0:W-:Y:S04]  /*1abe0*/  STL.64 [R1+0x428], R10 ;  /* 0x0004280a01007387 */ /* 0x0001e80000100a00 */
[----:B0-----:R-:W4:Y:S04]  /*1abf0*/  LDL.LU.64 R10, [R1+0x2bc8] ;  /* 0x002bc800010a7983 */ /* 0x001f280000300a00 */
[----:B------:R-:W2:Y:S04]  /*1ac00*/  LDL.LU.64 R8, [R1+0x2bc0] ;  /* 0x002bc00001087983 */ /* 0x000ea80000300a00 */
[----:B---3--:R-:W-:Y:S04]  /*1ac10*/  STL.64 [R1+0x2b58], R6 ;  /* 0x002b580601007387 */ /* 0x008fe80000100a00 */
[----:B------:R0:W-:Y:S02]  /*1ac20*/  STL.64 [R1+0x2b50], R4 ;  /* 0x002b500401007387 */ /* 0x0001e40000100a00 */
[----:B0-----:R-:W-:-:S02]  /*1ac30*/  IMAD.MOV.U32 R4, RZ, RZ, R0 ;  /* 0x000000ffff047224 */ /* 0x001fc400078e0000 */
[----:B------:R-:W3:Y:S01]  /*1ac40*/  LDL.LU R0, [R1+0x2bb8] ;  /* 0x002bb80001007983 */ /* 0x000ee20000300800 */
[----:B--2---:R-:W-:Y:S03]  /*1ac50*/  HMMA.16816.F32.BF16 R20, R20, R8, R12 ;  /* 0x000000081414723c */ /* 0x004fe6000004180c */
[----:B------:R-:W2:Y:S04]  /*1ac60*/  LDL.LU.64 R14, [R1+0x2bb0] ;  /* 0x002bb000010e7983 */ /* 0x000ea80000300a00 */
[----:B------:R-:W2:Y:S01]  /*1ac70*/  LDL.LU.64 R12, [R1+0x2ba8] ;  /* 0x002ba800010c7983 */ /* 0x000ea20000300a00 */
[----:B------:R-:W-:-:S11]  /*1ac80*/  IMAD.MOV.U32 R5, RZ, RZ, R3 ;  /* 0x000000ffff057224 */ /* 0x000fd600078e0003 */
[----:B------:R0:W-:Y:S02]  /*1ac90*/  STL.64 [R1+0x430], R20 ;  /* 0x0004301401007387 */ /* 0x0001e40000100a00 */
[----:B0-----:R-:W-:Y:S02]  /*1aca0*/  IMAD.MOV.U32 R20, RZ, RZ, R27 ;  /* 0x000000ffff147224 */ /* 0x001fe400078e001b */
[----:B------:R-:W-:Y:S01]  /*1acb0*/  IMAD.MOV.U32 R21, RZ, RZ, R26 ;  /* 0x000000ffff157224 */ /* 0x000fe200078e001a */
[----:B------:R-:W-:Y:S01]  /*1acc0*/  STL [R1+0x438], R22 ;  /* 0x0004381601007387 */ /* 0x000fe20000100800 */
[----:B------:R-:W-:-:S03]  /*1acd0*/  IMAD.MOV.U32 R3, RZ, RZ, R23 ;  /* 0x000000ffff037224 */ /* 0x000fc600078e0017 */
[----:B----4-:R-:W-:Y:S04]  /*1ace0*/  STL.64 [R1+0x2b48], R10 ;  /* 0x002b480a01007387 */ /* 0x010fe80000100a00 */
[----:B------:R0:W-:Y:S04]  /*1acf0*/  STL.64 [R1+0x2b40], R8 ;  /* 0x002b400801007387 */ /* 0x0001e80000100a00 */
[----:B0-----:R-:W4:Y:S04]  /*1ad00*/  LDL.LU.64 R8, [R1+0x2f0] ;  /* 0x0002f00001087983 */ /* 0x001f280000300a00 */
[----:B------:R-:W4:Y:S04]  /*1ad10*/  LDL.LU.64 R10, [R1+0x2f8] ;  /* 0x0002f800010a7983 */ /* 0x000f280000300a00 */
[----:B------:R-:W-:Y:S01]  /*1ad20*/  STL [R1+0x293c], R3 ;  /* 0x00293c0301007387 */ /* 0x000fe20000100800 */
[----:B--2---:R-:W-:Y:S03]  /*1ad30*/  HMMA.16816.F32.BF16 R24, R12, R24, R16 ;  /* 0x000000180c18723c */ /* 0x004fe60000041810 */
[----:B------:R-:W2:Y:S04]  /*1ad40*/  LDL.LU.64 R18, [R1+0x2ba0] ;  /* 0x002ba00001127983 */ /* 0x000ea80000300a00 */
[----:B------:R-:W2:-:S12]  /*1ad50*/  LDL.LU.64 R16, [R1+0x2b98] ;  /* 0x002b980001107983 */ /* 0x000e980000300a00 */
        /* <DEDUP_REMOVED lines=8> */
[----:B0-----:R-:W2:Y:S01]  /*1ade0*/  LDL.LU.64 R24, [R1+0x2b78] ;  /* 0x002b780001187983 */ /* 0x001ea20000300a00 */
[----:B----4-:R-:W-:Y:S03]  /*1adf0*/  HMMA.16816.F32.BF16 R20, R12, R20, R8 ;  /* 0x000000140c14723c */ /* 0x010fe60000041808 */
[----:B------:R-:W4:-:S15]  /*1ae00*/  LDL.LU.64 R8, [R1+0x2e0] ;  /* 0x0002e00001087983 */ /* 0x000f1e0000300a00 */
[----:B------:R-:W-:Y:S01]  /*1ae10*/  NOP ;  /* 0x0000000000007918 */ /* 0x000fe20000000000 */
[----:B------:R-:W-:Y:S04]  /*1ae20*/  STL.64 [R1+0x4e0], R20 ;  /* 0x0004e01401007387 */ /* 0x000fe80000100a00 */
[----:B------:R-:W-:Y:S04]  /*1ae30*/  STL.64 [R1+0x4e8], R22 ;  /* 0x0004e81601007387 */ /* 0x000fe80000100a00 */
[----:B---3--:R-:W0:Y:S04]  /*1ae40*/  LDSM.16.MT88.4 R20, [R0+UR5+0x22000] ;  /* 0x022000050014783b */ /* 0x008e280008004200 */
[----:B------:R-:W4:Y:S01]  /*1ae50*/  LDL.LU.64 R10, [R1+0x2e8] ;  /* 0x0002e800010a7983 */ /* 0x000f220000300a00 */
[----:B--2---:R-:W-:Y:S03]  /*1ae60*/  HMMA.16816.F32.BF16 R16, R12, R24, R16 ;  /* 0x000000180c10723c */ /* 0x004fe60000041810 */
[----:B------:R-:W1:-:S15]  /*1ae70*/  LDSM.16.MT88.4 R24, [R0+UR5+0x22080] ;  /* 0x022080050018783b */ /* 0x000e5e0008004200 */
[----:B------:R-:W-:Y:S01]  /*1ae80*/  NOP ;  /* 0x0000000000007918 */ /* 0x000fe20000000000 */
[----:B------:R-:W-:Y:S04]  /*1ae90*/  STL.64 [R1+0x4d0], R16 ;  /* 0x0004d01001007387 */ /* 0x000fe80000100a00 */
[----:B------:R-:W-:Y:S04]  /*1aea0*/  STL.64 [R1+0x4d8], R18 ;  /* 0x0004d81201007387 */ /* 0x000fe80000100a00 */
[----:B0-----:R-:W-:Y:S04]  /*1aeb0*/  STL.64 [R1+0x2b68], R22 ;  /* 0x002b681601007387 */ /* 0x001fe80000100a00 */
[----:B------:R-:W-:Y:S04]  /*1aec0*/  STL.64 [R1+0x2b60], R20 ;  /* 0x002b601401007387 */ /* 0x000fe80000100a00 */
[----:B------:R-:W0:Y:S04]  /*1aed0*/  LDSM.16.MT88.4 R16, [R0+UR5+0x22100] ;  /* 0x022100050010783b */ /* 0x000e280008004200 */
[----:B-1----:R-:W-:Y:S04]  /*1aee0*/  STL.64 [R1+0x2ac8], R26 ;  /* 0x002ac81a01007387 */ /* 0x002fe80000100a00 */
[----:B------:R1:W-:Y:S04]  /*1aef0*/  STL.64 [R1+0x2ac0], R24 ;  /* 0x002ac01801007387 */ /* 0x0003e80000100a00 */
[----:B-1----:R-:W2:Y:S04]  /*1af00*/  LDL.LU R24, [R1+0x1c0] ;  /* 0x0001c00001187983 */ /* 0x002ea80000300800 */
[----:B------:R-:W2:Y:S04]  /*1af10*/  LDL.LU R25, [R1+0x1c4] ;  /* 0x0001c40001197983 */ /* 0x000ea80000300800 */
[----:B------:R-:W3:Y:S04]  /*1af20*/  LDL.LU R26, [R1+0x1c8] ;  /* 0x0001c800011a7983 */ /* 0x000ee80000300800 */
[----:B------:R-:W3:Y:S01]  /*1af30*/  LDL.LU R27, [R1+0x1cc] ;  /* 0x0001cc00011b7983 */ /* 0x000ee20000300800 */
[----:B----4-:R-:W-:Y:S03]  /*1af40*/  HMMA.16816.F32.BF16 R8, R12, R4, R8 ;  /* 0x000000040c08723c */ /* 0x010fe60000041808 */
[----:B---3--:R1:W-:Y:S04]  /*1af50*/  STL.64 [R1+0x2af8], R26 ;  /* 0x002af81a01007387 */ /* 0x0083e80000100a00 */
[----:B--2---:R-:W-:Y:S04]  /*1af60*/  STL.64 [R1+0x2af0], R24 ;  /* 0x002af01801007387 */ /* 0x004fe80000100a00 */
[----:B-1----:R-:W2:Y:S04]  /*1af70*/  LDL R26, [R1+0x48] ;  /* 0x00004800011a7983 */ /* 0x002ea80000100800 */
[----:B------:R-:W2:Y:S01]  /*1af80*/  LDL R27, [R1+0x4c] ;  /* 0x00004c00011b7983 */ /* 0x000ea20000100800 */
[----:B------:R-:W-:-:S02]  /*1af90*/  IMAD.MOV.U32 R4, RZ, RZ, R28 ;  /* 0x000000ffff047224 */ /* 0x000fc400078e001c */
[----:B------:R-:W-:Y:S01]  /*1afa0*/  IMAD.MOV.U32 R5, RZ, RZ, R29 ;  /* 0x000000ffff057224 */ /* 0x000fe200078e001d */
[----:B--2---:R1:W-:Y:S04]  /*1afb0*/  STL.64 [R1+0x2b08], R26 ;  /* 0x002b081a01007387 */ /* 0x0043e80000100a00 */
[----:B0-----:R-:W-:Y:S04]  /*1afc0*/  STL.64 [R1+0x2a40], R18 ;  /* 0x002a401201007387 */ /* 0x001fe80000100a00 */
[----:B------:R-:W-:Y:S04]  /*1afd0*/  STL.64 [R1+0x2a38], R16 ;  /* 0x002a381001007387 */ /* 0x000fe80000100a00 */
[----:B------:R-:W2:Y:S04]  /*1afe0*/  LDL.LU R28, [R1+0x2b74] ;  /* 0x002b7400011c7983 */ /* 0x000ea80000300800 */
[----:B------:R-:W-:Y:S04]  /*1aff0*/  STL.64 [R1+0x4c0], R8 ;  /* 0x0004c00801007387 */ /* 0x000fe80000100a00 */
[----:B------:R-:W-:Y:S04]  /*1b000*/  STL.64 [R1+0x4c8], R10 ;  /* 0x0004c80a01007387 */ /* 0x000fe80000100a00 */
[----:B------:R-:W3:Y:S04]  /*1b010*/  LDL.LU R29, [R1+0x2b70] ;  /* 0x002b7000011d7983 */ /* 0x000ee80000300800 */
[----:B------:R-:W4:Y:S04]  /*1b020*/  LDL.LU.64 R20, [R1+0x2b0] ;  /* 0x0002b00001147983 */ /* 0x000f280000300a00 */
[----:B------:R-:W4:Y:S04]  /*1b030*/  LDL.LU.64 R22, [R1+0x2b8] ;  /* 0x0002b80001167983 */ /* 0x000f280000300a00 */
[----:B-1----:R-:W2:Y:S04]  /*1b040*/  LDL.64 R26, [R1+0x58] ;  /* 0x00005800011a7983 */ /* 0x002ea80000100a00 */
[----:B--2---:R0:W-:Y:S04]  /*1b050*/  STL.64 [R1+0x2b20], R26 ;  /* 0x002b201a01007387 */ /* 0x0041e80000100a00 */
[----:B0-----:R-:W2:Y:S04]  /*1b060*/  LDL.64 R26, [R1+0x68] ;  /* 0x00006800011a7983 */ /* 0x001ea80000100a00 */
[----:B--2---:R0:W-:Y:S04]  /*1b070*/  STL.64 [R1+0x2b28], R26 ;  /* 0x002b281a01007387 */ /* 0x0041e80000100a00 */
[----:B------:R-:W2:Y:S04]  /*1b080*/  LDL.LU R16, [R1+0x100] ;  /* 0x0001000001107983 */ /* 0x000ea80000300800 */
[----:B------:R-:W2:Y:S04]  /*1b090*/  LDL.LU R17, [R1+0x104] ;  /* 0x0001040001117983 */ /* 0x000ea80000300800 */
[----:B------:R-:W2:Y:S04]  /*1b0a0*/  LDL.LU R18, [R1+0x108] ;  /* 0x0001080001127983 */ /* 0x000ea80000300800 */
[----:B------:R-:W2:Y:S04]  /*1b0b0*/  LDL.LU R19, [R1+0x10c] ;  /* 0x00010c0001137983 */ /* 0x000ea80000300800 */
[----:B0-----:R-:W3:Y:S04]  /*1b0c0*/  LDL.64 R26, [R1+0x78] ;  /* 0x00007800011a7983 */ /* 0x001ee80000100a00 */
[----:B--2---:R0:W-:Y:S04]  /*1b0d0*/  STL.64 [R1+0x2a50], R18 ;  /* 0x002a501201007387 */ /* 0x0041e80000100a00 */
[----:B------:R1:W-:Y:S04]  /*1b0e0*/  STL.64 [R1+0x2a48], R16 ;  /* 0x002a481001007387 */ /* 0x0003e80000100a00 */
[----:B0-----:R-:W2:Y:S04]  /*1b0f0*/  LDL R18, [R1+0x38] ;  /* 0x0000380001127983 */ /* 0x001ea80000100800 */
[----:B------:R-:W2:Y:S04]  /*1b100*/  LDL R19, [R1+0x3c] ;  /* 0x00003c0001137983 */ /* 0x000ea80000100800 */
[----:B------:R-:W3:Y:S04]  /*1b110*/  LDL.LU.64 R8, [R1+0x210] ;  /* 0x0002100001087983 */ /* 0x000ee80000300a00 */
[----:B------:R-:W3:Y:S04]  /*1b120*/  LDL.LU.64 R10, [R1+0x218] ;  /* 0x00021800010a7983 */ /* 0x000ee80000300a00 */
[----:B--2---:R0:W-:Y:S04]  /*1b130*/  STL.64 [R1+0x2b00], R18 ;  /* 0x002b001201007387 */ /* 0x0041e80000100a00 */
[----:B-1----:R-:W2:Y:S04]  /*1b140*/  LDL.LU R16, [R1+0x1d0] ;  /* 0x0001d00001107983 */ /* 0x002ea80000300800 */
[----:B------:R-:W2:Y:S04]  /*1b150*/  LDL.LU R17, [R1+0x1d4] ;  /* 0x0001d40001117983 */ /* 0x000ea80000300800 */
[----:B0-----:R-:W2:Y:S04]  /*1b160*/  LDL.LU R18, [R1+0x1d8] ;  /* 0x0001d80001127983 */ /* 0x001ea80000300800 */
[----:B------:R-:W2:Y:S01]  /*1b170*/  LDL.LU R19, [R1+0x1dc] ;  /* 0x0001dc0001137983 */ /* 0x000ea20000300800 */
[C---:B----4-:R-:W-:Y:S03]  /*1b180*/  HMMA.16816.F32.BF16 R4, R12.reuse, R4, R20 ;  /* 0x000000040c04723c */ /* 0x050fe60000041814 */
[----:B--2---:R-:W-:Y:S04]  /*1b190*/  STL.64 [R1+0x2b18], R18 ;  /* 0x002b181201007387 */ /* 0x004fe80000100a00 */
[----:B------:R0:W-:Y:S04]  /*1b1a0*/  STL.64 [R1+0x2b10], R16 ;  /* 0x002b101001007387 */ /* 0x0001e80000100a00 */
[----:B0-----:R-:W2:Y:S04]  /*1b1b0*/  LDL.LU R16, [R1+0x1e0] ;  /* 0x0001e00001107983 */ /* 0x001ea80000300800 */
[----:B------:R-:W2:Y:S04]  /*1b1c0*/  LDL.LU R17, [R1+0x1e4] ;  /* 0x0001e40001117983 */ /* 0x000ea80000300800 */
[----:B------:R-:W4:Y:S04]  /*1b1d0*/  LDL.LU R18, [R1+0x1e8] ;  /* 0x0001e80001127983 */ /* 0x000f280000300800 */
[----:B------:R-:W4:Y:S04]  /*1b1e0*/  LDL.LU R19, [R1+0x1ec] ;  /* 0x0001ec0001137983 */ /* 0x000f280000300800 */
[----:B----4-:R-:W-:Y:S04]  /*1b1f0*/  STL.64 [R1+0x2b38], R18 ;  /* 0x002b381201007387 */ /* 0x010fe80000100a00 */
[----:B--2---:R0:W-:Y:S04]  /*1b200*/  STL.64 [R1+0x2b30], R16 ;  /* 0x002b301001007387 */ /* 0x0041e80000100a00 */
[----:B0-----:R-:W2:Y:S04]  /*1b210*/  LDL.LU R16, [R1+0x200] ;  /* 0x0002000001107983 */ /* 0x001ea80000300800 */
[----:B------:R-:W2:Y:S04]  /*1b220*/  LDL.LU R17, [R1+0x204] ;  /* 0x0002040001117983 */ /* 0x000ea80000300800 */
[----:B------:R-:W2:Y:S04]  /*1b230*/  LDL.LU R18, [R1+0x208] ;  /* 0x0002080001127983 */ /* 0x000ea80000300800 */
[----:B------:R-:W2:Y:S04]  /*1b240*/  LDL.LU R19, [R1+0x20c] ;  /* 0x00020c0001137983 */ /* 0x000ea80000300800 */
[----:B------:R-:W2:Y:S04]  /*1b250*/  LDL.LU.64 R22, [R1+0x2b68] ;  /* 0x002b680001167983 */ /* 0x000ea80000300a00 */
[----:B------:R-:W2:Y:S04]  /*1b260*/  LDL.LU.64 R20, [R1+0x2b60] ;  /* 0x002b600001147983 */ /* 0x000ea80000300a00 */
[----:B------:R-:W-:Y:S04]  /*1b270*/  STL.64 [R1+0x4b0], R4 ;  /* 0x0004b00401007387 */ /* 0x000fe80000100a00 */
[----:B------:R0:W-:Y:S04]  /*1b280*/  STL.64 [R1+0x4b8], R6 ;  /* 0x0004b80601007387 */ /* 0x0001e80000100a00 */
[----:B0-----:R-:W4:Y:S04]  /*1b290*/  LDL.LU.64 R6, [R1+0x2b58] ;  /* 0x002b580001067983 */ /* 0x001f280000300a00 */
[----:B------:R-:W3:Y:S02]  /*1b2a0*/  LDL.LU.64 R4, [R1+0x2b50] ;  /* 0x002b500001047983 */ /* 0x000ee40000300a00 */
[----:B---3--:R-:W-:-:S15]  /*1b2b0*/  HMMA.16816.F32.BF16 R8, R12, R4, R8 ;  /* 0x000000040c08723c */ /* 0x008fde0000041808 */
[----:B------:R-:W-:-:S04]  /*1b2c0*/  NOP ;  /* 0x0000000000007918 */ /* 0x000fc80000000000 */
[----:B------:R-:W-:Y:S04]  /*1b2d0*/  STL.64 [R1+0x4a0], R8 ;  /* 0x0004a00801007387 */ /* 0x000fe80000100a00 */
[----:B------:R0:W-:Y:S04]  /*1b2e0*/  STL.64 [R1+0x4a8], R10 ;  /* 0x0004a80a01007387 */ /* 0x0001e80000100a00 */
[----:B0-----:R-:W3:Y:S04]  /*1b2f0*/  LDL.LU.64 R10, [R1+0x2b48] ;  /* 0x002b4800010a7983 */ /* 0x001ee80000300a00 */
[----:B------:R-:W3:Y:S04]  /*1b300*/  LDL.LU.64 R8, [R1+0x2b40] ;  /* 0x002b400001087983 */ /* 0x000ee80000300a00 */
[----:B----4-:R0:W-:Y:S04]  /*1b310*/  STL.64 [R1+0x2ae8], R6 ;  /* 0x002ae80601007387 */ /* 0x0101e80000100a00 */
[----:B------:R-:W3:Y:S04]  /*1b320*/  LDL.LU.64 R4, [R1+0xe0] ;  /* 0x0000e00001047983 */ /* 0x000ee80000300a00 */
[----:B0-----:R-:W3:Y:S01]  /*1b330*/  LDL.LU.64 R6, [R1+0xe8] ;  /* 0x0000e80001067983 */ /* 0x001ee20000300a00 */
[----:B--2---:R-:W-:Y:S01]  /*1b340*/  HMMA.16816.F32.BF16 R16, R20, R26, R16 ;  /* 0x0000001a1410723c */ /* 0x004fe20000041810 */
[----:B------:R-:W-:-:S02]  /*1b350*/  IMAD.MOV.U32 R3, RZ, RZ, R26 ;  /* 0x000000ffff037224 */ /* 0x000fc400078e001a */
[----:B------:R-:W-:-:S05]  /*1b360*/  IMAD.MOV.U32 R2, RZ, RZ, R27 ;  /* 0x000000ffff027224 */ /* 0x000fca00078e001b */
[----:B---3--:R-:W-:Y:S01]  /*1b370*/  HMMA.16816.F32.BF16 R12, R12, R8, R4 ;  /* 0x000000080c0c723c */ /* 0x008fe20000041804 */
[----:B------:R-:W2:-:S15]  /*1b380*/  LDL.LU R4, [R1+0x1b0] ;  /* 0x0001b00001047983 */ /* 0x000e9e0000300800 */
[----:B------:R-:W-:-:S03]  /*1b390*/  NOP ;  /* 0x0000000000007918 */ /* 0x000fc60000000000 */
[----:B------:R-:W-:Y:S04]  /*1b3a0*/  STL.64 [R1+0x480], R12 ;  /* 0x0004800c01007387 */ /* 0x000fe80000100a00 */
[----:B------:R-:W-:Y:S04]  /*1b3b0*/  STL.64 [R1+0x488], R14 ;  /* 0x0004880e01007387 */ /* 0x000fe80000100a00 */
[----:B------:R-:W2:Y:S04]  /*1b3c0*/  LDL.LU R5, [R1+0x1b4] ;  /* 0x0001b40001057983 */ /* 0x000ea80000300800 */
[----:B------:R-:W2:Y:S04]  /*1b3d0*/  LDL.LU R6, [R1+0x1b8] ;  /* 0x0001b80001067983 */ /* 0x000ea80000300800 */
[----:B------:R-:W2:Y:S04]  /*1b3e0*/  LDL.LU R7, [R1+0x1bc] ;  /* 0x0001bc0001077983 */ /* 0x000ea80000300800 */
[----:B------:R0:W-:Y:S04]  /*1b3f0*/  STL.64 [R1+0x2ad0], R10 ;  /* 0x002ad00a01007387 */ /* 0x0001e80000100a00 */
[----:B------:R-:W3:Y:S04]  /*1b400*/  LDL.LU R8, [R1+0x1f0] ;  /* 0x0001f00001087983 */ /* 0x000ee80000300800 */
[----:B------:R-:W3:Y:S04]  /*1b410*/  LDL.LU R9, [R1+0x1f4] ;  /* 0x0001f40001097983 */ /* 0x000ee80000300800 */
[----:B0-----:R-:W3:Y:S04]  /*1b420*/  LDL.LU R10, [R1+0x1f8] ;  /* 0x0001f800010a7983 */ /* 0x001ee80000300800 */
[----:B------:R-:W3:Y:S04]  /*1b430*/  LDL.LU R11, [R1+0x1fc] ;  /* 0x0001fc00010b7983 */ /* 0x000ee80000300800 */
[----:B------:R-:W2:Y:S04]  /*1b440*/  LDL R14, [R1+0x18] ;  /* 0x00001800010e7983 */ /* 0x000ea80000100800 */
[----:B------:R-:W2:Y:S04]  /*1b450*/  LDL R15, [R1+0x1c] ;  /* 0x00001c00010f7983 */ /* 0x000ea80000100800 */
[----:B------:R-:W-:Y:S04]  /*1b460*/  STL.64 [R1+0x470], R16 ;  /* 0x0004701001007387 */ /* 0x000fe80000100a00 */
[----:B------:R0:W-:Y:S04]  /*1b470*/  STL.64 [R1+0x478], R18 ;  /* 0x0004781201007387 */ /* 0x0001e80000100a00 */
[----:B0-----:R-:W4:Y:S04]  /*1b480*/  LDL.LU.64 R18, [R1+0x2b38] ;  /* 0x002b380001127983 */ /* 0x001f280000300a00 */
[----:B------:R-:W4:Y:S04]  /*1b490*/  LDL.LU.64 R16, [R1+0x2b30] ;  /* 0x002b300001107983 */ /* 0x000f280000300a00 */
[----:B------:R-:W3:Y:S02]  /*1b4a0*/  LDL.LU.64 R26, [R1+0x2b28] ;  /* 0x002b2800011a7983 */ /* 0x000ee40000300a00 */
[----:B---3--:R-:W-:-:S15]  /*1b4b0*/  HMMA.16816.F32.BF16 R8, R20, R26, R8 ;  /* 0x0000001a1408723c */ /* 0x008fde0000041808 */
[----:B------:R-:W-:-:S04]  /*1b4c0*/  NOP ;  /* 0x0000000000007918 */ /* 0x000fc80000000000 */
[----:B------:R0:W-:Y:S04]  /*1b4d0*/  STL.64 [R1+0x460], R8 ;  /* 0x0004600801007387 */ /* 0x0001e80000100a00 */
[----:B------:R1:W-:Y:S01]  /*1b4e0*/  STL.64 [R1+0x468], R10 ;  /* 0x0004680a01007387 */ /* 0x0003e20000100a00 */
[----:B0-----:R-:W-:Y:S02]  /*1b4f0*/  IMAD.MOV.U32 R9, RZ, RZ, R26 ;  /* 0x000000ffff097224 */ /* 0x001fe400078e001a */
[----:B------:R-:W-:Y:S02]  /*1b500*/  IMAD.MOV.U32 R8, RZ, RZ, R27 ;  /* 0x000000ffff087224 */ /* 0x000fe400078e001b */
[----:B------:R-:W4:Y:S02]  /*1b510*/  LDL.LU.64 R26, [R1+0x2b20] ;  /* 0x002b2000011a7983 */ /* 0x000f240000300a00 */
[----:B----4-:R-:W-:Y:S01]  /*1b520*/  HMMA.16816.F32.BF16 R16, R20, R26, R16 ;  /* 0x0000001a1410723c */ /* 0x010fe20000041810 */
[----:B-1----:R-:W-:-:S02]  /*1b530*/  IMAD.MOV.U32 R11, RZ, RZ, R26 ;  /* 0x000000ffff0b7224 */ /* 0x002fc400078e001a */
[----:B------:R-:W-:-:S15]  /*1b540*/  IMAD.MOV.U32 R10, RZ, RZ, R27 ;  /* 0x000000ffff0a7224 */ /* 0x000fde00078e001b */
[----:B------:R-:W-:Y:S01]  /*1b550*/  NOP ;  /* 0x0000000000007918 */ /* 0x000fe20000000000 */
[----:B------:R-:W-:Y:S04]  /*1b560*/  STL.64 [R1+0x450], R16 ;  /* 0x0004501001007387 */ /* 0x000fe80000100a00 */
[----:B------:R0:W-:Y:S04]  /*1b570*/  STL.64 [R1+0x458], R18 ;  /* 0x0004581201007387 */ /* 0x0001e80000100a00 */
[----:B0-----:R-:W3:Y:S04]  /*1b580*/  LDL.LU.64 R18, [R1+0x2b18] ;  /* 0x002b180001127983 */ /* 0x001ee80000300a00 */
[----:B------:R-:W3:Y:S04]  /*1b590*/  LDL.LU.64 R16, [R1+0x2b10] ;  /* 0x002b100001107983 */ /* 0x000ee80000300a00 */
[----:B------:R-:W3:Y:S02]  /*1b5a0*/  LDL.LU.64 R26, [R1+0x2b08] ;  /* 0x002b0800011a7983 */ /* 0x000ee40000300a00 */
[----:B---3--:R-:W-:Y:S02]  /*1b5b0*/  HMMA.16816.F32.BF16 R24, R20, R26, R16 ;  /* 0x0000001a1418723c */ /* 0x008fe40000041810 */
[----:B------:R-:W3:-:S15]  /*1b5c0*/  LDL.LU.64 R18, [R1+0x2b00] ;  /* 0x002b000001127983 */ /* 0x000ede0000300a00 */
[----:B------:R-:W-:Y:S02]  /*1b5d0*/  NOP ;  /* 0x0000000000007918 */ /* 0x000fe40000000000 */
[----:B------:R-:W-:Y:S04]  /*1b5e0*/  STL.64 [R1+0x440], R24 ;  /* 0x0004401801007387 */ /* 0x000fe80000100a00 */
[----:B------:R0:W-:Y:S04]  /*1b5f0*/  STL.64 [R1+0x448], R26 ;  /* 0x0004481a01007387 */ /* 0x0001e80000100a00 */
[----:B0-----:R-:W4:Y:S04]  /*1b600*/  LDL.LU.64 R26, [R1+0x2af8] ;  /* 0x002af800011a7983 */ /* 0x001f280000300a00 */
[----:B------:R-:W4:Y:S04]  /*1b610*/  LDL.LU.64 R24, [R1+0x2af0] ;  /* 0x002af00001187983 */ /* 0x000f280000300a00 */
[----:B---3--:R0:W-:Y:S04]  /*1b620*/  STL.64 [R1+0x2a60], R18 ;  /* 0x002a601201007387 */ /* 0x0081e80000100a00 */
[----:B------:R-:W3:Y:S01]  /*1b630*/  LDL.LU R16, [R1+0x130] ;  /* 0x0001300001107983 */ /* 0x000ee20000300800 */
[----:B----4-:R-:W-:-:S15]  /*1b640*/  HMMA.16816.F32.BF16 R24, R20, R18, R24 ;  /* 0x000000121418723c */ /* 0x010fde0000041818 */
[----:B------:R-:W-:-:S04]  /*1b650*/  NOP ;  /* 0x0000000000007918 */ /* 0x000fc80000000000 */
[----:B------:R-:W-:Y:S04]  /*1b660*/  STL.64 [R1+0x210], R24 ;  /* 0x0002101801007387 */ /* 0x000fe80000100a00 */
[----:B------:R-:W-:Y:S04]  /*1b670*/  STL.64 [R1+0x218], R26 ;  /* 0x0002181a01007387 */ /* 0x000fe80000100a00 */
[----:B------:R-:W3:Y:S04]  /*1b680*/  LDL.LU R17, [R1+0x134] ;  /* 0x0001340001117983 */ /* 0x000ee80000300800 */
[----:B0-----:R-:W4:Y:S04]  /*1b690*/  LDL.LU R18, [R1+0x138] ;  /* 0x0001380001127983 */ /* 0x001f280000300800 */
[----:B------:R-:W4:Y:S01]  /*1b6a0*/  LDL.LU R19, [R1+0x13c] ;  /* 0x00013c0001137983 */ /* 0x000f220000300800 */
[----:B--2---:R-:W-:Y:S03]  /*1b6b0*/  HMMA.16816.F32.BF16 R4, R20, R14, R4 ;  /* 0x0000000e1404723c */ /* 0x004fe60000041804 */
[----:B----4-:R0:W-:Y:S04]  /*1b6c0*/  STL.64 [R1+0x2a80], R18 ;  /* 0x002a801201007387 */ /* 0x0101e80000100a00 */
[----:B---3--:R-:W-:Y:S01]  /*1b6d0*/  STL.64 [R1+0x2a78], R16 ;  /* 0x002a781001007387 */ /* 0x008fe20000100a00 */
[----:B0-----:R-:W-:-:S02]  /*1b6e0*/  IMAD.MOV.U32 R18, RZ, RZ, R11 ;  /* 0x000000ffff127224 */ /* 0x001fc400078e000b */
[----:B------:R-:W-:-:S05]  /*1b6f0*/  IMAD.MOV.U32 R19, RZ, RZ, R10 ;  /* 0x000000ffff137224 */ /* 0x000fca00078e000a */
[----:B------:R0:W-:Y:S02]  /*1b700*/  STL.64 [R1+0x2a90], R18 ;  /* 0x002a901201007387 */ /* 0x0001e40000100a00 */
[----:B0-----:R-:W-:Y:S02]  /*1b710*/  IMAD.MOV.U32 R19, RZ, RZ, R8 ;  /* 0x000000ffff137224 */ /* 0x001fe400078e0008 */
[----:B------:R-:W-:Y:S01]  /*1b720*/  IMAD.MOV.U32 R18, RZ, RZ, R9 ;  /* 0x000000ffff127224 */ /* 0x000fe200078e0009 */
[----:B------:R-:W2:Y:S04]  /*1b730*/  LDL.LU R8, [R1+0x1a0] ;  /* 0x0001a00001087983 */ /* 0x000ea80000300800 */
[----:B------:R-:W2:Y:S04]  /*1b740*/  LDL.LU R9, [R1+0x1a4] ;  /* 0x0001a40001097983 */ /* 0x000ea80000300800 */
[----:B------:R-:W2:Y:S04]  /*1b750*/  LDL.LU R10, [R1+0x1a8] ;  /* 0x0001a800010a7983 */ /* 0x000ea80000300800 */
[----:B------:R-:W2:Y:S04]  /*1b760*/  LDL.LU R11, [R1+0x1ac] ;  /* 0x0001ac00010b7983 */ /* 0x000ea80000300800 */
[----:B------:R-:W3:Y:S04]  /*1b770*/  LDL.LU R24, [R1+0x170] ;  /* 0x0001700001187983 */ /* 0x000ee80000300800 */
[----:B------:R-:W3:Y:S04]  /*1b780*/  LDL.LU R25, [R1+0x174] ;  /* 0x0001740001197983 */ /* 0x000ee80000300800 */
[----:B------:R-:W3:Y:S04]  /*1b790*/  LDL.LU R26, [R1+0x178] ;  /* 0x00017800011a7983 */ /* 0x000ee80000300800 */
[----:B------:R-:W3:Y:S04]  /*1b7a0*/  LDL.LU R27, [R1+0x17c] ;  /* 0x00017c00011b7983 */ /* 0x000ee80000300800 */
[----:B------:R-:W-:Y:S04]  /*1b7b0*/  STL.64 [R1+0x2aa8], R18 ;  /* 0x002aa81201007387 */ /* 0x000fe80000100a00 */
[----:B------:R-:W-:Y:S04]  /*1b7c0*/  STL.64 [R1+0x200], R4 ;  /* 0x0002000401007387 */ /* 0x000fe80000100a00 */
[----:B------:R0:W-:Y:S04]  /*1b7d0*/  STL.64 [R1+0x208], R6 ;  /* 0x0002080601007387 */ /* 0x0001e80000100a00 */
[----:B0-----:R-:W4:Y:S04]  /*1b7e0*/  LDL.LU.64 R6, [R1+0x2ae8] ;  /* 0x002ae80001067983 */ /* 0x001f280000300a00 */
[----:B------:R4:W-:Y:S04]  /*1b7f0*/  STL.64 [R1+0x2a58], R14 ;  /* 0x002a580e01007387 */ /* 0x0009e80000100a00 */
[----:B------:R-:W2:Y:S04]  /*1b800*/  LDL.LU R12, [R1+0x120] ;  /* 0x00012000010c7983 */ /* 0x000ea80000300800 */
[----:B------:R-:W2:Y:S01]  /*1b810*/  LDL.LU R13, [R1+0x124] ;  /* 0x00012400010d7983 */ /* 0x000ea20000300800 */
[----:B----4-:R-:W-:-:S02]  /*1b820*/  IMAD.MOV.U32 R14, RZ, RZ, R7 ;  /* 0x000000ffff0e7224 */ /* 0x010fc400078e0007 */
[----:B------:R-:W-:Y:S01]  /*1b830*/  IMAD.MOV.U32 R15, RZ, RZ, R6 ;  /* 0x000000ffff0f7224 */ /* 0x000fe200078e0006 */
[----:B------:R-:W4:Y:S04]  /*1b840*/  LDL.LU R7, [R1+0x2ae4] ;  /* 0x002ae40001077983 */ /* 0x000f280000300800 */
[----:B------:R-:W3:Y:S04]  /*1b850*/  LDL.LU R6, [R1+0x2ae0] ;  /* 0x002ae00001067983 */ /* 0x000ee80000300800 */
[----:B------:R0:W-:Y:S04]  /*1b860*/  STL.64 [R1+0x2a70], R14 ;  /* 0x002a700e01007387 */ /* 0x0001e80000100a00 */
[----:B--2---:R1:W-:Y:S04]  /*1b870*/  STL.64 [R1+0x2a68], R12 ;  /* 0x002a680c01007387 */ /* 0x0043e80000100a00 */
[----:B0-----:R-:W2:Y:S04]  /*1b880*/  LDL.64 R14, [R1+0x48] ;  /* 0x00004800010e7983 */ /* 0x001ea80000100a00 */
[----:B--2---:R0:W-:Y:S04]  /*1b890*/  STL.64 [R1+0x2a88], R14 ;  /* 0x002a880e01007387 */ /* 0x0041e80000100a00 */
[----:B-1----:R-:W2:Y:S04]  /*1b8a0*/  LDL.LU R12, [R1+0x140] ;  /* 0x00014000010c7983 */ /* 0x002ea80000300800 */
[----:B------:R-:W2:Y:S04]  /*1b8b0*/  LDL.LU R13, [R1+0x144] ;  /* 0x00014400010d7983 */ /* 0x000ea80000300800 */
[----:B0-----:R-:W2:Y:S04]  /*1b8c0*/  LDL.LU R14, [R1+0x148] ;  /* 0x00014800010e7983 */ /* 0x001ea80000300800 */
[----:B------:R-:W2:Y:S04]  /*1b8d0*/  LDL.LU R15, [R1+0x14c] ;  /* 0x00014c00010f7983 */ /* 0x000ea80000300800 */
[----:B--2---:R3:W-:Y:S04]  /*1b8e0*/  STL.64 [R1+0x2aa0], R14 ;  /* 0x002aa00e01007387 */ /* 0x0047e80000100a00 */
[----:B------:R0:W-:Y:S01]  /*1b8f0*/  STL.64 [R1+0x2a98], R12 ;  /* 0x002a980c01007387 */ /* 0x0001e20000100a00 */
[----:B---3--:R-:W-:-:S03]  /*1b900*/  IMAD.MOV.U32 R14, RZ, RZ, R6 ;  /* 0x000000ffff0e7224 */ /* 0x008fc600078e0006 */
[----:B0-----:R-:W2:Y:S04]  /*1b910*/  LDL.LU R12, [R1+0x150] ;  /* 0x00015000010c7983 */ /* 0x001ea80000300800 */
[----:B------:R-:W2:Y:S04]  /*1b920*/  LDL.LU R13, [R1+0x154] ;  /* 0x00015400010d7983 */ /* 0x000ea80000300800 */
[----:B------:R-:W3:Y:S01]  /*1b930*/  LDL.LU R6, [R1+0x2adc] ;  /* 0x002adc0001067983 */ /* 0x000ee20000300800 */
[----:B----4-:R-:W-:-:S03]  /*1b940*/  IMAD.MOV.U32 R15, RZ, RZ, R7 ;  /* 0x000000ffff0f7224 */ /* 0x010fc600078e0007 */
[----:B------:R-:W3:Y:S04]  /*1b950*/  LDL.LU R7, [R1+0x2ad8] ;  /* 0x002ad80001077983 */ /* 0x000ee80000300800 */
[----:B------:R-:W-:Y:S01]  /*1b960*/  STL.64 [R1+0x2ab8], R14 ;  /* 0x002ab80e01007387 */ /* 0x000fe20000100a00 */
[----:B---3--:R-:W-:Y:S03]  /*1b970*/  HMMA.16816.F32.BF16 R8, R20, R6, R8 ;  /* 0x000000061408723c */ /* 0x008fe60000041808 */
[----:B--2---:R0:W-:Y:S04]  /*1b980*/  STL.64 [R1+0x2ab0], R12 ;  /* 0x002ab00c01007387 */ /* 0x0041e80000100a00 */
[----:B0-----:R-:W2:Y:S04]  /*1b990*/  LDL.LU R12, [R1+0x160] ;  /* 0x00016000010c7983 */ /* 0x001ea80000300800 */
[----:B------:R-:W2:Y:S04]  /*1b9a0*/  LDL.LU R13, [R1+0x164] ;  /* 0x00016400010d7983 */ /* 0x000ea80000300800 */
[----:B------:R-:W2:Y:S04]  /*1b9b0*/  LDL.LU R14, [R1+0x168] ;  /* 0x00016800010e7983 */ /* 0x000ea80000300800 */
[----:B------:R-:W2:Y:S04]  /*1b9c0*/  LDL.LU R15, [R1+0x16c] ;  /* 0x00016c00010f7983 */ /* 0x000ea80000300800 */
[----:B------:R-:W-:Y:S04]  /*1b9d0*/  STL.64 [R1+0x1f0], R8 ;  /* 0x0001f00801007387 */ /* 0x000fe80000100a00 */
[----:B------:R0:W-:Y:S04]  /*1b9e0*/  STL.64 [R1+0x1f8], R10 ;  /* 0x0001f80a01007387 */ /* 0x0001e80000100a00 */
[----:B0-----:R-:W3:Y:S01]  /*1b9f0*/  LDL.LU.64 R10, [R1+0x2ad0] ;  /* 0x002ad000010a7983 */ /* 0x001ee20000300a00 */
[----:B------:R-:W-:-:S02]  /*1ba00*/  IMAD.MOV.U32 R18, RZ, RZ, R3 ;  /* 0x000000ffff127224 */ /* 0x000fc400078e0003 */
[----:B------:R-:W-:Y:S01]  /*1ba10*/  IMAD.MOV.U32 R19, RZ, RZ, R2 ;  /* 0x000000ffff137224 */ /* 0x000fe200078e0002 */
[----:B---3--:R-:W-:Y:S01]  /*1ba20*/  HMMA.16816.F32.BF16 R20, R20, R10, R24 ;  /* 0x0000000a1414723c */ /* 0x008fe20000041818 */
[----:B------:R-:W2:Y:S04]  /*1ba30*/  LDL.LU.64 R26, [R1+0x2ac8] ;  /* 0x002ac800011a7983 */ /* 0x000ea80000300a00 */
[----:B------:R-:W2:-:S14]  /*1ba40*/  LDL.LU.64 R24, [R1+0x2ac0] ;  /* 0x002ac00001187983 */ /* 0x000e9c0000300a00 */
[----:B------:R0:W-:Y:S04]  /*1ba50*/  STL.64 [R1+0x1e0], R20 ;  /* 0x0001e01401007387 */ /* 0x0001e80000100a00 */
[----:B------:R1:W-:Y:S04]  /*1ba60*/  STL.64 [R1+0x1e8], R22 ;  /* 0x0001e81601007387 */ /* 0x0003e80000100a00 */
[----:B0-----:R-:W3:Y:S04]  /*1ba70*/  LDL.LU R20, [R1+0x110] ;  /* 0x0001100001147983 */ /* 0x001ee80000300800 */
[----:B------:R-:W3:Y:S04]  /*1ba80*/  LDL.LU R21, [R1+0x114] ;  /* 0x0001140001157983 */ /* 0x000ee80000300800 */
[----:B-1----:R-:W3:Y:S04]  /*1ba90*/  LDL.LU R22, [R1+0x118] ;  /* 0x0001180001167983 */ /* 0x002ee80000300800 */
[----:B------:R-:W3:Y:S01]  /*1baa0*/  LDL.LU R23, [R1+0x11c] ;  /* 0x00011c0001177983 */ /* 0x000ee20000300800 */
[----:B--2---:R-:W-:Y:S03]  /*1bab0*/  HMMA.16816.F32.BF16 R16, R24, R18, R12 ;  /* 0x000000121810723c */ /* 0x004fe6000004180c */
[----:B------:R-:W2:Y:S04]  /*1bac0*/  LDL.LU.64 R14, [R1+0x2ab8] ;  /* 0x002ab800010e7983 */ /* 0x000ea80000300a00 */
[----:B------:R-:W2:-:S12]  /*1bad0*/  LDL.LU.64 R12, [R1+0x2ab0] ;  /* 0x002ab000010c7983 */ /* 0x000e980000300a00 */
[----:B------:R-:W-:Y:S04]  /*1bae0*/  STL.64 [R1+0x560], R16 ;  /* 0x0005601001007387 */ /* 0x000fe80000100a00 */
[----:B------:R0:W-:Y:S04]  /*1baf0*/  STL.64 [R1+0x568], R18 ;  /* 0x0005681201007387 */ /* 0x0001e80000100a00 */
[----:B0-----:R-:W2:Y:S02]  /*1bb00*/  LDL.LU.64 R18, [R1+0x2aa8] ;  /* 0x002aa80001127983 */ /* 0x001ea40000300a00 */
[----:B--2---:R-:W-:Y:S02]  /*1bb10*/  HMMA.16816.F32.BF16 R16, R24, R18, R12 ;  /* 0x000000121810723c */ /* 0x004fe4000004180c */
[----:B------:R-:W2:Y:S04]  /*1bb20*/  LDL.LU.64 R14, [R1+0x2aa0] ;  /* 0x002aa000010e7983 */ /* 0x000ea80000300a00 */
[----:B------:R-:W2:-:S13]  /*1bb30*/  LDL.LU.64 R12, [R1+0x2a98] ;  /* 0x002a9800010c7983 */ /* 0x000e9a0000300a00 */
[----:B------:R-:W-:Y:S04]  /*1bb40*/  STL.64 [R1+0x550], R16 ;  /* 0x0005501001007387 */ /* 0x000fe80000100a00 */
[----:B------:R0:W-:Y:S04]  /*1bb50*/  STL.64 [R1+0x558], R18 ;  /* 0x0005581201007387 */ /* 0x0001e80000100a00 */
[----:B0-----:R-:W2:Y:S02]  /*1bb60*/  LDL.LU.64 R18, [R1+0x2a90] ;  /* 0x002a900001127983 */ /* 0x001ea40000300a00 */
[----:B--2---:R-:W-:Y:S02]  /*1bb70*/  HMMA.16816.F32.BF16 R16, R24, R18, R12 ;  /* 0x000000121810723c */ /* 0x004fe4000004180c */
[----:B------:R-:W2:-:S15]  /*1bb80*/  LDL.LU.64 R14, [R1+0x2a88] ;  /* 0x002a8800010e7983 */ /* 0x000e9e0000300a00 */
[----:B------:R-:W-:Y:S02]  /*1bb90*/  NOP ;  /* 0x0000000000007918 */ /* 0x000fe40000000000 */
[----:B------:R-:W-:Y:S04]  /*1bba0*/  STL.64 [R1+0x540], R16 ;  /* 0x0005401001007387 */ /* 0x000fe80000100a00 */
[----:B------:R0:W-:Y:S04]  /*1bbb0*/  STL.64 [R1+0x548], R18 ;  /* 0x0005481201007387 */ /* 0x0001e80000100a00 */
[----:B0-----:R-:W4:Y:S04]  /*1bbc0*/  LDL.LU.64 R18, [R1+0x2a80] ;  /* 0x002a800001127983 */ /* 0x001f280000300a00 */
[----:B------:R-:W4:Y:S01]  /*1bbd0*/  LDL.LU.64 R16, [R1+0x2a78] ;  /* 0x002a780001107983 */ /* 0x000f220000300a00 */
[----:B--2---:R-:W-:-:S02]  /*1bbe0*/  IMAD.MOV.U32 R3, RZ, RZ, R14 ;  /* 0x000000ffff037224 */ /* 0x004fc400078e000e */
[----:B------:R-:W-:Y:S01]  /*1bbf0*/  IMAD.MOV.U32 R2, RZ, RZ, R15 ;  /* 0x000000ffff027224 */ /* 0x000fe200078e000f */
[----:B----4-:R-:W-:Y:S01]  /*1bc00*/  HMMA.16816.F32.BF16 R16, R24, R14, R16 ;  /* 0x0000000e1810723c */ /* 0x010fe20000041810 */
[----:B------:R-:W2:Y:S04]  /*1bc10*/  LDL.LU.64 R14, [R1+0x2a70] ;  /* 0x002a7000010e7983 */ /* 0x000ea80000300a00 */
[----:B------:R-:W2:-:S14]  /*1bc20*/  LDL.LU.64 R12, [R1+0x2a68] ;  /* 0x002a6800010c7983 */ /* 0x000e9c0000300a00 */
[----:B------:R-:W-:Y:S02]  /*1bc30*/  IMAD.MOV.U32 R5, RZ, RZ, R18 ;  /* 0x000000ffff057224 */ /* 0x000fe400078e0012 */
[----:B------:R-:W-:Y:S02]  /*1bc40*/  IMAD.MOV.U32 R4, RZ, RZ, R19 ;  /* 0x000000ffff047224 */ /* 0x000fe400078e0013 */
[----:B------:R-:W2:Y:S01]  /*1bc50*/  LDL.LU.64 R18, [R1+0x2a60] ;  /* 0x002a600001127983 */ /* 0x000ea20000300a00 */
[----:B------:R-:W-:Y:S02]  /*1bc60*/  IMAD.MOV.U32 R9, RZ, RZ, R16 ;  /* 0x000000ffff097224 */ /* 0x000fe400078e0010 */
[----:B------:R-:W-:-:S03]  /*1bc70*/  IMAD.MOV.U32 R8, RZ, RZ, R17 ;  /* 0x000000ffff087224 */ /* 0x000fc600078e0011 */
[----:B------:R-:W-:Y:S01]  /*1bc80*/  STL [R1+0x2940], R9 ;  /* 0x0029400901007387 */ /* 0x000fe20000100800 */
[----:B--2---:R-:W-:Y:S03]  /*1bc90*/  HMMA.16816.F32.BF16 R16, R24, R18, R12 ;  /* 0x000000121810723c */ /* 0x004fe6000004180c */
[----:B------:R-:W3:-:S15]  /*1bca0*/  LDL.LU.64 R14, [R1+0x2a58] ;  /* 0x002a5800010e7983 */ /* 0x000ede0000300a00 */
[----:B------:R-:W-:Y:S01]  /*1bcb0*/  NOP ;  /* 0x0000000000007918 */ /* 0x000fe20000000000 */
[----:B------:R-:W-:Y:S04]  /*1bcc0*/  STL.64 [R1+0x520], R16 ;  /* 0x0005201001007387 */ /* 0x000fe80000100a00 */
[----:B------:R0:W-:Y:S04]  /*1bcd0*/  STL.64 [R1+0x528], R18 ;  /* 0x0005281201007387 */ /* 0x0001e80000100a00 */
[----:B0-----:R-:W2:Y:S04]  /*1bce0*/  LDL.LU.64 R18, [R1+0x2a50] ;  /* 0x002a500001127983 */ /* 0x001ea80000300a00 */
[----:B------:R-:W2:Y:S01]  /*1bcf0*/  LDL.LU.64 R16, [R1+0x2a48] ;  /* 0x002a480001107983 */ /* 0x000ea20000300a00 */
[----:B---3--:R-:W-:Y:S03]  /*1bd00*/  HMMA.16816.F32.BF16 R20, R24, R14, R20 ;  /* 0x0000000e1814723c */ /* 0x008fe60000041814 */
[----:B------:R0:W-:Y:S04]  /*1bd10*/  STL.64 [R1+0x29e0], R14 ;  /* 0x0029e00e01007387 */ /* 0x0001e80000100a00 */
[----:B0-----:R-:W3:-:S12]  /*1bd20*/  LDL.64 R14, [R1+0x38] ;  /* 0x00003800010e7983 */ /* 0x001ed80000100a00 */
[----:B------:R-:W-:Y:S04]  /*1bd30*/  STL.64 [R1+0x510], R20 ;  /* 0x0005101401007387 */ /* 0x000fe80000100a00 */
[----:B------:R-:W-:Y:S04]  /*1bd40*/  STL.64 [R1+0x518], R22 ;  /* 0x0005181601007387 */ /* 0x000fe80000100a00 */
[----:B---3--:R0:W-:Y:S02]  /*1bd50*/  STL.64 [R1+0x29f8], R14 ;  /* 0x0029f80e01007387 */ /* 0x0081e40000100a00 */
[----:B0-----:R-:W-:-:S02]  /*1bd60*/  IMAD.MOV.U32 R14, RZ, RZ, R3 ;  /* 0x000000ffff0e7224 */ /* 0x001fc400078e0003 */
[----:B------:R-:W-:-:S05]  /*1bd70*/  IMAD.MOV.U32 R15, RZ, RZ, R2 ;  /* 0x000000ffff0f7224 */ /* 0x000fca00078e0002 */
[----:B------:R2:W-:Y:S02]  /*1bd80*/  STL.64 [R1+0x2a10], R14 ;  /* 0x002a100e01007387 */ /* 0x0005e40000100a00 */
[----:B--2---:R-:W-:Y:S02]  /*1bd90*/  HMMA.16816.F32.BF16 R12, R24, R6, R16 ;  /* 0x00000006180c723c */ /* 0x004fe40000041810 */
[----:B------:R-:W2:-:S15]  /*1bda0*/  LDL.LU R16, [R1+0xc0] ;  /* 0x0000c00001107983 */ /* 0x000e9e0000300800 */
[----:B------:R-:W-:Y:S02]  /*1bdb0*/  NOP ;  /* 0x0000000000007918 */ /* 0x000fe40000000000 */
[----:B------:R-:W-:Y:S04]  /*1bdc0*/  STL.64 [R1+0x500], R12 ;  /* 0x0005000c01007387 */ /* 0x000fe80000100a00 */
[----:B------:R-:W-:Y:S04]  /*1bdd0*/  STL.64 [R1+0x508], R14 ;  /* 0x0005080e01007387 */ /* 0x000fe80000100a00 */
[----:B------:R-:W2:Y:S04]  /*1bde0*/  LDL.LU R17, [R1+0xc4] ;  /* 0x0000c40001117983 */ /* 0x000ea80000300800 */
[----:B------:R-:W2:Y:S04]  /*1bdf0*/  LDL.LU R18, [R1+0xc8] ;  /* 0x0000c80001127983 */ /* 0x000ea80000300800 */
[----:B------:R-:W2:Y:S04]  /*1be00*/  LDL.LU R19, [R1+0xcc] ;  /* 0x0000cc0001137983 */ /* 0x000ea80000300800 */
[----:B------:R-:W3:Y:S04]  /*1be10*/  LDL.LU R20, [R1+0x90] ;  /* 0x0000900001147983 */ /* 0x000ee80000300800 */
[----:B------:R-:W3:Y:S04]  /*1be20*/  LDL.LU R21, [R1+0x94] ;  /* 0x0000940001157983 */ /* 0x000ee80000300800 */
[----:B------:R-:W4:Y:S04]  /*1be30*/  LDL.LU R22, [R1+0x98] ;  /* 0x0000980001167983 */ /* 0x000f280000300800 */
[----:B------:R-:W4:Y:S04]  /*1be40*/  LDL.LU R23, [R1+0x9c] ;  /* 0x00009c0001177983 */ /* 0x000f280000300800 */
[----:B----4-:R0:W-:Y:S04]  /*1be50*/  STL.64 [R1+0x2a20], R22 ;  /* 0x002a201601007387 */ /* 0x0101e80000100a00 */
[----:B---3--:R-:W-:Y:S04]  /*1be60*/  STL.64 [R1+0x2a18], R20 ;  /* 0x002a181401007387 */ /* 0x008fe80000100a00 */
[----:B0-----:R-:W3:Y:S04]  /*1be70*/  LDL.64 R22, [R1+0x68] ;  /* 0x0000680001167983 */ /* 0x001ee80000100a00 */
[----:B---3--:R0:W-:Y:S04]  /*1be80*/  STL.64 [R1+0x2a28], R22 ;  /* 0x002a281601007387 */ /* 0x0081e80000100a00 */
[----:B------:R-:W3:Y:S04]  /*1be90*/  LDL.64 R14, [R1+0x58] ;  /* 0x00005800010e7983 */ /* 0x000ee80000100a00 */
[----:B0-----:R-:W4:Y:S04]  /*1bea0*/  LDL.64 R22, [R1+0x78] ;  /* 0x0000780001167983 */ /* 0x001f280000100a00 */
[----:B---3--:R0:W-:Y:S04]  /*1beb0*/  STL.64 [R1+0x2a30], R14 ;  /* 0x002a300e01007387 */ /* 0x0081e80000100a00 */
[----:B------:R-:W3:Y:S04]  /*1bec0*/  LDL.LU R12, [R1+0xb0] ;  /* 0x0000b000010c7983 */ /* 0x000ee80000300800 */
[----:B------:R-:W3:Y:S04]  /*1bed0*/  LDL.LU R13, [R1+0xb4] ;  /* 0x0000b400010d7983 */ /* 0x000ee80000300800 */
[----:B0-----:R-:W3:Y:S04]  /*1bee0*/  LDL.LU R14, [R1+0xb8] ;  /* 0x0000b800010e7983 */ /* 0x001ee80000300800 */
[----:B------:R-:W3:Y:S04]  /*1bef0*/  LDL.LU R15, [R1+0xbc] ;  /* 0x0000bc00010f7983 */ /* 0x000ee80000300800 */
[----:B------:R-:W-:Y:S04]  /*1bf00*/  STL.64 [R1+0x29d8], R6 ;  /* 0x0029d80601007387 */ /* 0x000fe80000100a00 */
[----:B------:R0:W-:Y:S04]  /*1bf10*/  STL.64 [R1+0x29d0], R4 ;  /* 0x0029d00401007387 */ /* 0x0001e80000100a00 */
[----:B0-----:R-:W2:Y:S04]  /*1bf20*/  LDL.LU R4, [R1] ;  /* 0x0000000001047983 */ /* 0x001ea80000300800 */
[----:B------:R-:W2:Y:S04]  /*1bf30*/  LDL.LU R5, [R1+0x4] ;  /* 0x0000040001057983 */ /* 0x000ea80000300800 */
[----:B------:R-:W2:Y:S04]  /*1bf40*/  LDL.LU R6, [R1+0x8] ;  /* 0x0000080001067983 */ /* 0x000ea80000300800 */
[----:B------:R-:W2:Y:S04]  /*1bf50*/  LDL.LU R7, [R1+0xc] ;  /* 0x00000c0001077983 */ /* 0x000ea80000300800 */
[----:B--2---:R-:W-:Y:S04]  /*1bf60*/  STL.64 [R1+0x29f0], R6 ;  /* 0x0029f00601007387 */ /* 0x004fe80000100a00 */
[----:B------:R0:W-:Y:S04]  /*1bf70*/  STL.64 [R1+0x29e8], R4 ;  /* 0x0029e80401007387 */ /* 0x0001e80000100a00 */
[----:B0-----:R-:W2:Y:S04]  /*1bf80*/  LDL.LU R4, [R1+0x20] ;  /* 0x0000200001047983 */ /* 0x001ea80000300800 */
[----:B------:R-:W2:Y:S04]  /*1bf90*/  LDL.LU R5, [R1+0x24] ;  /* 0x0000240001057983 */ /* 0x000ea80000300800 */
[----:B------:R-:W2:Y:S04]  /*1bfa0*/  LDL.LU R6, [R1+0x28] ;  /* 0x0000280001067983 */ /* 0x000ea80000300800 */
[----:B------:R-:W2:Y:S01]  /*1bfb0*/  LDL.LU R7, [R1+0x2c] ;  /* 0x00002c0001077983 */ /* 0x000ea20000300800 */
[----:B------:R-:W-:Y:S03]  /*1bfc0*/  HMMA.16816.F32.BF16 R24, R24, R10, R16 ;  /* 0x0000000a1818723c */ /* 0x000fe60000041810 */
[----:B--2---:R-:W-:Y:S04]  /*1bfd0*/  STL.64 [R1+0x2a08], R6 ;  /* 0x002a080601007387 */ /* 0x004fe80000100a00 */
[----:B------:R0:W-:Y:S04]  /*1bfe0*/  STL.64 [R1+0x2a00], R4 ;  /* 0x002a000401007387 */ /* 0x0001e80000100a00 */
[----:B0-----:R-:W2:Y:S04]  /*1bff0*/  LDL.LU R4, [R1+0x80] ;  /* 0x0000800001047983 */ /* 0x001ea80000300800 */
[----:B------:R-:W2:Y:S04]  /*1c000*/  LDL.LU R5, [R1+0x84] ;  /* 0x0000840001057983 */ /* 0x000ea80000300800 */
[----:B------:R-:W2:Y:S04]  /*1c010*/  LDL.LU R6, [R1+0x88] ;  /* 0x0000880001067983 */ /* 0x000ea80000300800 */
[----:B------:R-:W2:Y:S04]  /*1c020*/  LDL.LU R7, [R1+0x8c] ;  /* 0x00008c0001077983 */ /* 0x000ea80000300800 */
[----:B------:R-:W3:Y:S04]  /*1c030*/  LDL.LU.64 R18, [R1+0x2a40] ;  /* 0x002a400001127983 */ /* 0x000ee80000300a00 */
[----:B------:R-:W3:Y:S04]  /*1c040*/  LDL.LU.64 R16, [R1+0x2a38] ;  /* 0x002a380001107983 */ /* 0x000ee80000300a00 */
[----:B------:R0:W-:Y:S04]  /*1c050*/  STL.64 [R1+0x160], R24 ;  /* 0x0001601801007387 */ /* 0x0001e80000100a00 */
[----:B------:R1:W-:Y:S01]  /*1c060*/  STL.64 [R1+0x168], R26 ;  /* 0x0001681a01007387 */ /* 0x0003e20000100a00 */
[----:B----4-:R-:W-:-:S02]  /*1c070*/  IMAD.MOV.U32 R3, RZ, RZ, R22 ;  /* 0x000000ffff037224 */ /* 0x010fc400078e0016 */
[----:B------:R-:W-:Y:S01]  /*1c080*/  IMAD.MOV.U32 R2, RZ, RZ, R23 ;  /* 0x000000ffff027224 */ /* 0x000fe200078e0017 */
[----:B0-----:R-:W4:Y:S04]  /*1c090*/  LDL.LU R24, [R1+0xa0] ;  /* 0x0000a00001187983 */ /* 0x001f280000300800 */
[----:B------:R-:W4:Y:S04]  /*1c0a0*/  LDL.LU R25, [R1+0xa4] ;  /* 0x0000a40001197983 */ /* 0x000f280000300800 */
[----:B-1----:R-:W4:Y:S04]  /*1c0b0*/  LDL.LU R26, [R1+0xa8] ;  /* 0x0000a800011a7983 */ /* 0x002f280000300800 */
[----:B------:R-:W4:Y:S01]  /*1c0c0*/  LDL.LU R27, [R1+0xac] ;  /* 0x0000ac00011b7983 */ /* 0x000f220000300800 */
[----:B---3--:R-:W-:-:S15]  /*1c0d0*/  HMMA.16816.F32.BF16 R12, R16, R22, R12 ;  /* 0x00000016100c723c */ /* 0x008fde000004180c */
[----:B------:R-:W-:-:S04]  /*1c0e0*/  NOP ;  /* 0x0000000000007918 */ /* 0x000fc80000000000 */
[----:B------:R-:W-:Y:S04]  /*1c0f0*/  STL.64 [R1+0x5e0], R12 ;  /* 0x0005e00c01007387 */ /* 0x000fe80000100a00 */
[----:B------:R0:W-:Y:S04]  /*1c100*/  STL.64 [R1+0x5e8], R14 ;  /* 0x0005e80e01007387 */ /* 0x0001e80000100a00 */
[----:B0-----:R-:W3:Y:S04]  /*1c110*/  LDL.LU.64 R14, [R1+0x2a30] ;  /* 0x002a3000010e7983 */ /* 0x001ee80000300a00 */
[----:B------:R-:W4:Y:S02]  /*1c120*/  LDL.LU.64 R22, [R1+0x2a28] ;  /* 0x002a280001167983 */ /* 0x000f240000300a00 */
[----:B----4-:R-:W-:Y:S01]  /*1c130*/  HMMA.16816.F32.BF16 R24, R16, R22, R24 ;  /* 0x000000161018723c */ /* 0x010fe20000041818 */
[----:B------:R-:W-:-:S15]  /*1c140*/  IMAD.MOV.U32 R9, RZ, RZ, R23 ;  /* 0x000000ffff097224 */ /* 0x000fde00078e0017 */
[----:B------:R-:W-:-:S03]  /*1c150*/  NOP ;  /* 0x0000000000007918 */ /* 0x000fc60000000000 */
[----:B------:R0:W-:Y:S04]  /*1c160*/  STL.64 [R1+0x5d0], R24 ;  /* 0x0005d01801007387 */ /* 0x0001e80000100a00 */
[----:B------:R-:W-:Y:S01]  /*1c170*/  STL.64 [R1+0x5d8], R26 ;  /* 0x0005d81a01007387 */ /* 0x000fe20000100a00 */
[----:B0-----:R-:W-:-:S03]  /*1c180*/  IMAD.MOV.U32 R24, RZ, RZ, R22 ;  /* 0x000000ffff187224 */ /* 0x001fc600078e0016 */
[----:B------:R-:W3:Y:S04]  /*1c190*/  LDL.LU.64 R22, [R1+0x2a20] ;  /* 0x002a200001167983 */ /* 0x000ee80000300a00 */
[----:B------:R-:W3:Y:S04]  /*1c1a0*/  LDL.LU.64 R20, [R1+0x2a18] ;  /* 0x002a180001147983 */ /* 0x000ee80000300a00 */
[----:B------:R0:W-:Y:S04]  /*1c1b0*/  STL [R1+0x29c8], R24 ;  /* 0x0029c81801007387 */ /* 0x0001e80000100800 */
[----:B0-----:R-:W4:Y:S04]  /*1c1c0*/  LDL.LU R24, [R1+0xf0] ;  /* 0x0000f00001187983 */ /* 0x001f280000300800 */
[----:B------:R-:W4:Y:S04]  /*1c1d0*/  LDL.LU R25, [R1+0xf4] ;  /* 0x0000f40001197983 */ /* 0x000f280000300800 */
[----:B------:R-:W4:Y:S01]  /*1c1e0*/  LDL.LU R26, [R1+0xf8] ;  /* 0x0000f800011a7983 */ /* 0x000f220000300800 */
[----:B---3--:R-:W-:-:S15]  /*1c1f0*/  HMMA.16816.F32.BF16 R20, R16, R14, R20 ;  /* 0x0000000e1014723c */ /* 0x008fde0000041814 */
[----:B------:R-:W-:-:S04]  /*1c200*/  NOP ;  /* 0x0000000000007918 */ /* 0x000fc80000000000 */
[----:B------:R0:W-:Y:S04]  /*1c210*/  STL.64 [R1+0x5c0], R20 ;  /* 0x0005c01401007387 */ /* 0x0001e80000100a00 */
[----:B------:R-:W-:Y:S01]  /*1c220*/  STL.64 [R1+0x5c8], R22 ;  /* 0x0005c81601007387 */ /* 0x000fe20000100a00 */
[----:B0-----:R-:W-:Y:S02]  /*1c230*/  IMAD.MOV.U32 R21, RZ, RZ, R14 ;  /* 0x000000ffff157224 */ /* 0x001fe400078e000e */
[----:B------:R-:W-:Y:S02]  /*1c240*/  IMAD.MOV.U32 R20, RZ, RZ, R15 ;  /* 0x000000ffff147224 */ /* 0x000fe400078e000f */
[----:B------:R-:W2:Y:S02]  /*1c250*/  LDL.LU.64 R14, [R1+0x2a10] ;  /* 0x002a1000010e7983 */ /* 0x000ea40000300a00 */
[----:B--2---:R-:W-:Y:S02]  /*1c260*/  HMMA.16816.F32.BF16 R12, R16, R14, R4 ;  /* 0x0000000e100c723c */ /* 0x004fe40000041804 */
[----:B------:R-:W2:Y:S04]  /*1c270*/  LDL.LU.64 R6, [R1+0x2a08] ;  /* 0x002a080001067983 */ /* 0x000ea80000300a00 */
[----:B------:R-:W2:-:S13]  /*1c280*/  LDL.LU.64 R4, [R1+0x2a00] ;  /* 0x002a000001047983 */ /* 0x000e9a0000300a00 */
[----:B------:R-:W-:Y:S04]  /*1c290*/  STL.64 [R1+0x5b0], R12 ;  /* 0x0005b00c01007387 */ /* 0x000fe80000100a00 */
[----:B------:R0:W-:Y:S04]  /*1c2a0*/  STL.64 [R1+0x5b8], R14 ;  /* 0x0005b80e01007387 */ /* 0x0001e80000100a00 */
[----:B0-----:R-:W2:Y:S02]  /*1c2b0*/  LDL.LU.64 R14, [R1+0x29f8] ;  /* 0x0029f800010e7983 */ /* 0x001ea40000300a00 */
[----:B--2---:R-:W-:Y:S01]  /*1c2c0*/  HMMA.16816.F32.BF16 R4, R16, R14, R4 ;  /* 0x0000000e1004723c */ /* 0x004fe20000041804 */
        /* <DEDUP_REMOVED lines=8> */
[----:B------:R-:W-:Y:S01]  /*1c350*/  IMAD.MOV.U32 R27, RZ, RZ, R29 ;  /* 0x000000ffff1b7224 */ /* 0x000fe200078e001d */
[----:B--2---:R-:W-:Y:S02]  /*1c360*/  HMMA.16816.F32.BF16 R12, R16, R14, R4 ;  /* 0x0000000e100c723c */ /* 0x004fe40000041804 */
[----:B------:R-:W4:Y:S04]  /*1c370*/  LDL.LU.64 R6, [R1+0x29d8] ;  /* 0x0029d80001067983 */ /* 0x000f280000300a00 */
[----:B------:R-:W2:-:S13]  /*1c380*/  LDL.LU.64 R4, [R1+0x29d0] ;  /* 0x0029d00001047983 */ /* 0x000e9a0000300a00 */
[----:B------:R-:W-:Y:S01]  /*1c390*/  IMAD.MOV.U32 R29, RZ, RZ, R15 ;  /* 0x000000ffff1d7224 */ /* 0x000fe200078e000f */
[----:B------:R-:W-:Y:S04]  /*1c3a0*/  STL.64 [R1+0x590], R12 ;  /* 0x0005900c01007387 */ /* 0x000fe80000100a00 */
[----:B------:R-:W-:Y:S04]  /*1c3b0*/  STL [R1+0x598], R14 ;  /* 0x0005980e01007387 */ /* 0x000fe80000100800 */
[----:B------:R-:W-:Y:S04]  /*1c3c0*/  LDSM.16.MT88.4 R12, [R0+UR5+0x22180] ;  /* 0x02218005000c783b */ /* 0x000fe80008004200 */
[----:B------:R-:W-:Y:S01]  /*1c3d0*/  STL [R1+0x2668], R29 ;  /* 0x0026681d01007387 */ /* 0x000fe20000100800 */
[----:B----4-:R-:W-:-:S15]  /*1c3e0*/  HMMA.16816.F32.BF16 R24, R16, R6, R24 ;  /* 0x000000061018723c */ /* 0x010fde0000041818 */
[----:B------:R-:W-:-:S04]  /*1c3f0*/  NOP ;  /* 0x0000000000007918 */ /* 0x000fc80000000000 */
[----:B------:R0:W-:Y:S04]  /*1c400*/  STL.64 [R1+0x580], R24 ;  /* 0x0005801801007387 */ /* 0x0001e80000100a00 */
[----:B------:R-:W-:Y:S04]  /*1c410*/  STL.64 [R1+0x588], R26 ;  /* 0x0005881a01007387 */ /* 0x000fe80000100a00 */
[----:B0-----:R-:W3:Y:S04]  /*1c420*/  LDL.LU R24, [R1+0x29c8] ;  /* 0x0029c80001187983 */ /* 0x001ee80000300800 */
[----:B------:R0:W-:Y:S04]  /*1c430*/  STL.64 [R1+0x2950], R6 ;  /* 0x0029500601007387 */ /* 0x0001e80000100a00 */
[----:B--2---:R-:W-:Y:S01]  /*1c440*/  STL.64 [R1+0x2948], R4 ;  /* 0x0029480401007387 */ /* 0x004fe20000100a00 */
[----:B0-----:R-:W-:-:S02]  /*1c450*/  IMAD.MOV.U32 R6, RZ, RZ, R23 ;  /* 0x000000ffff067224 */ /* 0x001fc400078e0017 */
[----:B------:R-:W-:-:S05]  /*1c460*/  IMAD.MOV.U32 R7, RZ, RZ, R22 ;  /* 0x000000ffff077224 */ /* 0x000fca00078e0016 */
[----:B------:R0:W-:Y:S04]  /*1c470*/  STL.64 [R1+0x2968], R6 ;  /* 0x0029680601007387 */ /* 0x0001e80000100a00 */
[----:B0-----:R-:W2:Y:S04]  /*1c480*/  LDL.64 R6, [R1+0x48] ;  /* 0x0000480001067983 */ /* 0x001ea80000100a00 */
[----:B--2---:R0:W-:Y:S02]  /*1c490*/  STL.64 [R1+0x2980], R6 ;  /* 0x0029800601007387 */ /* 0x0041e40000100a00 */
[----:B0-----:R-:W-:-:S02]  /*1c4a0*/  IMAD.MOV.U32 R6, RZ, RZ, R21 ;  /* 0x000000ffff067224 */ /* 0x001fc400078e0015 */
[----:B------:R-:W-:Y:S02]  /*1c4b0*/  IMAD.MOV.U32 R7, RZ, RZ, R20 ;  /* 0x000000ffff077224 */ /* 0x000fe400078e0014 */
[----:B------:R-:W0:Y:S04]  /*1c4c0*/  LDSM.16.MT88.4 R20, [R28+UR5+0x22000] ;  /* 0x022000051c14783b */ /* 0x000e280008004200 */
[----:B------:R-:W-:Y:S04]  /*1c4d0*/  STL.64 [R1+0x2998], R6 ;  /* 0x0029980601007387 */ /* 0x000fe80000100a00 */
[----:B0-----:R-:W-:Y:S04]  /*1c4e0*/  STL.64 [R1+0x2930], R22 ;  /* 0x0029301601007387 */ /* 0x001fe80000100a00 */
[----:B------:R0:W-:Y:S04]  /*1c4f0*/  STL.64 [R1+0x2928], R20 ;  /* 0x0029281401007387 */ /* 0x0001e80000100a00 */
[----:B0-----:R-:W2:Y:S04]  /*1c500*/  LDL.LU R20, [R1+0x220] ;  /* 0x0002200001147983 */ /* 0x001ea80000300800 */
[----:B------:R-:W2:Y:S04]  /*1c510*/  LDL.LU R21, [R1+0x224] ;  /* 0x0002240001157983 */ /* 0x000ea80000300800 */
[----:B------:R-:W4:Y:S04]  /*1c520*/  LDL.LU R22, [R1+0x228] ;  /* 0x0002280001167983 */ /* 0x000f280000300800 */
[----:B------:R-:W4:Y:S01]  /*1c530*/  LDL.LU R23, [R1+0x22c] ;  /* 0x00022c0001177983 */ /* 0x000f220000300800 */
[----:B---3--:R-:W-:-:S02]  /*1c540*/  IMAD.MOV.U32 R6, RZ, RZ, R24 ;  /* 0x000000ffff067224 */ /* 0x008fc400078e0018 */
[----:B------:R-:W-:Y:S01]  /*1c550*/  IMAD.MOV.U32 R7, RZ, RZ, R9 ;  /* 0x000000ffff077224 */ /* 0x000fe200078e0009 */
[----:B------:R-:W3:Y:S04]  /*1c560*/  LDL.LU R24, [R1+0xd0] ;  /* 0x0000d00001187983 */ /* 0x000ee80000300800 */
[----:B------:R-:W3:Y:S04]  /*1c570*/  LDL.LU R25, [R1+0xd4] ;  /* 0x0000d40001197983 */ /* 0x000ee80000300800 */
[----:B------:R-:W3:Y:S04]  /*1c580*/  LDL.LU R26, [R1+0xd8] ;  /* 0x0000d800011a7983 */ /* 0x000ee80000300800 */
[----:B------:R-:W3:Y:S04]  /*1c590*/  LDL.LU R27, [R1+0xdc] ;  /* 0x0000dc00011b7983 */ /* 0x000ee80000300800 */
[----:B------:R-:W-:Y:S04]  /*1c5a0*/  STL.64 [R1+0x29b0], R6 ;  /* 0x0029b00601007387 */ /* 0x000fe80000100a00 */
[----:B----4-:R-:W-:Y:S04]  /*1c5b0*/  STL.64 [R1+0x2960], R22 ;  /* 0x0029601601007387 */ /* 0x010fe80000100a00 */
[----:B--2---:R0:W-:Y:S04]  /*1c5c0*/  STL.64 [R1+0x2958], R20 ;  /* 0x0029581401007387 */ /* 0x0041e80000100a00 */
        /* <DEDUP_REMOVED lines=21> */
[----:B------:R-:W4:Y:S01]  /*1c720*/  LDL.LU R23, [R1+0x27c] ;  /* 0x00027c0001177983 */ /* 0x000f220000300800 */
[----:B---3--:R-:W-:Y:S03]  /*1c730*/  HMMA.16816.F32.BF16 R16, R16, R10, R24 ;  /* 0x0000000a1010723c */ /* 0x008fe60000041818 */
[----:B------:R-:W0:Y:S04]  /*1c740*/  LDSM.16.MT88.4 R24, [R28+UR5+0x22080] ;  /* 0x022080051c18783b */ /* 0x000e280008004200 */
[----:B----4-:R-:W-:Y:S04]  /*1c750*/  STL.64 [R1+0x29c0], R22 ;  /* 0x0029c01601007387 */ /* 0x010fe80000100a00 */
[----:B--2---:R1:W-:Y:S04]  /*1c760*/  STL.64 [R1+0x29b8], R20 ;  /* 0x0029b81401007387 */ /* 0x0043e80000100a00 */
[----:B-1----:R-:W2:Y:S04]  /*1c770*/  LDL.LU R20, [R1+0x280] ;  /* 0x0002800001147983 */ /* 0x002ea80000300800 */
[----:B------:R-:W2:Y:S04]  /*1c780*/  LDL.LU R21, [R1+0x284] ;  /* 0x0002840001157983 */ /* 0x000ea80000300800 */
[----:B------:R-:W2:Y:S04]  /*1c790*/  LDL.LU R22, [R1+0x288] ;  /* 0x0002880001167983 */ /* 0x000ea80000300800 */
[----:B------:R-:W2:Y:S04]  /*1c7a0*/  LDL.LU R23, [R1+0x28c] ;  /* 0x00028c0001177983 */ /* 0x000ea80000300800 */
[----:B0-----:R0:W-:Y:S04]  /*1c7b0*/  STL.64 [R1+0x28a0], R26 ;  /* 0x0028a01a01007387 */ /* 0x0011e80000100a00 */
[----:B------:R-:W-:Y:S04]  /*1c7c0*/  STL.64 [R1+0x570], R16 ;  /* 0x0005701001007387 */ /* 0x000fe80000100a00 */
[----:B------:R-:W-:Y:S04]  /*1c7d0*/  STL.64 [R1+0x578], R18 ;  /* 0x0005781201007387 */ /* 0x000fe80000100a00 */
[----:B------:R-:W1:Y:S01]  /*1c7e0*/  LDSM.16.MT88.4 R16, [R28+UR5+0x22100] ;  /* 0x022100051c10783b */ /* 0x000e620008004200 */
[----:B------:R-:W-:-:S02]  /*1c7f0*/  IMAD.MOV.U32 R6, RZ, RZ, R3 ;  /* 0x000000ffff067224 */ /* 0x000fc400078e0003 */
[----:B------:R-:W-:Y:S01]  /*1c800*/  IMAD.MOV.U32 R7, RZ, RZ, R2 ;  /* 0x000000ffff077224 */ /* 0x000fe200078e0002 */
[----:B------:R-:W-:Y:S04]  /*1c810*/  STL.64 [R1+0x2898], R24 ;  /* 0x0028981801007387 */ /* 0x000fe80000100a00 */
[----:B0-----:R-:W3:Y:S04]  /*1c820*/  LDL.64 R26, [R1+0x18] ;  /* 0x00001800011a7983 */ /* 0x001ee80000100a00 */
[----:B-1----:R-:W-:Y:S04]  /*1c830*/  STL.64 [R1+0x2800], R18 ;  /* 0x0028001201007387 */ /* 0x002fe80000100a00 */
[----:B------:R0:W-:Y:S04]  /*1c840*/  STL.64 [R1+0x27f8], R16 ;  /* 0x0027f81001007387 */ /* 0x0001e80000100a00 */
[----:B0-----:R-:W3:Y:S04]  /*1c850*/  LDL.LU R16, [R1+0x230] ;  /* 0x0002300001107983 */ /* 0x001ee80000300800 */
[----:B------:R-:W3:Y:S04]  /*1c860*/  LDL.LU R17, [R1+0x234] ;  /* 0x0002340001117983 */ /* 0x000ee80000300800 */
[----:B------:R-:W3:Y:S04]  /*1c870*/  LDL.LU R18, [R1+0x238] ;  /* 0x0002380001127983 */ /* 0x000ee80000300800 */
        /* <DEDUP_REMOVED lines=28> */
[----:B---3--:R-:W-:Y:S01]  /*1ca40*/  HMMA.16816.F32.BF16 R16, R12, R26, R16 ;  /* 0x0000001a0c10723c */ /* 0x008fe20000041810 */
[----:B------:R-:W-:-:S02]  /*1ca50*/  IMAD.MOV.U32 R9, RZ, RZ, R26 ;  /* 0x000000ffff097224 */ /* 0x000fc400078e001a */
[----:B------:R-:W-:-:S05]  /*1ca60*/  IMAD.MOV.U32 R3, RZ, RZ, R27 ;  /* 0x000000ffff037224 */ /* 0x000fca00078e001b */
[----:B--2---:R-:W-:Y:S01]  /*1ca70*/  HMMA.16816.F32.BF16 R4, R12, R6, R20 ;  /* 0x000000060c04723c */ /* 0x004fe20000041814 */
[----:B------:R-:W2:Y:S04]  /*1ca80*/  LDL.LU.64 R22, [R1+0x2960] ;  /* 0x0029600001167983 */ /* 0x000ea80000300a00 */
[----:B------:R-:W2:-:S14]  /*1ca90*/  LDL.LU.64 R20, [R1+0x2958] ;  /* 0x0029580001147983 */ /* 0x000e9c0000300a00 */
[----:B------:R-:W-:Y:S04]  /*1caa0*/  STL.64 [R1+0x690], R4 ;  /* 0x0006900401007387 */ /* 0x000fe80000100a00 */
[----:B------:R0:W-:Y:S04]  /*1cab0*/  STL.64 [R1+0x698], R6 ;  /* 0x0006980601007387 */ /* 0x0001e80000100a00 */
[----:B0-----:R-:W2:Y:S04]  /*1cac0*/  LDL.LU.64 R6, [R1+0x2950] ;  /* 0x0029500001067983 */ /* 0x001ea80000300a00 */
[----:B------:R-:W3:Y:S04]  /*1cad0*/  LDL.LU.64 R4, [R1+0x2948] ;  /* 0x0029480001047983 */ /* 0x000ee80000300a00 */
[----:B------:R0:W-:Y:S04]  /*1cae0*/  STL.64 [R1+0x680], R16 ;  /* 0x0006801001007387 */ /* 0x0001e80000100a00 */
[----:B------:R1:W-:Y:S04]  /*1caf0*/  STL.64 [R1+0x688], R18 ;  /* 0x0006881201007387 */ /* 0x0003e80000100a00 */
[----:B0-----:R-:W4:Y:S04]  /*1cb00*/  LDL.LU R16, [R1+0x390] ;  /* 0x0003900001107983 */ /* 0x001f280000300800 */
[----:B------:R-:W4:Y:S04]  /*1cb10*/  LDL.LU R17, [R1+0x394] ;  /* 0x0003940001117983 */ /* 0x000f280000300800 */
[----:B-1----:R-:W2:Y:S04]  /*1cb20*/  LDL.LU R18, [R1+0x398] ;  /* 0x0003980001127983 */ /* 0x002ea80000300800 */
[----:B------:R-:W2:Y:S04]  /*1cb30*/  LDL.LU R19, [R1+0x39c] ;  /* 0x00039c0001137983 */ /* 0x000ea80000300800 */
[----:B------:R-:W2:Y:S04]  /*1cb40*/  LDL.LU R24, [R1+0x330] ;  /* 0x0003300001187983 */ /* 0x000ea80000300800 */
[----:B------:R-:W2:Y:S04]  /*1cb50*/  LDL.LU R25, [R1+0x334] ;  /* 0x0003340001197983 */ /* 0x000ea80000300800 */
[----:B------:R-:W2:Y:S04]  /*1cb60*/  LDL.LU R26, [R1+0x338] ;  /* 0x00033800011a7983 */ /* 0x000ea80000300800 */
[----:B------:R-:W2:Y:S04]  /*1cb70*/  LDL.LU R27, [R1+0x33c] ;  /* 0x00033c00011b7983 */ /* 0x000ea80000300800 */
[----:B--2---:R0:W-:Y:S04]  /*1cb80*/  STL.64 [R1+0x28b0], R26 ;  /* 0x0028b01a01007387 */ /* 0x0041e80000100a00 */
[----:B------:R1:W-:Y:S01]  /*1cb90*/  STL.64 [R1+0x28a8], R24 ;  /* 0x0028a81801007387 */ /* 0x0003e20000100a00 */
[----:B0-----:R-:W-:-:S02]  /*1cba0*/  IMAD.MOV.U32 R26, RZ, RZ, R9 ;  /* 0x000000ffff1a7224 */ /* 0x001fc400078e0009 */
[----:B------:R-:W-:Y:S01]  /*1cbb0*/  IMAD.MOV.U32 R27, RZ, RZ, R3 ;  /* 0x000000ffff1b7224 */ /* 0x000fe200078e0003 */
[----:B------:R-:W2:Y:S04]  /*1cbc0*/  LDL.LU R9, [R1+0x2940] ;  /* 0x0029400001097983 */ /* 0x000ea80000300800 */
[----:B------:R-:W2:Y:S04]  /*1cbd0*/  LDL.LU R3, [R1+0x293c] ;  /* 0x00293c0001037983 */ /* 0x000ea80000300800 */
[----:B------:R-:W-:Y:S04]  /*1cbe0*/  STL.64 [R1+0x28c8], R26 ;  /* 0x0028c81a01007387 */ /* 0x000fe80000100a00 */
[----:B------:R-:W-:Y:S04]  /*1cbf0*/  STL.64 [R1+0x2828], R18 ;  /* 0x0028281201007387 */ /* 0x000fe80000100a00 */
[----:B----4-:R0:W-:Y:S04]  /*1cc00*/  STL.64 [R1+0x2820], R16 ;  /* 0x0028201001007387 */ /* 0x0101e80000100a00 */
[----:B-1----:R-:W4:Y:S01]  /*1cc10*/  LDL.LU R24, [R1+0x300] ;  /* 0x0003000001187983 */ /* 0x002f220000300800 */
[----:B0-----:R-:W-:-:S15]  /*1cc20*/  HMMA.16816.F32.BF16 R16, R12, R6, R20 ;  /* 0x000000060c10723c */ /* 0x001fde0000041814 */
[----:B------:R-:W-:-:S04]  /*1cc30*/  NOP ;  /* 0x0000000000007918 */ /* 0x000fc80000000000 */
[----:B------:R-:W-:Y:S04]  /*1cc40*/  STL.64 [R1+0x670], R16 ;  /* 0x0006701001007387 */ /* 0x000fe80000100a00 */
[----:B------:R-:W-:Y:S04]  /*1cc50*/  STL.64 [R1+0x678], R18 ;  /* 0x0006781201007387 */ /* 0x000fe80000100a00 */
[----:B------:R-:W4:Y:S04]  /*1cc60*/  LDL.LU R25, [R1+0x304] ;  /* 0x0003040001197983 */ /* 0x000f280000300800 */
[----:B------:R-:W2:Y:S04]  /*1cc70*/  LDL.LU R26, [R1+0x308] ;  /* 0x00030800011a7983 */ /* 0x000ea80000300800 */
[----:B------:R-:W2:Y:S04]  /*1cc80*/  LDL.LU R27, [R1+0x30c] ;  /* 0x00030c00011b7983 */ /* 0x000ea80000300800 */
[----:B--2---:R-:W-:Y:S04]  /*1cc90*/  STL.64 [R1+0x28e8], R26 ;  /* 0x0028e81a01007387 */ /* 0x004fe80000100a00 */
[----:B----4-:R0:W-:Y:S04]  /*1cca0*/  STL.64 [R1+0x28e0], R24 ;  /* 0x0028e01801007387 */ /* 0x0101e80000100a00 */
[----:B0-----:R-:W2:Y:S04]  /*1ccb0*/  LDL.LU R24, [R1+0x2d0] ;  /* 0x0002d00001187983 */ /* 0x001ea80000300800 */
[----:B------:R-:W2:Y:S04]  /*1ccc0*/  LDL.LU R25, [R1+0x2d4] ;  /* 0x0002d40001197983 */ /* 0x000ea80000300800 */
[----:B------:R-:W4:Y:S04]  /*1ccd0*/  LDL.LU R26, [R1+0x2d8] ;  /* 0x0002d800011a7983 */ /* 0x000f280000300800 */
[----:B------:R-:W4:Y:S04]  /*1cce0*/  LDL.LU R27, [R1+0x2dc] ;  /* 0x0002dc00011b7983 */ /* 0x000f280000300800 */
[----:B------:R-:W2:Y:S04]  /*1ccf0*/  LDL.LU R20, [R1+0x180] ;  /* 0x0001800001147983 */ /* 0x000ea80000300800 */
[----:B------:R-:W3:Y:S04]  /*1cd00*/  LDL.LU R21, [R1+0x184] ;  /* 0x0001840001157983 */ /* 0x000ee80000300800 */
[----:B------:R-:W3:Y:S04]  /*1cd10*/  LDL.LU R22, [R1+0x188] ;  /* 0x0001880001167983 */ /* 0x000ee80000300800 */
[----:B------:R-:W3:Y:S04]  /*1cd20*/  LDL.LU R23, [R1+0x18c] ;  /* 0x00018c0001177983 */ /* 0x000ee80000300800 */
[----:B----4-:R0:W-:Y:S04]  /*1cd30*/  STL.64 [R1+0x28f8], R26 ;  /* 0x0028f81a01007387 */ /* 0x0101e80000100a00 */
[----:B--2---:R-:W-:Y:S04]  /*1cd40*/  STL.64 [R1+0x28f0], R24 ;  /* 0x0028f01801007387 */ /* 0x004fe80000100a00 */
[----:B0-----:R-:W2:Y:S04]  /*1cd50*/  LDL.64 R26, [R1+0x58] ;  /* 0x00005800011a7983 */ /* 0x001ea80000100a00 */
[----:B--2---:R0:W-:Y:S04]  /*1cd60*/  STL.64 [R1+0x2908], R26 ;  /* 0x0029081a01007387 */ /* 0x0041e80000100a00 */
[----:B0-----:R-:W2:Y:S04]  /*1cd70*/  LDL.64 R26, [R1+0x68] ;  /* 0x00006800011a7983 */ /* 0x001ea80000100a00 */
[----:B--2---:R0:W-:Y:S04]  /*1cd80*/  STL.64 [R1+0x2920], R26 ;  /* 0x0029201a01007387 */ /* 0x0041e80000100a00 */
[----:B0-----:R-:W2:Y:S04]  /*1cd90*/  LDL.64 R26, [R1+0x78] ;  /* 0x00007800011a7983 */ /* 0x001ea80000100a00 */
[----:B------:R-:W-:Y:S04]  /*1cda0*/  STL.64 [R1+0x28c0], R6 ;  /* 0x0028c00601007387 */ /* 0x000fe80000100a00 */
[----:B---3--:R0:W-:Y:S04]  /*1cdb0*/  STL.64 [R1+0x28b8], R4 ;  /* 0x0028b80401007387 */ /* 0x0081e80000100a00 */
[----:B0-----:R-:W3:Y:S04]  /*1cdc0*/  LDL.LU R4, [R1+0x310] ;  /* 0x0003100001047983 */ /* 0x001ee80000300800 */
[----:B------:R-:W3:Y:S04]  /*1cdd0*/  LDL.LU R5, [R1+0x314] ;  /* 0x0003140001057983 */ /* 0x000ee80000300800 */
[----:B------:R-:W4:Y:S04]  /*1cde0*/  LDL.LU R6, [R1+0x318] ;  /* 0x0003180001067983 */ /* 0x000f280000300800 */
[----:B------:R-:W4:Y:S04]  /*1cdf0*/  LDL.LU R7, [R1+0x31c] ;  /* 0x00031c0001077983 */ /* 0x000f280000300800 */
[----:B----4-:R0:W-:Y:S04]  /*1ce00*/  STL.64 [R1+0x28d8], R6 ;  /* 0x0028d80601007387 */ /* 0x0101e80000100a00 */
[----:B---3--:R1:W-:Y:S04]  /*1ce10*/  STL.64 [R1+0x28d0], R4 ;  /* 0x0028d00401007387 */ /* 0x0083e80000100a00 */
[----:B0-----:R-:W3:Y:S04]  /*1ce20*/  LDL.64 R6, [R1+0x38] ;  /* 0x0000380001067983 */ /* 0x001ee80000100a00 */
[----:B---3--:R0:W-:Y:S04]  /*1ce30*/  STL.64 [R1+0x2900], R6 ;  /* 0x0029000601007387 */ /* 0x0081e80000100a00 */
[----:B-1----:R-:W3:Y:S04]  /*1ce40*/  LDL.LU R4, [R1+0x2a0] ;  /* 0x0002a00001047983 */ /* 0x002ee80000300800 */
[----:B------:R-:W3:Y:S04]  /*1ce50*/  LDL.LU R5, [R1+0x2a4] ;  /* 0x0002a40001057983 */ /* 0x000ee80000300800 */
[----:B0-----:R-:W4:Y:S04]  /*1ce60*/  LDL.LU R6, [R1+0x2a8] ;  /* 0x0002a80001067983 */ /* 0x001f280000300800 */
[----:B------:R-:W4:Y:S01]  /*1ce70*/  LDL.LU R7, [R1+0x2ac] ;  /* 0x0002ac0001077983 */ /* 0x000f220000300800 */
[----:B------:R-:W-:Y:S03]  /*1ce80*/  HMMA.16816.F32.BF16 R12, R12, R10, R20 ;  /* 0x0000000a0c0c723c */ /* 0x000fe60000041814 */
[----:B----4-:R-:W-:Y:S04]  /*1ce90*/  STL.64 [R1+0x2918], R6 ;  /* 0x0029180601007387 */ /* 0x010fe80000100a00 */
[----:B---3--:R0:W-:Y:S04]  /*1cea0*/  STL.64 [R1+0x2910], R4 ;  /* 0x0029100401007387 */ /* 0x0081e80000100a00 */
[----:B0-----:R-:W3:Y:S04]  /*1ceb0*/  LDL.LU R4, [R1+0x290] ;  /* 0x0002900001047983 */ /* 0x001ee80000300800 */
[----:B------:R-:W3:Y:S04]  /*1cec0*/  LDL.LU R5, [R1+0x294] ;  /* 0x0002940001057983 */ /* 0x000ee80000300800 */
[----:B------:R-:W3:Y:S04]  /*1ced0*/  LDL.LU R6, [R1+0x298] ;  /* 0x0002980001067983 */ /* 0x000ee80000300800 */
[----:B------:R-:W3:Y:S04]  /*1cee0*/  LDL.LU R7, [R1+0x29c] ;  /* 0x00029c0001077983 */ /* 0x000ee80000300800 */
[----:B------:R-:W4:Y:S04]  /*1cef0*/  LDL.LU R16, [R1+0x380] ;  /* 0x0003800001107983 */ /* 0x000f280000300800 */
[----:B------:R-:W4:Y:S04]  /*1cf00*/  LDL.LU R17, [R1+0x384] ;  /* 0x0003840001117983 */ /* 0x000f280000300800 */
[----:B------:R-:W2:Y:S04]  /*1cf10*/  LDL.LU R18, [R1+0x388] ;  /* 0x0003880001127983 */ /* 0x000ea80000300800 */
[----:B------:R-:W2:Y:S04]  /*1cf20*/  LDL.LU R19, [R1+0x38c] ;  /* 0x00038c0001137983 */ /* 0x000ea80000300800 */
[----:B--2---:R0:W-:Y:S04]  /*1cf30*/  STL.64 [R1+0x2838], R18 ;  /* 0x0028381201007387 */ /* 0x0041e80000100a00 */
[----:B----4-:R-:W-:Y:S01]  /*1cf40*/  STL.64 [R1+0x2830], R16 ;  /* 0x0028301001007387 */ /* 0x010fe20000100a00 */
[----:B0-----:R-:W-:-:S03]  /*1cf50*/  IMAD.MOV.U32 R18, RZ, RZ, R2 ;  /* 0x000000ffff127224 */ /* 0x001fc600078e0002 */
[----:B------:R-:W2:Y:S04]  /*1cf60*/  LDL.LU R2, [R1+0x2938] ;  /* 0x0029380001027983 */ /* 0x000ea80000300800 */
[----:B------:R-:W4:Y:S04]  /*1cf70*/  LDL.LU.64 R22, [R1+0x2930] ;  /* 0x0029300001167983 */ /* 0x000f280000300a00 */
[----:B------:R-:W4:Y:S04]  /*1cf80*/  LDL.LU.64 R20, [R1+0x2928] ;  /* 0x0029280001147983 */ /* 0x000f280000300a00 */
[----:B------:R0:W-:Y:S04]  /*1cf90*/  STL.64 [R1+0x660], R12 ;  /* 0x0006600c01007387 */ /* 0x0001e80000100a00 */
[----:B------:R1:W-:Y:S04]  /*1cfa0*/  STL.64 [R1+0x668], R14 ;  /* 0x0006680e01007387 */ /* 0x0003e80000100a00 */
[----:B0-----:R-:W4:Y:S04]  /*1cfb0*/  LDL.LU R12, [R1+0x190] ;  /* 0x00019000010c7983 */ /* 0x001f280000300800 */
[----:B------:R-:W4:Y:S04]  /*1cfc0*/  LDL.LU R13, [R1+0x194] ;  /* 0x00019400010d7983 */ /* 0x000f280000300800 */
[----:B-1----:R-:W4:Y:S04]  /*1cfd0*/  LDL.LU R14, [R1+0x198] ;  /* 0x00019800010e7983 */ /* 0x002f280000300800 */
[----:B------:R-:W4:Y:S02]  /*1cfe0*/  LDL.LU R15, [R1+0x19c] ;  /* 0x00019c00010f7983 */ /* 0x000f240000300800 */
[----:B----4-:R-:W-:-:S15]  /*1cff0*/  HMMA.16816.F32.BF16 R12, R20, R26, R12 ;  /* 0x0000001a140c723c */ /* 0x010fde000004180c */
[----:B------:R-:W-:-:S04]  /*1d000*/  NOP ;  /* 0x0000000000007918 */ /* 0x000fc80000000000 */
[----:B------:R0:W-:Y:S04]  /*1d010*/  STL.64 [R1+0x140], R12 ;  /* 0x0001400c01007387 */ /* 0x0001e80000100a00 */
[----:B------:R1:W-:Y:S01]  /*1d020*/  STL.64 [R1+0x148], R14 ;  /* 0x0001480e01007387 */ /* 0x0003e20000100a00 */
[----:B0-----:R-:W-:Y:S02]  /*1d030*/  IMAD.MOV.U32 R13, RZ, RZ, R26 ;  /* 0x000000ffff0d7224 */ /* 0x001fe400078e001a */
[----:B------:R-:W-:Y:S02]  /*1d040*/  IMAD.MOV.U32 R12, RZ, RZ, R27 ;  /* 0x000000ffff0c7224 */ /* 0x000fe400078e001b */
[----:B------:R-:W3:Y:S02]  /*1d050*/  LDL.LU.64 R26, [R1+0x2920] ;  /* 0x00292000011a7983 */ /* 0x000ee40000300a00 */
[----:B---3--:R-:W-:Y:S01]  /*1d060*/  HMMA.16816.F32.BF16 R4, R20, R26, R4 ;  /* 0x0000001a1404723c */ /* 0x008fe20000041804 */
        /* <DEDUP_REMOVED lines=8> */
[----:B---3--:R-:W-:-:S15]  /*1d0f0*/  HMMA.16816.F32.BF16 R4, R20, R26, R4 ;  /* 0x0000001a1404723c */ /* 0x008fde0000041804 */
[----:B------:R-:W-:-:S04]  /*1d100*/  NOP ;  /* 0x0000000000007918 */ /* 0x000fc80000000000 */
[----:B------:R0:W-:Y:S04]  /*1d110*/  STL.64 [R1+0x120], R4 ;  /* 0x0001200401007387 */ /* 0x0001e80000100a00 */
[----:B------:R1:W-:Y:S01]  /*1d120*/  STL.64 [R1+0x128], R6 ;  /* 0x0001280601007387 */ /* 0x0003e20000100a00 */
[----:B0-----:R-:W-:-:S03]  /*1d130*/  IMAD.MOV.U32 R5, RZ, RZ, R26 ;  /* 0x000000ffff057224 */ /* 0x001fc600078e001a */
[----:B-1----:R-:W3:Y:S01]  /*1d140*/  LDL.LU.64 R6, [R1+0x2900] ;  /* 0x0029000001067983 */ /* 0x002ee20000300a00 */
[----:B------:R-:W-:-:S03]  /*1d150*/  IMAD.MOV.U32 R4, RZ, RZ, R27 ;  /* 0x000000ffff047224 */ /* 0x000fc600078e001b */
[----:B------:R-:W4:Y:S04]  /*1d160*/  LDL.LU.64 R26, [R1+0x28f8] ;  /* 0x0028f800011a7983 */ /* 0x000f280000300a00 */
[----:B------:R-:W4:Y:S01]  /*1d170*/  LDL.LU.64 R24, [R1+0x28f0] ;  /* 0x0028f00001187983 */ /* 0x000f220000300a00 */
[----:B------:R-:W-:-:S07]  /*1d180*/  IMAD.MOV.U32 R19, RZ, RZ, R29 ;  /* 0x000000ffff137224 */ /* 0x000fce00078e001d */
[----:B----4-:R-:W-:-:S15]  /*1d190*/  HMMA.16816.F32.BF16 R24, R20, R18, R24 ;  /* 0x000000121418723c */ /* 0x010fde0000041818 */
[----:B------:R-:W-:-:S04]  /*1d1a0*/  NOP ;  /* 0x0000000000007918 */ /* 0x000fc80000000000 */
[----:B------:R-:W-:Y:S04]  /*1d1b0*/  STL.64 [R1+0x110], R24 ;  /* 0x0001101801007387 */ /* 0x000fe80000100a00 */
[----:B------:R0:W-:Y:S04]  /*1d1c0*/  STL.64 [R1+0x118], R26 ;  /* 0x0001181a01007387 */ /* 0x0001e80000100a00 */
[----:B0-----:R-:W4:Y:S04]  /*1d1d0*/  LDL.LU.64 R26, [R1+0x28e8] ;  /* 0x0028e800011a7983 */ /* 0x001f280000300a00 */
[----:B------:R-:W4:Y:S04]  /*1d1e0*/  LDL.LU.64 R24, [R1+0x28e0] ;  /* 0x0028e00001187983 */ /* 0x000f280000300a00 */
[----:B------:R0:W-:Y:S01]  /*1d1f0*/  STL.64 [R1+0x2850], R18 ;  /* 0x0028501201007387 */ /* 0x0001e20000100a00 */
[----:B---3--:R-:W-:-:S02]  /*1d200*/  IMAD.MOV.U32 R17, RZ, RZ, R6 ;  /* 0x000000ffff117224 */ /* 0x008fc400078e0006 */
[----:B------:R-:W-:Y:S02]  /*1d210*/  IMAD.MOV.U32 R16, RZ, RZ, R7 ;  /* 0x000000ffff107224 */ /* 0x000fe400078e0007 */
[----:B0-----:R-:W-:Y:S02]  /*1d220*/  IMAD.MOV.U32 R18, RZ, RZ, R5 ;  /* 0x000000ffff127224 */ /* 0x001fe400078e0005 */
[----:B------:R-:W-:-:S05]  /*1d230*/  IMAD.MOV.U32 R19, RZ, RZ, R4 ;  /* 0x000000ffff137224 */ /* 0x000fca00078e0004 */
[----:B------:R-:W-:Y:S01]  /*1d240*/  STL.64 [R1+0x2868], R18 ;  /* 0x0028681201007387 */ /* 0x000fe20000100a00 */
[----:B----4-:R-:W-:Y:S03]  /*1d250*/  HMMA.16816.F32.BF16 R24, R20, R6, R24 ;  /* 0x000000061418723c */ /* 0x010fe60000041818 */
[----:B------:R-:W3:Y:S04]  /*1d260*/  LDL.LU.64 R6, [R1+0x28d8] ;  /* 0x0028d80001067983 */ /* 0x000ee80000300a00 */
[----:B------:R-:W3:-:S12]  /*1d270*/  LDL.LU.64 R4, [R1+0x28d0] ;  /* 0x0028d00001047983 */ /* 0x000ed80000300a00 */
[----:B------:R-:W-:Y:S04]  /*1d280*/  STL.64 [R1+0x100], R24 ;  /* 0x0001001801007387 */ /* 0x000fe80000100a00 */
[----:B------:R0:W-:Y:S01]  /*1d290*/  STL [R1+0x108], R26 ;  /* 0x0001081a01007387 */ /* 0x0001e20000100800 */
[----:B------:R-:W-:-:S03]  /*1d2a0*/  IMAD.MOV.U32 R29, RZ, RZ, R27 ;  /* 0x000000ffff1d7224 */ /* 0x000fc600078e001b */
[----:B0-----:R-:W3:Y:S04]  /*1d2b0*/  LDL.LU.64 R26, [R1+0x28c8] ;  /* 0x0028c800011a7983 */ /* 0x001ee80000300a00 */
[----:B------:R-:W-:Y:S01]  /*1d2c0*/  STL [R1+0x26c8], R29 ;  /* 0x0026c81d01007387 */ /* 0x000fe20000100800 */
[----:B---3--:R-:W-:Y:S03]  /*1d2d0*/  HMMA.16816.F32.BF16 R24, R20, R26, R4 ;  /* 0x0000001a1418723c */ /* 0x008fe60000041804 */
[----:B------:R-:W3:Y:S04]  /*1d2e0*/  LDL.LU.64 R6, [R1+0x28c0] ;  /* 0x0028c00001067983 */ /* 0x000ee80000300a00 */
[----:B------:R-:W4:-:S12]  /*1d2f0*/  LDL.LU.64 R4, [R1+0x28b8] ;  /* 0x0028b80001047983 */ /* 0x000f180000300a00 */
[----:B------:R-:W-:Y:S04]  /*1d300*/  STL.64 [R1+0xf0], R24 ;  /* 0x0000f01801007387 */ /* 0x000fe80000100a00 */
[----:B------:R0:W-:Y:S04]  /*1d310*/  STL.64 [R1+0xf8], R26 ;  /* 0x0000f81a01007387 */ /* 0x0001e80000100a00 */
[----:B0-----:R-:W3:Y:S04]  /*1d320*/  LDL.LU.64 R26, [R1+0x28b0] ;  /* 0x0028b000011a7983 */ /* 0x001ee80000300a00 */
[----:B------:R-:W3:Y:S01]  /*1d330*/  LDL.LU.64 R24, [R1+0x28a8] ;  /* 0x0028a80001187983 */ /* 0x000ee20000300a00 */
[----:B------:R-:W-:-:S02]  /*1d340*/  IMAD.MOV.U32 R18, RZ, RZ, R15 ;  /* 0x000000ffff127224 */ /* 0x000fc400078e000f */
[----:B------:R-:W-:-:S05]  /*1d350*/  IMAD.MOV.U32 R19, RZ, RZ, R14 ;  /* 0x000000ffff137224 */ /* 0x000fca00078e000e */
[----:B------:R-:W-:Y:S01]  /*1d360*/  STL.64 [R1+0x2880], R18 ;  /* 0x0028801201007387 */ /* 0x000fe20000100a00 */
[----:B---3--:R-:W-:-:S15]  /*1d370*/  HMMA.16816.F32.BF16 R24, R20, R6, R24 ;  /* 0x000000061418723c */ /* 0x008fde0000041818 */
[----:B------:R-:W-:-:S04]  /*1d380*/  NOP ;  /* 0x0000000000007918 */ /* 0x000fc80000000000 */
[----:B------:R0:W-:Y:S04]  /*1d390*/  STL.64 [R1+0xe0], R24 ;  /* 0x0000e01801007387 */ /* 0x0001e80000100a00 */
[----:B------:R1:W-:Y:S04]  /*1d3a0*/  STL.64 [R1+0xe8], R26 ;  /* 0x0000e81a01007387 */ /* 0x0003e80000100a00 */
[----:B0-----:R-:W3:Y:S04]  /*1d3b0*/  LDL.LU R24, [R1+0x320] ;  /* 0x0003200001187983 */ /* 0x001ee80000300800 */
[----:B------:R-:W3:Y:S04]  /*1d3c0*/  LDL.LU R25, [R1+0x324] ;  /* 0x0003240001197983 */ /* 0x000ee80000300800 */
[----:B-1----:R-:W3:Y:S04]  /*1d3d0*/  LDL.LU R26, [R1+0x328] ;  /* 0x00032800011a7983 */ /* 0x002ee80000300800 */
[----:B------:R-:W3:Y:S04]  /*1d3e0*/  LDL.LU R27, [R1+0x32c] ;  /* 0x00032c00011b7983 */ /* 0x000ee80000300800 */
[----:B------:R-:W-:Y:S04]  /*1d3f0*/  STL.64 [R1+0x2848], R6 ;  /* 0x0028480601007387 */ /* 0x000fe80000100a00 */
[----:B----4-:R0:W-:Y:S04]  /*1d400*/  STL.64 [R1+0x2840], R4 ;  /* 0x0028400401007387 */ /* 0x0101e80000100a00 */
[----:B0-----:R-:W4:Y:S04]  /*1d410*/  LDL.LU R4, [R1+0x370] ;  /* 0x0003700001047983 */ /* 0x001f280000300800 */
        /* <DEDUP_REMOVED lines=15> */
[----:B------:R-:W-:-:S02]  /*1d510*/  IMAD.MOV.U32 R19, RZ, RZ, R12 ;  /* 0x000000ffff137224 */ /* 0x000fc400078e000c */
[----:B------:R-:W-:Y:S01]  /*1d520*/  IMAD.MOV.U32 R18, RZ, RZ, R13 ;  /* 0x000000ffff127224 */ /* 0x000fe200078e000d */
[----:B----4-:R-:W-:Y:S04]  /*1d530*/  STL.64 [R1+0x2890], R6 ;  /* 0x0028900601007387 */ /* 0x010fe80000100a00 */
[----:B--2---:R0:W-:Y:S04]  /*1d540*/  STL.64 [R1+0x2888], R4 ;  /* 0x0028880401007387 */ /* 0x0041e80000100a00 */
[----:B0-----:R-:W2:Y:S04]  /*1d550*/  LDL.LU R4, [R1+0x340] ;  /* 0x0003400001047983 */ /* 0x001ea80000300800 */
[----:B------:R-:W2:Y:S04]  /*1d560*/  LDL.LU R5, [R1+0x344] ;  /* 0x0003440001057983 */ /* 0x000ea80000300800 */
[----:B------:R-:W2:Y:S04]  /*1d570*/  LDL.LU R6, [R1+0x348] ;  /* 0x0003480001067983 */ /* 0x000ea80000300800 */
[----:B------:R-:W2:Y:S04]  /*1d580*/  LDL.LU R7, [R1+0x34c] ;  /* 0x00034c0001077983 */ /* 0x000ea80000300800 */
[----:B------:R-:W4:Y:S04]  /*1d590*/  LDL.LU R12, [R1+0x420] ;  /* 0x00042000010c7983 */ /* 0x000f280000300800 */
[----:B------:R-:W4:Y:S04]  /*1d5a0*/  LDL.LU R13, [R1+0x424] ;  /* 0x00042400010d7983 */ /* 0x000f280000300800 */
[----:B------:R-:W2:Y:S04]  /*1d5b0*/  LDL.LU R14, [R1+0x428] ;  /* 0x00042800010e7983 */ /* 0x000ea80000300800 */
[----:B------:R-:W2:Y:S01]  /*1d5c0*/  LDL.LU R15, [R1+0x42c] ;  /* 0x00042c00010f7983 */ /* 0x000ea20000300800 */
[----:B---3--:R-:W-:Y:S03]  /*1d5d0*/  HMMA.16816.F32.BF16 R20, R20, R10, R24 ;  /* 0x0000000a1414723c */ /* 0x008fe60000041818 */
[----:B--2---:R0:W-:Y:S04]  /*1d5e0*/  STL.64 [R1+0x2790], R14 ;  /* 0x0027900e01007387 */ /* 0x0041e80000100a00 */
[----:B----4-:R-:W-:Y:S04]  /*1d5f0*/  STL.64 [R1+0x2788], R12 ;  /* 0x0027880c01007387 */ /* 0x010fe80000100a00 */
[----:B0-----:R-:W2:Y:S04]  /*1d600*/  LDL.LU.64 R14, [R1+0x18] ;  /* 0x00001800010e7983 */ /* 0x001ea80000300a00 */
[----:B------:R-:W3:Y:S04]  /*1d610*/  LDL.LU.64 R26, [R1+0x28a0] ;  /* 0x0028a000011a7983 */ /* 0x000ee80000300a00 */
[----:B------:R-:W3:Y:S04]  /*1d620*/  LDL.LU.64 R24, [R1+0x2898] ;  /* 0x0028980001187983 */ /* 0x000ee80000300a00 */
[----:B------:R-:W-:Y:S04]  /*1d630*/  STL.64 [R1+0xd0], R20 ;  /* 0x0000d01401007387 */ /* 0x000fe80000100a00 */
[----:B------:R0:W-:Y:S02]  /*1d640*/  STL.64 [R1+0xd8], R22 ;  /* 0x0000d81601007387 */ /* 0x0001e40000100a00 */
[----:B0-----:R-:W-:-:S02]  /*1d650*/  IMAD.MOV.U32 R22, RZ, RZ, R17 ;  /* 0x000000ffff167224 */ /* 0x001fc400078e0011 */
[----:B------:R-:W-:Y:S01]  /*1d660*/  IMAD.MOV.U32 R23, RZ, RZ, R16 ;  /* 0x000000ffff177224 */ /* 0x000fe200078e0010 */
[----:B------:R-:W-:Y:S04]  /*1d670*/  STL.64 [R1+0x2818], R10 ;  /* 0x0028180a01007387 */ /* 0x000fe80000100a00 */
[----:B------:R0:W-:Y:S04]  /*1d680*/  STL.64 [R1+0x2810], R8 ;  /* 0x0028100801007387 */ /* 0x0001e80000100a00 */
[----:B0-----:R-:W4:Y:S04]  /*1d690*/  LDL.LU R8, [R1+0x3b0] ;  /* 0x0003b00001087983 */ /* 0x001f280000300800 */
[----:B------:R-:W4:Y:S04]  /*1d6a0*/  LDL.LU R9, [R1+0x3b4] ;  /* 0x0003b40001097983 */ /* 0x000f280000300800 */
[----:B------:R-:W4:Y:S04]  /*1d6b0*/  LDL.LU R10, [R1+0x3b8] ;  /* 0x0003b800010a7983 */ /* 0x000f280000300800 */
[----:B------:R-:W4:Y:S01]  /*1d6c0*/  LDL.LU R11, [R1+0x3bc] ;  /* 0x0003bc00010b7983 */ /* 0x000f220000300800 */
[----:B---3--:R-:W-:Y:S03]  /*1d6d0*/  HMMA.16816.F32.BF16 R16, R24, R18, R4 ;  /* 0x000000121810723c */ /* 0x008fe60000041804 */
[----:B------:R-:W3:Y:S04]  /*1d6e0*/  LDL.LU.64 R6, [R1+0x2890] ;  /* 0x0028900001067983 */ /* 0x000ee80000300a00 */
[----:B------:R-:W3:-:S12]  /*1d6f0*/  LDL.LU.64 R4, [R1+0x2888] ;  /* 0x0028880001047983 */ /* 0x000ed80000300a00 */
[----:B------:R-:W-:Y:S04]  /*1d700*/  STL.64 [R1+0x1d0], R16 ;  /* 0x0001d01001007387 */ /* 0x000fe80000100a00 */
[----:B------:R0:W-:Y:S04]  /*1d710*/  STL.64 [R1+0x1d8], R18 ;  /* 0x0001d81201007387 */ /* 0x0001e80000100a00 */
[----:B0-----:R-:W3:Y:S02]  /*1d720*/  LDL.LU.64 R18, [R1+0x2880] ;  /* 0x0028800001127983 */ /* 0x001ee40000300a00 */
[----:B---3--:R-:W-:Y:S02]  /*1d730*/  HMMA.16816.F32.BF16 R16, R24, R18, R4 ;  /* 0x000000121810723c */ /* 0x008fe40000041804 */
[----:B------:R-:W3:Y:S04]  /*1d740*/  LDL.LU.64 R6, [R1+0x2878] ;  /* 0x0028780001067983 */ /* 0x000ee80000300a00 */
[----:B------:R-:W3:-:S13]  /*1d750*/  LDL.LU.64 R4, [R1+0x2870] ;  /* 0x0028700001047983 */ /* 0x000eda0000300a00 */
        /* <DEDUP_REMOVED lines=10> */
[----:B------:R-:W4:Y:S04]  /*1d800*/  LDL.LU.64 R6, [R1+0x2848] ;  /* 0x0028480001067983 */ /* 0x000f280000300a00 */
[----:B------:R-:W3:-:S13]  /*1d810*/  LDL.LU.64 R4, [R1+0x2840] ;  /* 0x0028400001047983 */ /* 0x000eda0000300a00 */
[----:B------:R-:W-:Y:S04]  /*1d820*/  STL.64 [R1+0x1a0], R16 ;  /* 0x0001a01001007387 */ /* 0x000fe80000100a00 */
[----:B------:R0:W-:Y:S04]  /*1d830*/  STL.64 [R1+0x1a8], R18 ;  /* 0x0001a81201007387 */ /* 0x0001e80000100a00 */
[----:B0-----:R-:W2:Y:S04]  /*1d840*/  LDL.LU.64 R18, [R1+0x2838] ;  /* 0x0028380001127983 */ /* 0x001ea80000300a00 */
[----:B------:R-:W2:Y:S02]  /*1d850*/  LDL.LU.64 R16, [R1+0x2830] ;  /* 0x0028300001107983 */ /* 0x000ea40000300a00 */
[----:B--2---:R-:W-:Y:S02]  /*1d860*/  HMMA.16816.F32.BF16 R20, R24, R22, R16 ;  /* 0x000000161814723c */ /* 0x004fe40000041810 */
[----:B------:R-:W2:Y:S04]  /*1d870*/  LDL.LU.64 R18, [R1+0x2828] ;  /* 0x0028280001127983 */ /* 0x000ea80000300a00 */
[----:B------:R-:W2:-:S13]  /*1d880*/  LDL.LU.64 R16, [R1+0x2820] ;  /* 0x0028200001107983 */ /* 0x000e9a0000300a00 */
[----:B------:R-:W-:Y:S04]  /*1d890*/  STL.64 [R1+0x190], R20 ;  /* 0x0001901401007387 */ /* 0x000fe80000100a00 */
[----:B------:R2:W-:Y:S02]  /*1d8a0*/  STL.64 [R1+0x198], R22 ;  /* 0x0001981601007387 */ /* 0x0005e40000100a00 */
[----:B--2---:R-:W-:Y:S02]  /*1d8b0*/  HMMA.16816.F32.BF16 R20, R24, R14, R16 ;  /* 0x0000000e1814723c */ /* 0x004fe40000041810 */
[----:B------:R-:W2:-:S15]  /*1d8c0*/  LDL.LU R16, [R1+0x3a0] ;  /* 0x0003a00001107983 */ /* 0x000e9e0000300800 */
[----:B------:R-:W-:Y:S02]  /*1d8d0*/  NOP ;  /* 0x0000000000007918 */ /* 0x000fe40000000000 */
[----:B------:R0:W-:Y:S04]  /*1d8e0*/  STL.64 [R1+0x180], R20 ;  /* 0x0001801401007387 */ /* 0x0001e80000100a00 */
[----:B------:R1:W-:Y:S04]  /*1d8f0*/  STL.64 [R1+0x188], R22 ;  /* 0x0001881601007387 */ /* 0x0003e80000100a00 */
[----:B------:R-:W2:Y:S04]  /*1d900*/  LDL.LU R17, [R1+0x3a4] ;  /* 0x0003a40001117983 */ /* 0x000ea80000300800 */
[----:B------:R-:W2:Y:S04]  /*1d910*/  LDL.LU R18, [R1+0x3a8] ;  /* 0x0003a80001127983 */ /* 0x000ea80000300800 */
[----:B------:R-:W2:Y:S04]  /*1d920*/  LDL.LU R19, [R1+0x3ac] ;  /* 0x0003ac0001137983 */ /* 0x000ea80000300800 */
[----:B0-----:R-:W2:Y:S04]  /*1d930*/  LDL.LU R20, [R1+0x3c0] ;  /* 0x0003c00001147983 */ /* 0x001ea80000300800 */
[----:B------:R-:W2:Y:S04]  /*1d940*/  LDL.LU R21, [R1+0x3c4] ;  /* 0x0003c40001157983 */ /* 0x000ea80000300800 */
[----:B-1----:R-:W2:Y:S04]  /*1d950*/  LDL.LU R22, [R1+0x3c8] ;  /* 0x0003c80001167983 */ /* 0x002ea80000300800 */
[----:B------:R-:W2:Y:S04]  /*1d960*/  LDL.LU R23, [R1+0x3cc] ;  /* 0x0003cc0001177983 */ /* 0x000ea80000300800 */
[----:B------:R0:W-:Y:S04]  /*1d970*/  STL.64 [R1+0x27a8], R14 ;  /* 0x0027a80e01007387 */ /* 0x0001e80000100a00 */
[----:B0-----:R-:W2:Y:S04]  /*1d980*/  LDL.LU.64 R14, [R1+0x38] ;  /* 0x00003800010e7983 */ /* 0x001ea80000300a00 */
[----:B--2---:R0:W-:Y:S04]  /*1d990*/  STL.64 [R1+0x27c0], R14 ;  /* 0x0027c00e01007387 */ /* 0x0041e80000100a00 */
[----:B0-----:R-:W2:Y:S04]  /*1d9a0*/  LDL.LU.64 R14, [R1+0x48] ;  /* 0x00004800010e7983 */ /* 0x001ea80000300a00 */
[----:B--2---:R0:W-:Y:S04]  /*1d9b0*/  STL.64 [R1+0x27d8], R14 ;  /* 0x0027d80e01007387 */ /* 0x0041e80000100a00 */
[----:B0-----:R-:W2:Y:S01]  /*1d9c0*/  LDL.LU.64 R14, [R1+0x58] ;  /* 0x00005800010e7983 */ /* 0x001ea20000300a00 */
[----:B----4-:R-:W-:Y:S03]  /*1d9d0*/  HMMA.16816.F32.BF16 R8, R24, R6, R8 ;  /* 0x000000061808723c */ /* 0x010fe60000041808 */
[----:B--2---:R0:W-:Y:S04]  /*1d9e0*/  STL.64 [R1+0x27e0], R14 ;  /* 0x0027e00e01007387 */ /* 0x0041e80000100a00 */
[----:B0-----:R-:W2:Y:S04]  /*1d9f0*/  LDL.LU.64 R14, [R1+0x68] ;  /* 0x00006800010e7983 */ /* 0x001ea80000300a00 */
[----:B--2---:R0:W-:Y:S04]  /*1da00*/  STL.64 [R1+0x27f0], R14 ;  /* 0x0027f00e01007387 */ /* 0x0041e80000100a00 */
[----:B0-----:R-:W2:Y:S04]  /*1da10*/  LDL.LU.64 R14, [R1+0x78] ;  /* 0x00007800010e7983 */ /* 0x001ea80000300a00 */
[----:B------:R-:W-:Y:S04]  /*1da20*/  STL.64 [R1+0x170], R8 ;  /* 0x0001700801007387 */ /* 0x000fe80000100a00 */
[----:B------:R0:W-:Y:S04]  /*1da30*/  STL.64 [R1+0x178], R10 ;  /* 0x0001780a01007387 */ /* 0x0001e80000100a00 */
[----:B0-----:R-:W4:Y:S04]  /*1da40*/  LDL.LU.64 R10, [R1+0x2818] ;  /* 0x00281800010a7983 */ /* 0x001f280000300a00 */
[----:B------:R-:W2:Y:S04]  /*1da50*/  LDL.LU.64 R8, [R1+0x2810] ;  /* 0x0028100001087983 */ /* 0x000ea80000300a00 */
[----:B------:R-:W-:Y:S04]  /*1da60*/  STL.64 [R1+0x27a0], R6 ;  /* 0x0027a00601007387 */ /* 0x000fe80000100a00 */
[----:B---3--:R0:W-:Y:S04]  /*1da70*/  STL.64 [R1+0x2798], R4 ;  /* 0x0027980401007387 */ /* 0x0081e80000100a00 */
[----:B0-----:R-:W3:Y:S04]  /*1da80*/  LDL.LU R4, [R1+0x410] ;  /* 0x0004100001047983 */ /* 0x001ee80000300800 */
[----:B------:R-:W3:Y:S04]  /*1da90*/  LDL.LU R5, [R1+0x414] ;  /* 0x0004140001057983 */ /* 0x000ee80000300800 */
[----:B------:R-:W2:Y:S01]  /*1daa0*/  LDL.LU R6, [R1+0x418] ;  /* 0x0004180001067983 */ /* 0x000ea20000300800 */
[----:B------:R-:W-:-:S03]  /*1dab0*/  IMAD.MOV.U32 R7, RZ, RZ, R2 ;  /* 0x000000ffff077224 */ /* 0x000fc600078e0002 */
[----:B------:R-:W3:Y:S04]  /*1dac0*/  LDL.LU R2, [R1+0x280c] ;  /* 0x00280c0001027983 */ /* 0x000ee80000300800 */
[----:B--2---:R-:W-:Y:S04]  /*1dad0*/  STL.64 [R1+0x27b8], R6 ;  /* 0x0027b80601007387 */ /* 0x004fe80000100a00 */
[----:B---3--:R0:W-:Y:S04]  /*1dae0*/  STL.64 [R1+0x27b0], R4 ;  /* 0x0027b00401007387 */ /* 0x0081e80000100a00 */
[----:B0-----:R-:W2:Y:S04]  /*1daf0*/  LDL.LU R4, [R1+0x400] ;  /* 0x0004000001047983 */ /* 0x001ea80000300800 */
[----:B------:R-:W2:Y:S04]  /*1db00*/  LDL.LU R5, [R1+0x404] ;  /* 0x0004040001057983 */ /* 0x000ea80000300800 */
[----:B------:R-:W3:Y:S04]  /*1db10*/  LDL.LU R6, [R1+0x408] ;  /* 0x0004080001067983 */ /* 0x000ee80000300800 */
[----:B------:R-:W3:Y:S01]  /*1db20*/  LDL.LU R7, [R1+0x40c] ;  /* 0x00040c0001077983 */ /* 0x000ee20000300800 */
[----:B----4-:R-:W-:Y:S03]  /*1db30*/  HMMA.16816.F32.BF16 R24, R24, R10, R16 ;  /* 0x0000000a1818723c */ /* 0x010fe60000041810 */
[----:B---3--:R-:W-:Y:S04]  /*1db40*/  STL.64 [R1+0x27d0], R6 ;  /* 0x0027d00601007387 */ /* 0x008fe80000100a00 */
[----:B--2---:R0:W-:Y:S04]  /*1db50*/  STL.64 [R1+0x27c8], R4 ;  /* 0x0027c80401007387 */ /* 0x0041e80000100a00 */
[----:B0-----:R-:W2:Y:S04]  /*1db60*/  LDL.LU R4, [R1+0x3f0] ;  /* 0x0003f00001047983 */ /* 0x001ea80000300800 */
[----:B------:R-:W2:Y:S04]  /*1db70*/  LDL.LU R5, [R1+0x3f4] ;  /* 0x0003f40001057983 */ /* 0x000ea80000300800 */
[----:B------:R-:W2:Y:S01]  /*1db80*/  LDL.LU R6, [R1+0x3f8] ;  /* 0x0003f80001067983 */ /* 0x000ea20000300800 */
[----:B------:R-:W-:-:S03]  /*1db90*/  IMAD.MOV.U32 R7, RZ, RZ, R2 ;  /* 0x000000ffff077224 */ /* 0x000fc600078e0002 */
[----:B------:R-:W3:Y:S04]  /*1dba0*/  LDL.LU R2, [R1+0x2808] ;  /* 0x0028080001027983 */ /* 0x000ee80000300800 */
[----:B------:R-:W4:Y:S04]  /*1dbb0*/  LDL.LU.64 R18, [R1+0x2800] ;  /* 0x0028000001127983 */ /* 0x000f280000300a00 */
[----:B------:R-:W4:Y:S04]  /*1dbc0*/  LDL.LU.64 R16, [R1+0x27f8] ;  /* 0x0027f80001107983 */ /* 0x000f280000300a00 */
[----:B------:R0:W-:Y:S04]  /*1dbd0*/  STL.64 [R1+0x150], R24 ;  /* 0x0001501801007387 */ /* 0x0001e80000100a00 */
[----:B------:R1:W-:Y:S04]  /*1dbe0*/  STL.64 [R1+0x158], R26 ;  /* 0x0001581a01007387 */ /* 0x0003e80000100a00 */
[----:B0-----:R-:W2:Y:S04]  /*1dbf0*/  LDL.LU R24, [R1+0x3e0] ;  /* 0x0003e00001187983 */ /* 0x001ea80000300800 */
[----:B------:R-:W2:Y:S04]  /*1dc00*/  LDL.LU R25, [R1+0x3e4] ;  /* 0x0003e40001197983 */ /* 0x000ea80000300800 */
[----:B-1----:R-:W2:Y:S04]  /*1dc10*/  LDL.LU R26, [R1+0x3e8] ;  /* 0x0003e800011a7983 */ /* 0x002ea80000300800 */
[----:B------:R-:W2:Y:S01]  /*1dc20*/  LDL.LU R27, [R1+0x3ec] ;  /* 0x0003ec00011b7983 */ /* 0x000ea20000300800 */
[----:B----4-:R-:W-:-:S15]  /*1dc30*/  HMMA.16816.F32.BF16 R20, R16, R14, R20 ;  /* 0x0000000e1014723c */ /* 0x010fde0000041814 */
[----:B------:R-:W-:-:S04]  /*1dc40*/  NOP ;  /* 0x0000000000007918 */ /* 0x000fc80000000000 */
[----:B------:R0:W-:Y:S04]  /*1dc50*/  STL.64 [R1+0x2f0], R20 ;  /* 0x0002f01401007387 */ /* 0x0001e80000100a00 */
[----:B------:R-:W-:Y:S01]  /*1dc60*/  STL.64 [R1+0x2f8], R22 ;  /* 0x0002f81601007387 */ /* 0x000fe20000100a00 */
[----:B0-----:R-:W-:Y:S02]  /*1dc70*/  IMAD.MOV.U32 R20, RZ, RZ, R15 ;  /* 0x000000ffff147224 */ /* 0x001fe400078e000f */
[----:B------:R-:W-:Y:S02]  /*1dc80*/  IMAD.MOV.U32 R21, RZ, RZ, R14 ;  /* 0x000000ffff157224 */ /* 0x000fe400078e000e */
[----:B------:R-:W4:Y:S04]  /*1dc90*/  LDL.LU.64 R14, [R1+0x27f0] ;  /* 0x0027f000010e7983 */ /* 0x000f280000300a00 */
[----:B------:R0:W-:Y:S04]  /*1dca0*/  STL [R1+0x277c], R20 ;  /* 0x00277c1401007387 */ /* 0x0001e80000100800 */
[----:B------:R1:W-:Y:S04]  /*1dcb0*/  STL [R1+0x2778], R21 ;  /* 0x0027781501007387 */ /* 0x0003e80000100800 */
[----:B0-----:R-:W4:Y:S04]  /*1dcc0*/  LDL.LU R20, [R1+0x3d0] ;  /* 0x0003d00001147983 */ /* 0x001f280000300800 */
[----:B-1----:R-:W4:Y:S04]  /*1dcd0*/  LDL.LU R21, [R1+0x3d4] ;  /* 0x0003d40001157983 */ /* 0x002f280000300800 */
[----:B------:R-:W4:Y:S01]  /*1dce0*/  LDL.LU R22, [R1+0x3d8] ;  /* 0x0003d80001167983 */ /* 0x000f220000300800 */
[----:B---3--:R-:W-:-:S03]  /*1dcf0*/  IMAD.MOV.U32 R23, RZ, RZ, R2 ;  /* 0x000000ffff177224 */ /* 0x008fc600078e0002 */
[----:B------:R-:W3:Y:S04]  /*1dd00*/  LDL.LU R2, [R1+0x27e8] ;  /* 0x0027e80001027983 */ /* 0x000ee80000300800 */
[----:B----4-:R-:W-:-:S15]  /*1dd10*/  HMMA.16816.F32.BF16 R20, R16, R14, R20 ;  /* 0x0000000e1014723c */ /* 0x010fde0000041814 */
[----:B------:R-:W-:-:S04]  /*1dd20*/  NOP ;  /* 0x0000000000007918 */ /* 0x000fc80000000000 */
[----:B------:R-:W-:Y:S04]  /*1dd30*/  STL.64 [R1+0x2e0], R20 ;  /* 0x0002e01401007387 */ /* 0x000fe80000100a00 */
[----:B------:R0:W-:Y:S02]  /*1dd40*/  STL.64 [R1+0x2e8], R22 ;  /* 0x0002e81601007387 */ /* 0x0001e40000100a00 */
[----:B0-----:R-:W-:Y:S02]  /*1dd50*/  IMAD.MOV.U32 R23, RZ, RZ, R14 ;  /* 0x000000ffff177224 */ /* 0x001fe400078e000e */
[----:B------:R-:W-:Y:S02]  /*1dd60*/  IMAD.MOV.U32 R22, RZ, RZ, R15 ;  /* 0x000000ffff167224 */ /* 0x000fe400078e000f */
[----:B------:R-:W2:Y:S04]  /*1dd70*/  LDL.LU.64 R14, [R1+0x27e0] ;  /* 0x0027e000010e7983 */ /* 0x000ea80000300a00 */
[----:B------:R-:W-:Y:S01]  /*1dd80*/  STL [R1+0x2780], R23 ;  /* 0x0027801701007387 */ /* 0x000fe20000100800 */
[----:B--2---:R-:W-:-:S15]  /*1dd90*/  HMMA.16816.F32.BF16 R24, R16, R14, R24 ;  /* 0x0000000e1018723c */ /* 0x004fde0000041818 */
[----:B------:R-:W-:-:S04]  /*1dda0*/  NOP ;  /* 0x0000000000007918 */ /* 0x000fc80000000000 */
[----:B------:R0:W-:Y:S04]  /*1ddb0*/  STL.64 [R1+0x2d0], R24 ;  /* 0x0002d01801007387 */ /* 0x0001e80000100a00 */
[----:B------:R1:W-:Y:S01]  /*1ddc0*/  STL.64 [R1+0x2d8], R26 ;  /* 0x0002d81a01007387 */ /* 0x0003e20000100a00 */
[----:B0-----:R-:W-:Y:S02]  /*1ddd0*/  IMAD.MOV.U32 R25, RZ, RZ, R14 ;  /* 0x000000ffff197224 */ /* 0x001fe400078e000e */
[----:B------:R-:W-:Y:S02]  /*1dde0*/  IMAD.MOV.U32 R24, RZ, RZ, R15 ;  /* 0x000000ffff187224 */ /* 0x000fe400078e000f */
[----:B------:R-:W2:Y:S02]  /*1ddf0*/  LDL.LU.64 R14, [R1+0x27d8] ;  /* 0x0027d800010e7983 */ /* 0x000ea40000300a00 */
[----:B--2---:R-:W-:Y:S01]  /*1de00*/  HMMA.16816.F32.BF16 R4, R16, R14, R4 ;  /* 0x0000000e1004723c */ /* 0x004fe20000041804 */
[----:B-1----:R-:W-:-:S02]  /*1de10*/  IMAD.MOV.U32 R27, RZ, RZ, R14 ;  /* 0x000000ffff1b7224 */ /* 0x002fc400078e000e */
[----:B------:R-:W-:-:S15]  /*1de20*/  IMAD.MOV.U32 R26, RZ, RZ, R15 ;  /* 0x000000ffff1a7224 */ /* 0x000fde00078e000f */
[----:B------:R-:W-:Y:S01]  /*1de30*/  NOP ;  /* 0x0000000000007918 */ /* 0x000fe20000000000 */
[----:B------:R-:W-:Y:S04]  /*1de40*/  STL.64 [R1+0x2c0], R4 ;  /* 0x0002c00401007387 */ /* 0x000fe80000100a00 */
[----:B------:R0:W-:Y:S04]  /*1de50*/  STL.64 [R1+0x2c8], R6 ;  /* 0x0002c80601007387 */ /* 0x0001e80000100a00 */
[----:B0-----:R-:W2:Y:S04]  /*1de60*/  LDL.LU.64 R6, [R1+0x27d0] ;  /* 0x0027d00001067983 */ /* 0x001ea80000300a00 */
[----:B------:R-:W2:Y:S04]  /*1de70*/  LDL.LU.64 R4, [R1+0x27c8] ;  /* 0x0027c80001047983 */ /* 0x000ea80000300a00 */
[----:B------:R-:W2:Y:S02]  /*1de80*/  LDL.LU.64 R14, [R1+0x27c0] ;  /* 0x0027c000010e7983 */ /* 0x000ea40000300a00 */
        /* <DEDUP_REMOVED lines=16> */
[----:B------:R-:W4:Y:S04]  /*1df90*/  LDL.LU.64 R4, [R1+0x2798] ;  /* 0x0027980001047983 */ /* 0x000f280000300a00 */
[----:B------:R-:W2:Y:S04]  /*1dfa0*/  LDL.LU.64 R14, [R1+0x2790] ;  /* 0x00279000010e7983 */ /* 0x000ea80000300a00 */
[----:B------:R-:W2:Y:S02]  /*1dfb0*/  LDL.LU.64 R12, [R1+0x2788] ;  /* 0x00278800010c7983 */ /* 0x000ea40000300a00 */
[----:B--2---:R-:W-:Y:S02]  /*1dfc0*/  HMMA.16816.F32.BF16 R12, R16, R6, R12 ;  /* 0x00000006100c723c */ /* 0x004fe4000004180c */
[----:B------:R-:W-:Y:S04]  /*1dfd0*/  STL.64 [R1+0x26e8], R6 ;  /* 0x0026e80601007387 */ /* 0x000fe80000100a00 */
[----:B----4-:R0:W-:-:S13]  /*1dfe0*/  STL.64 [R1+0x26e0], R4 ;  /* 0x0026e00401007387 */ /* 0x0101da0000100a00 */
[----:B------:R-:W-:Y:S04]  /*1dff0*/  STL.64 [R1+0x290], R12 ;  /* 0x0002900c01007387 */ /* 0x000fe80000100a00 */
[----:B------:R-:W-:Y:S04]  /*1e000*/  STL.64 [R1+0x298], R14 ;  /* 0x0002980e01007387 */ /* 0x000fe80000100a00 */
[----:B0-----:R-:W2:Y:S04]  /*1e010*/  LDL.LU R4, [R1+0x430] ;  /* 0x0004300001047983 */ /* 0x001ea80000300800 */
[----:B------:R-:W2:Y:S04]  /*1e020*/  LDL.LU R5, [R1+0x434] ;  /* 0x0004340001057983 */ /* 0x000ea80000300800 */
[----:B------:R-:W2:Y:S01]  /*1e030*/  LDL.LU R6, [R1+0x438] ;  /* 0x0004380001067983 */ /* 0x000ea20000300800 */
[----:B------:R-:W-:Y:S01]  /*1e040*/  IMAD.MOV.U32 R7, RZ, RZ, R3 ;  /* 0x000000ffff077224 */ /* 0x000fe200078e0003 */
[----:B---3--:R-:W-:-:S02]  /*1e050*/  LOP3.LUT R3, R2, 0x40, RZ, 0x3c, !PT ;  /* 0x0000004002037812 */ /* 0x008fc400078e3cff */
[----:B------:R0:W-:Y:S04]  /*1e060*/  STL [R1+0x1f50], R2 ;  /* 0x001f500201007387 */ /* 0x0001e80000100800 */
[----:B------:R-:W-:Y:S01]  /*1e070*/  LDSM.16.MT88.4 R12, [R28+UR5+0x22180] ;  /* 0x022180051c0c783b */ /* 0x000fe20008004200 */
[----:B--2---:R-:W-:Y:S03]  /*1e080*/  HMMA.16816.F32.BF16 R16, R16, R10, R4 ;  /* 0x0000000a1010723c */ /* 0x004fe60000041804 */
[----:B------:R-:W1:-:S15]  /*1e090*/  LDSM.16.MT88.4 R4, [R0+UR5+0x24000] ;  /* 0x024000050004783b */ /* 0x000e5e0008004200 */
[----:B------:R-:W-:Y:S01]  /*1e0a0*/  NOP ;  /* 0x0000000000007918 */ /* 0x000fe20000000000 */
[----:B------:R-:W-:Y:S04]  /*1e0b0*/  STL.64 [R1+0x260], R16 ;  /* 0x0002601001007387 */ /* 0x000fe80000100a00 */
[----:B------:R-:W-:Y:S04]  /*1e0c0*/  STL [R1+0x268], R18 ;  /* 0x0002681201007387 */ /* 0x000fe80000100800 */
[----:B------:R-:W-:Y:S04]  /*1e0d0*/  STL.64 [R1+0x26d8], R10 ;  /* 0x0026d80a01007387 */ /* 0x000fe80000100a00 */
[----:B------:R-:W-:Y:S04]  /*1e0e0*/  STL.64 [R1+0x26d0], R8 ;  /* 0x0026d00801007387 */ /* 0x000fe80000100a00 */
[----:B------:R-:W2:Y:S01]  /*1e0f0*/  LDSM.16.M88.4 R8, [R3+UR5] ;  /* 0x000000050308783b */ /* 0x000ea20008000200 */
[----:B0-----:R-:W-:-:S03]  /*1e100*/  IMAD.MOV.U32 R2, RZ, RZ, R19 ;  /* 0x000000ffff027224 */ /* 0x001fc600078e0013 */
[----:B------:R-:W0:Y:S04]  /*1e110*/  LDSM.16.M88.4 R16, [R3+UR5+0x4000] ;  /* 0x004000050310783b */ /* 0x000e280008000200 */
[----:B------:R-:W-:Y:S04]  /*1e120*/  STL [R1+0x2420], R2 ;  /* 0x0024200201007387 */ /* 0x000fe80000100800 */
[----:B------:R-:W-:Y:S04]  /*1e130*/  STL [R1+0x26cc], R0 ;  /* 0x0026cc0001007387 */ /* 0x000fe80000100800 */
[----:B-1----:R-:W-:Y:S04]  /*1e140*/  STL.64 [R1], R4 ;  /* 0x0000000401007387 */ /* 0x002fe80000100a00 */
[----:B------:R1:W-:Y:S02]  /*1e150*/  STL.64 [R1+0x8], R6 ;  /* 0x0000080601007387 */ /* 0x0003e40000100a00 */
[----:B-1----:R-:W-:-:S02]  /*1e160*/  IMAD.MOV.U32 R6, RZ, RZ, R23 ;  /* 0x000000ffff067224 */ /* 0x002fc400078e0017 */
[----:B------:R-:W-:Y:S01]  /*1e170*/  IMAD.MOV.U32 R7, RZ, RZ, R20 ;  /* 0x000000ffff077224 */ /* 0x000fe200078e0014 */
[----:B------:R-:W3:Y:S04]  /*1e180*/  LDL.LU R23, [R1+0x2780] ;  /* 0x0027800001177983 */ /* 0x000ee80000300800 */
[----:B--2---:R1:W-:Y:S04]  /*1e190*/  STL.64 [R1+0xc0], R8 ;  /* 0x0000c00801007387 */ /* 0x0043e80000100a00 */
[----:B------:R2:W-:Y:S04]  /*1e1a0*/  STL.64 [R1+0xc8], R10 ;  /* 0x0000c80a01007387 */ /* 0x0005e80000100a00 */
[----:B------:R-:W4:Y:S04]  /*1e1b0*/  LDL.LU R20, [R1+0x277c] ;  /* 0x00277c0001147983 */ /* 0x000f280000300800 */
[----:B------:R0:W-:Y:S04]  /*1e1c0*/  STL.64 [R1+0x2700], R6 ;  /* 0x0027000601007387 */ /* 0x0001e80000100a00 */
[----:B-1----:R-:W3:Y:S04]  /*1e1d0*/  LDL.LU R8, [R1+0x4a0] ;  /* 0x0004a00001087983 */ /* 0x002ee80000300800 */
[----:B------:R-:W3:Y:S04]  /*1e1e0*/  LDL.LU R9, [R1+0x4a4] ;  /* 0x0004a40001097983 */ /* 0x000ee80000300800 */
[----:B--2---:R-:W2:Y:S04]  /*1e1f0*/  LDL.LU R10, [R1+0x4a8] ;  /* 0x0004a800010a7983 */ /* 0x004ea80000300800 */
[----:B------:R-:W2:Y:S01]  /*1e200*/  LDL.LU R11, [R1+0x4ac] ;  /* 0x0004ac00010b7983 */ /* 0x000ea20000300800 */
[----:B0-----:R-:W-:-:S02]  /*1e210*/  IMAD.MOV.U32 R6, RZ, RZ, R21 ;  /* 0x000000ffff067224 */ /* 0x001fc400078e0015 */
[----:B------:R-:W-:Y:S01]  /*1e220*/  IMAD.MOV.U32 R7, RZ, RZ, R29 ;  /* 0x000000ffff077224 */ /* 0x000fe200078e001d */
[----:B------:R-:W3:Y:S04]  /*1e230*/  LDL.LU R21, [R1+0x2778] ;  /* 0x0027780001157983 */ /* 0x000ee80000300800 */
[----:B------:R-:W-:Y:S04]  /*1e240*/  STL.64 [R1+0x2718], R6 ;  /* 0x0027180601007387 */ /* 0x000fe80000100a00 */
[----:B--2---:R-:W-:Y:S04]  /*1e250*/  STL.64 [R1+0x26f8], R10 ;  /* 0x0026f80a01007387 */ /* 0x004fe80000100a00 */
[----:B---3--:R0:W-:Y:S04]  /*1e260*/  STL.64 [R1+0x26f0], R8 ;  /* 0x0026f00801007387 */ /* 0x0081e80000100a00 */
[----:B0-----:R-:W2:Y:S04]  /*1e270*/  LDL.LU R8, [R1+0x4b0] ;  /* 0x0004b00001087983 */ /* 0x001ea80000300800 */
[----:B------:R-:W2:Y:S04]  /*1e280*/  LDL.LU R9, [R1+0x4b4] ;  /* 0x0004b40001097983 */ /* 0x000ea80000300800 */
[----:B------:R-:W3:Y:S04]  /*1e290*/  LDL.LU R10, [R1+0x4b8] ;  /* 0x0004b800010a7983 */ /* 0x000ee80000300800 */
[----:B------:R-:W3:Y:S01]  /*1e2a0*/  LDL.LU R11, [R1+0x4bc] ;  /* 0x0004bc00010b7983 */ /* 0x000ee20000300800 */
[----:B------:R-:W-:-:S02]  /*1e2b0*/  IMAD.MOV.U32 R6, RZ, RZ, R27 ;  /* 0x000000ffff067224 */ /* 0x000fc400078e001b */
[----:B------:R-:W-:-:S05]  /*1e2c0*/  IMAD.MOV.U32 R7, RZ, RZ, R26 ;  /* 0x000000ffff077224 */ /* 0x000fca00078e001a */
[----:B------:R-:W-:Y:S04]  /*1e2d0*/  STL.64 [R1+0x2730], R6 ;  /* 0x0027300601007387 */ /* 0x000fe80000100a00 */
[----:B---3--:R-:W-:Y:S04]  /*1e2e0*/  STL.64 [R1+0x2710], R10 ;  /* 0x0027100a01007387 */ /* 0x008fe80000100a00 */
[----:B--2---:R0:W-:Y:S04]  /*1e2f0*/  STL.64 [R1+0x2708], R8 ;  /* 0x0027080801007387 */ /* 0x0041e80000100a00 */
[----:B0-----:R-:W2:Y:S04]  /*1e300*/  LDL.LU R8, [R1+0x4c0] ;  /* 0x0004c00001087983 */ /* 0x001ea80000300800 */
[----:B------:R-:W2:Y:S04]  /*1e310*/  LDL.LU R9, [R1+0x4c4] ;  /* 0x0004c40001097983 */ /* 0x000ea80000300800 */
[----:B------:R-:W3:Y:S04]  /*1e320*/  LDL.LU R10, [R1+0x4c8] ;  /* 0x0004c800010a7983 */ /* 0x000ee80000300800 */
[----:B------:R-:W3:Y:S01]  /*1e330*/  LDL.LU R11, [R1+0x4cc] ;  /* 0x0004cc00010b7983 */ /* 0x000ee20000300800 */
[----:B------:R-:W-:-:S02]  /*1e340*/  IMAD.MOV.U32 R6, RZ, RZ, R25 ;  /* 0x000000ffff067224 */ /* 0x000fc400078e0019 */
[----:B------:R-:W-:Y:S02]  /*1e350*/  IMAD.MOV.U32 R7, RZ, RZ, R24 ;  /* 0x000000ffff077224 */ /* 0x000fe400078e0018 */
[----:B------:R-:W0:Y:S04]  /*1e360*/  LDSM.16.M88.4 R24, [R3+UR5+0x8000] ;  /* 0x008000050318783b */ /* 0x000e280008000200 */
[----:B------:R-:W-:Y:S04]  /*1e370*/  STL.64 [R1+0x2748], R6 ;  /* 0x0027480601007387 */ /* 0x000fe80000100a00 */
[----:B---3--:R-:W-:Y:S04]  /*1e380*/  STL.64 [R1+0x2728], R10 ;  /* 0x0027280a01007387 */ /* 0x008fe80000100a00 */
[----:B--2---:R1:W-:Y:S04]  /*1e390*/  STL.64 [R1+0x2720], R8 ;  /* 0x0027200801007387 */ /* 0x0043e80000100a00 */
[----:B-1----:R-:W2:Y:S04]  /*1e3a0*/  LDL.LU R8, [R1+0x4d0] ;  /* 0x0004d00001087983 */ /* 0x002ea80000300800 */
        /* <DEDUP_REMOVED lines=8> */
[----:B-1----:R-:W2:Y:S04]  /*1e430*/  LDL.LU R8, [R1+0x4e0] ;  /* 0x0004e00001087983 */ /* 0x002ea80000300800 */
[----:B------:R-:W2:Y:S04]  /*1e440*/  LDL.LU R9, [R1+0x4e4] ;  /* 0x0004e40001097983 */ /* 0x000ea80000300800 */
[----:B------:R-:W3:Y:S04]  /*1e450*/  LDL.LU R10, [R1+0x4e8] ;  /* 0x0004e800010a7983 */ /* 0x000ee80000300800 */
[----:B------:R-:W3:Y:S04]  /*1e460*/  LDL.LU R11, [R1+0x4ec] ;  /* 0x0004ec00010b7983 */ /* 0x000ee80000300800 */
[----:B---3--:R-:W-:Y:S04]  /*1e470*/  STL.64 [R1+0x2758], R10 ;  /* 0x0027580a01007387 */ /* 0x008fe80000100a00 */
[----:B--2---:R1:W-:Y:S04]  /*1e480*/  STL.64 [R1+0x2750], R8 ;  /* 0x0027500801007387 */ /* 0x0043e80000100a00 */
[----:B-1----:R-:W2:Y:S04]  /*1e490*/  LDL.LU R8, [R1+0x4f0] ;  /* 0x0004f00001087983 */ /* 0x002ea80000300800 */
[----:B------:R-:W2:Y:S04]  /*1e4a0*/  LDL.LU R9, [R1+0x4f4] ;  /* 0x0004f40001097983 */ /* 0x000ea80000300800 */
[----:B------:R-:W3:Y:S04]  /*1e4b0*/  LDL.LU R10, [R1+0x4f8] ;  /* 0x0004f800010a7983 */ /* 0x000ee80000300800 */
[----:B------:R-:W3:Y:S01]  /*1e4c0*/  LDL.LU R11, [R1+0x4fc] ;  /* 0x0004fc00010b7983 */ /* 0x000ee20000300800 */
[----:B------:R-:W-:-:S02]  /*1e4d0*/  IMAD.MOV.U32 R6, RZ, RZ, R21 ;  /* 0x000000ffff067224 */ /* 0x000fc400078e0015 */
[----:B----4-:R-:W-:Y:S02]  /*1e4e0*/  IMAD.MOV.U32 R7, RZ, RZ, R20 ;  /* 0x000000ffff077224 */ /* 0x010fe400078e0014 */
[----:B------:R-:W1:Y:S04]  /*1e4f0*/  LDSM.16.M88.4 R20, [R3+UR5+0xc000] ;  /* 0x00c000050314783b */ /* 0x000e680008000200 */
[----:B---3--:R-:W-:Y:S04]  /*1e500*/  STL.64 [R1+0x2770], R10 ;  /* 0x0027700a01007387 */ /* 0x008fe80000100a00 */
[----:B--2---:R2:W-:Y:S04]  /*1e510*/  STL.64 [R1+0x2768], R8 ;  /* 0x0027680801007387 */ /* 0x0045e80000100a00 */
[----:B--2---:R-:W2:Y:S04]  /*1e520*/  LDL.LU R8, [R1+0x490] ;  /* 0x0004900001087983 */ /* 0x004ea80000300800 */
[----:B------:R-:W2:Y:S04]  /*1e530*/  LDL.LU R9, [R1+0x494] ;  /* 0x0004940001097983 */ /* 0x000ea80000300800 */
[----:B------:R-:W2:Y:S04]  /*1e540*/  LDL.LU R10, [R1+0x498] ;  /* 0x00049800010a7983 */ /* 0x000ea80000300800 */
[----:B------:R-:W2:Y:S04]  /*1e550*/  LDL.LU R11, [R1+0x49c] ;  /* 0x00049c00010b7983 */ /* 0x000ea80000300800 */
[----:B------:R-:W-:Y:S04]  /*1e560*/  STL.64 [R1+0xb0], R16 ;  /* 0x0000b01001007387 */ /* 0x000fe80000100a00 */
[----:B------:R-:W-:Y:S04]  /*1e570*/  STL.64 [R1+0xb8], R18 ;  /* 0x0000b81201007387 */ /* 0x000fe80000100a00 */
[----:B------:R-:W3:Y:S04]  /*1e580*/  LDSM.16.M88.4 R16, [R3+UR5+0x10000] ;  /* 0x010000050310783b */ /* 0x000ee80008000200 */
[----:B0-----:R-:W-:Y:S04]  /*1e590*/  STL.64 [R1+0xa0], R24 ;  /* 0x0000a01801007387 */ /* 0x001fe80000100a00 */
[----:B------:R-:W-:Y:S04]  /*1e5a0*/  STL.64 [R1+0xa8], R26 ;  /* 0x0000a81a01007387 */ /* 0x000fe80000100a00 */
[----:B-1----:R-:W-:Y:S04]  /*1e5b0*/  STL.64 [R1+0x90], R20 ;  /* 0x0000901401007387 */ /* 0x002fe80000100a00 */
[----:B------:R-:W-:Y:S04]  /*1e5c0*/  STL.64 [R1+0x98], R22 ;  /* 0x0000981601007387 */ /* 0x000fe80000100a00 */
[----:B------:R-:W-:Y:S04]  /*1e5d0*/  LDSM.16.M88.4 R20, [R3+UR5+0x1c000] ;  /* 0x01c000050314783b */ /* 0x000fe80008000200 */
[----:B------:R-:W-:Y:S04]  /*1e5e0*/  LDSM.16.MT88.4 R24, [R28+UR5+0x24000] ;  /* 0x024000051c18783b */ /* 0x000fe80008004200 */
[----:B---3--:R-:W-:Y:S01]  /*1e5f0*/  STL.64 [R1+0x80], R16 ;  /* 0x0000801001007387 */ /* 0x008fe20000100a00 */
[----:B------:R-:W-:-:S02]  /*1e600*/  IMAD.MOV.U32 R0, RZ, RZ, R16 ;  /* 0x000000ffff007224 */ /* 0x000fc400078e0010 */
[----:B------:R-:W-:Y:S01]  /*1e610*/  IMAD.MOV.U32 R29, RZ, RZ, R17 ;  /* 0x000000ffff1d7224 */ /* 0x000fe200078e0011 */
[----:B------:R-:W-:Y:S01]  /*1e620*/  STL.64 [R1+0x88], R18 ;  /* 0x0000881201007387 */ /* 0x000fe20000100a00 */
[----:B------:R-:W-:-:S03]  /*1e630*/  IMAD.MOV.U32 R2, RZ, RZ, R19 ;  /* 0x000000ffff027224 */ /* 0x000fc600078e0013 */
[----:B------:R-:W0:Y:S04]  /*1e640*/  LDSM.16.M88.4 R16, [R3+UR5+0x14000] ;  /* 0x014000050310783b */ /* 0x000e280008000200 */
[----:B------:R1:W-:Y:S04]  /*1e650*/  STL [R1+0x2520], R2 ;  /* 0x0025200201007387 */ /* 0x0003e80000100800 */
[----:B0-----:R-:W-:Y:S04]  /*1e660*/  STL.64 [R1+0x20], R16 ;  /* 0x0000201001007387 */ /* 0x001fe80000100a00 */
[----:B------:R-:W-:Y:S01]  /*1e670*/  STL.64 [R1+0x28], R18 ;  /* 0x0000281201007387 */ /* 0x000fe20000100a00 */
[----:B-1----:R-:W-:-:S03]  /*1e680*/  IMAD.MOV.U32 R2, RZ, RZ, R17 ;  /* 0x000000ffff027224 */ /* 0x002fc600078e0011 */
[----:B------:R-:W0:Y:S04]  /*1e690*/  LDSM.16.M88.4 R16, [R3+UR5+0x18000] ;  /* 0x018000050310783b */ /* 0x000e280008000200 */
[----:B0-----:R-:W-:Y:S04]  /*1e6a0*/  STL [R1+0x230c], R18 ;  /* 0x00230c1201007387 */ /* 0x001fe80000100800 */
[----:B------:R-:W-:Y:S04]  /*1e6b0*/  STL [R1+0x2308], R19 ;  /* 0x0023081301007387 */ /* 0x000fe80000100800 */
[----:B------:R-:W-:Y:S04]  /*1e6c0*/  STL [R1+0x228c], R22 ;  /* 0x00228c1601007387 */ /* 0x000fe80000100800 */
[----:B------:R-:W-:Y:S04]  /*1e6d0*/  STL [R1+0x2288], R23 ;  /* 0x0022881701007387 */ /* 0x000fe80000100800 */
[----:B------:R-:W-:Y:S04]  /*1e6e0*/  STL [R1+0x16e0], R3 ;  /* 0x0016e00301007387 */ /* 0x000fe80000100800 */
[----:B------:R-:W-:Y:S04]  /*1e6f0*/  STL.64 [R1+0x2650], R26 ;  /* 0x0026501a01007387 */ /* 0x000fe80000100a00 */
        /* <DEDUP_REMOVED lines=40> */
[----:B0-----:R-:W2:Y:S04]  /*1e980*/  LDL.LU.64 R6, [R1+0x26e8] ;  /* 0x0026e80001067983 */ /* 0x001ea80000300a00 */
[----:B------:R-:W4:Y:S01]  /*1e990*/  LDL.LU.64 R4, [R1+0x26e0] ;  /* 0x0026e00001047983 */ /* 0x000f220000300a00 */
[----:B--2---:R-:W-:-:S15]  /*1e9a0*/  HMMA.16816.F32.BF16 R8, R12, R6, R8 ;  /* 0x000000060c08723c */ /* 0x004fde0000041808 */
[----:B------:R-:W-:-:S04]  /*1e9b0*/  NOP ;  /* 0x0000000000007918 */ /* 0x000fc80000000000 */
[----:B------:R-:W-:Y:S01]  /*1e9c0*/  IMAD.MOV.U32 R23, RZ, RZ, R10 ;  /* 0x000000ffff177224 */ /* 0x000fe200078e000a */
[----:B------:R0:W-:Y:S01]  /*1e9d0*/  STL.64 [R1+0x280], R8 ;  /* 0x0002800801007387 */ /* 0x0001e20000100a00 */
[----:B------:R-:W-:-:S03]  /*1e9e0*/  IMAD.MOV.U32 R22, RZ, RZ, R11 ;  /* 0x000000ffff167224 */ /* 0x000fc600078e000b */
[----:B------:R-:W3:Y:S04]  /*1e9f0*/  LDL.LU.64 R10, [R1+0x26d8] ;  /* 0x0026d800010a7983 */ /* 0x000ee80000300a00 */
[----:B0-----:R-:W2:Y:S04]  /*1ea00*/  LDL.LU.64 R8, [R1+0x26d0] ;  /* 0x0026d00001087983 */ /* 0x001ea80000300a00 */
[----:B----4-:R-:W-:Y:S04]  /*1ea10*/  STL.64 [R1+0x25f8], R4 ;  /* 0x0025f80401007387 */ /* 0x010fe80000100a00 */
[----:B------:R-:W-:Y:S04]  /*1ea20*/  STL [R1+0x2528], R22 ;  /* 0x0025281601007387 */ /* 0x000fe80000100800 */
[----:B------:R-:W-:Y:S04]  /*1ea30*/  STL [R1+0x2524], R23 ;  /* 0x0025241701007387 */ /* 0x000fe80000100800 */
[----:B------:R-:W-:Y:S01]  /*1ea40*/  STL.64 [R1+0x2660], R20 ;  /* 0x0026601401007387 */ /* 0x000fe20000100a00 */
[----:B---3--:R-:W-:-:S15]  /*1ea50*/  HMMA.16816.F32.BF16 R12, R12, R10, R24 ;  /* 0x0000000a0c0c723c */ /* 0x008fde0000041818 */
[----:B------:R-:W-:-:S04]  /*1ea60*/  NOP ;  /* 0x0000000000007918 */ /* 0x000fc80000000000 */
[----:B------:R-:W-:Y:S02]  /*1ea70*/  IMAD.MOV.U32 R18, RZ, RZ, R14 ;  /* 0x000000ffff127224 */ /* 0x000fe400078e000e */
[----:B------:R-:W-:Y:S01]  /*1ea80*/  IMAD.MOV.U32 R19, RZ, RZ, R15 ;  /* 0x000000ffff137224 */ /* 0x000fe200078e000f */
[----:B------:R-:W-:Y:S04]  /*1ea90*/  STL.64 [R1+0x250], R12 ;  /* 0x0002500c01007387 */ /* 0x000fe80000100a00 */
[----:B------:R-:W-:Y:S04]  /*1eaa0*/  STL.64 [R1+0x2678], R18 ;  /* 0x0026781201007387 */ /* 0x000fe80000100a00 */
[----:B------:R-:W-:Y:S04]  /*1eab0*/  STL.64 [R1+0x2670], R16 ;  /* 0x0026701001007387 */ /* 0x000fe80000100a00 */
[----:B------:R-:W3:Y:S04]  /*1eac0*/  LDL.LU R24, [R1] ;  /* 0x0000000001187983 */ /* 0x000ee80000300800 */
[----:B------:R-:W3:Y:S04]  /*1ead0*/  LDL.LU R25, [R1+0x4] ;  /* 0x0000040001197983 */ /* 0x000ee80000300800 */
[----:B------:R-:W3:Y:S04]  /*1eae0*/  LDL.LU R26, [R1+0x8] ;  /* 0x00000800011a7983 */ /* 0x000ee80000300800 */
[----:B------:R-:W3:Y:S04]  /*1eaf0*/  LDL.LU R27, [R1+0xc] ;  /* 0x00000c00011b7983 */ /* 0x000ee80000300800 */
[----:B--2---:R0:W-:Y:S04]  /*1eb00*/  STL.64 [R1+0x25b0], R8 ;  /* 0x0025b00801007387 */ /* 0x0041e80000100a00 */
[----:B0-----:R-:W2:Y:S04]  /*1eb10*/  LDL.LU R8, [R1+0xe0] ;  /* 0x0000e00001087983 */ /* 0x001ea80000300800 */
[----:B------:R-:W2:Y:S04]  /*1eb20*/  LDL.LU R9, [R1+0xe4] ;  /* 0x0000e40001097983 */ /* 0x000ea80000300800 */
[----:B------:R-:W4:Y:S04]  /*1eb30*/  LDL.LU R10, [R1+0xe8] ;  /* 0x0000e800010a7983 */ /* 0x000f280000300800 */
[----:B------:R-:W4:Y:S04]  /*1eb40*/  LDL.LU R11, [R1+0xec] ;  /* 0x0000ec00010b7983 */ /* 0x000f280000300800 */
[----:B----4-:R-:W-:Y:S04]  /*1eb50*/  STL.64 [R1+0x25c0], R10 ;  /* 0x0025c00a01007387 */ /* 0x010fe80000100a00 */
[----:B--2---:R0:W-:Y:S04]  /*1eb60*/  STL.64 [R1+0x25b8], R8 ;  /* 0x0025b80801007387 */ /* 0x0041e80000100a00 */
[----:B0-----:R-:W2:Y:S01]  /*1eb70*/  LDL R8, [R1+0x20] ;  /* 0x0000200001087983 */ /* 0x001ea20000100800 */
[----:B------:R-:W-:-:S05]  /*1eb80*/  IMAD.MOV.U32 R9, RZ, RZ, R2 ;  /* 0x000000ffff097224 */ /* 0x000fca00078e0002 */
[----:B--2---:R-:W-:Y:S04]  /*1eb90*/  STL.64 [R1+0x2680], R8 ;  /* 0x0026800801007387 */ /* 0x004fe80000100a00 */
[----:B------:R-:W2:Y:S04]  /*1eba0*/  LDL.LU R12, [R1+0xd0] ;  /* 0x0000d000010c7983 */ /* 0x000ea80000300800 */
[----:B------:R-:W2:Y:S04]  /*1ebb0*/  LDL.LU R13, [R1+0xd4] ;  /* 0x0000d400010d7983 */ /* 0x000ea80000300800 */
[----:B------:R-:W4:Y:S04]  /*1ebc0*/  LDL.LU R14, [R1+0xd8] ;  /* 0x0000d800010e7983 */ /* 0x000f280000300800 */
[----:B------:R-:W4:Y:S04]  /*1ebd0*/  LDL.LU R15, [R1+0xdc] ;  /* 0x0000dc00010f7983 */ /* 0x000f280000300800 */
[----:B------:R-:W2:Y:S04]  /*1ebe0*/  LDL.LU R4, [R1+0x110] ;  /* 0x0001100001047983 */ /* 0x000ea80000300800 */
[----:B------:R-:W2:Y:S04]  /*1ebf0*/  LDL.LU R5, [R1+0x114] ;  /* 0x0001140001057983 */ /* 0x000ea80000300800 */
[----:B------:R-:W2:Y:S04]  /*1ec00*/  LDL.LU R6, [R1+0x118] ;  /* 0x0001180001067983 */ /* 0x000ea80000300800 */
[----:B------:R-:W2:Y:S04]  /*1ec10*/  LDL.LU R7, [R1+0x11c] ;  /* 0x00011c0001077983 */ /* 0x000ea80000300800 */
[----:B------:R-:W2:Y:S04]  /*1ec20*/  LDL.64 R16, [R1+0xb0] ;  /* 0x0000b00001107983 */ /* 0x000ea80000100a00 */
[----:B--2---:R0:W-:Y:S04]  /*1ec30*/  STL.64 [R1+0x26b0], R16 ;  /* 0x0026b01001007387 */ /* 0x0041e80000100a00 */
[----:B------:R-:W2:Y:S04]  /*1ec40*/  LDL.LU R20, [R1+0x450] ;  /* 0x0004500001147983 */ /* 0x000ea80000300800 */
[----:B------:R-:W2:Y:S04]  /*1ec50*/  LDL.LU R21, [R1+0x454] ;  /* 0x0004540001157983 */ /* 0x000ea80000300800 */
[----:B------:R-:W2:Y:S04]  /*1ec60*/  LDL.LU R22, [R1+0x458] ;  /* 0x0004580001167983 */ /* 0x000ea80000300800 */
[----:B------:R-:W2:Y:S04]  /*1ec70*/  LDL.LU R23, [R1+0x45c] ;  /* 0x00045c0001177983 */ /* 0x000ea80000300800 */
[----:B0-----:R-:W3:Y:S04]  /*1ec80*/  LDL.64 R16, [R1+0xc0] ;  /* 0x0000c00001107983 */ /* 0x001ee80000100a00 */
[----:B--2---:R-:W-:Y:S04]  /*1ec90*/  STL.64 [R1+0x26a8], R22 ;  /* 0x0026a81601007387 */ /* 0x004fe80000100a00 */
[----:B------:R0:W-:Y:S04]  /*1eca0*/  STL.64 [R1+0x26a0], R20 ;  /* 0x0026a01401007387 */ /* 0x0001e80000100a00 */
[----:B0-----:R-:W2:Y:S04]  /*1ecb0*/  LDL.LU R20, [R1+0x460] ;  /* 0x0004600001147983 */ /* 0x001ea80000300800 */
[----:B------:R-:W2:Y:S04]  /*1ecc0*/  LDL.LU R21, [R1+0x464] ;  /* 0x0004640001157983 */ /* 0x000ea80000300800 */
[----:B------:R-:W2:Y:S04]  /*1ecd0*/  LDL.LU R22, [R1+0x468] ;  /* 0x0004680001167983 */ /* 0x000ea80000300800 */
[----:B------:R-:W2:Y:S04]  /*1ece0*/  LDL.LU R23, [R1+0x46c] ;  /* 0x00046c0001177983 */ /* 0x000ea80000300800 */
[----:B--2---:R-:W-:Y:S04]  /*1ecf0*/  STL.64 [R1+0x26c0], R22 ;  /* 0x0026c01601007387 */ /* 0x004fe80000100a00 */
[----:B------:R0:W-:Y:S04]  /*1ed00*/  STL.64 [R1+0x26b8], R20 ;  /* 0x0026b81401007387 */ /* 0x0001e80000100a00 */
[----:B0-----:R-:W3:Y:S04]  /*1ed10*/  LDL.LU R20, [R1+0x470] ;  /* 0x0004700001147983 */ /* 0x001ee80000300800 */
[----:B------:R-:W3:Y:S04]  /*1ed20*/  LDL.LU R21, [R1+0x474] ;  /* 0x0004740001157983 */ /* 0x000ee80000300800 */
[----:B------:R-:W3:Y:S04]  /*1ed30*/  LDL.LU R22, [R1+0x478] ;  /* 0x0004780001167983 */ /* 0x000ee80000300800 */
[----:B------:R-:W3:Y:S04]  /*1ed40*/  LDL.LU R23, [R1+0x47c] ;  /* 0x00047c0001177983 */ /* 0x000ee80000300800 */
[----:B------:R-:W2:Y:S04]  /*1ed50*/  LDL.LU R8, [R1+0x210] ;  /* 0x0002100001087983 */ /* 0x000ea80000300800 */
[----:B------:R-:W2:Y:S04]  /*1ed60*/  LDL.LU R9, [R1+0x214] ;  /* 0x0002140001097983 */ /* 0x000ea80000300800 */
[----:B------:R-:W2:Y:S04]  /*1ed70*/  LDL.LU R10, [R1+0x218] ;  /* 0x00021800010a7983 */ /* 0x000ea80000300800 */
[----:B------:R-:W2:Y:S04]  /*1ed80*/  LDL.LU R11, [R1+0x21c] ;  /* 0x00021c00010b7983 */ /* 0x000ea80000300800 */
[----:B--2---:R-:W-:Y:S04]  /*1ed90*/  STL.64 [R1+0x2690], R10 ;  /* 0x0026900a01007387 */ /* 0x004fe80000100a00 */
[----:B------:R0:W-:Y:S04]  /*1eda0*/  STL.64 [R1+0x2688], R8 ;  /* 0x0026880801007387 */ /* 0x0001e80000100a00 */
[----:B0-----:R-:W2:Y:S04]  /*1edb0*/  LDL R8, [R1+0x90] ;  /* 0x0000900001087983 */ /* 0x001ea80000100800 */
[----:B------:R-:W2:Y:S04]  /*1edc0*/  LDL R9, [R1+0x94] ;  /* 0x0000940001097983 */ /* 0x000ea80000100800 */
[----:B------:R-:W-:Y:S04]  /*1edd0*/  STL.64 [R1+0x2608], R6 ;  /* 0x0026080601007387 */ /* 0x000fe80000100a00 */
[----:B------:R0:W-:Y:S04]  /*1ede0*/  STL.64 [R1+0x2600], R4 ;  /* 0x0026000401007387 */ /* 0x0001e80000100a00 */
[----:B0-----:R-:W2:Y:S04]  /*1edf0*/  LDL.64 R4, [R1+0xa0] ;  /* 0x0000a00001047983 */ /* 0x001ea80000100a00 */
[----:B----4-:R-:W-:Y:S04]  /*1ee00*/  STL.64 [R1+0x25d0], R14 ;  /* 0x0025d00e01007387 */ /* 0x010fe80000100a00 */
[----:B------:R0:W-:Y:S04]  /*1ee10*/  STL.64 [R1+0x25c8], R12 ;  /* 0x0025c80c01007387 */ /* 0x0001e80000100a00 */
[----:B0-----:R-:W4:Y:S04]  /*1ee20*/  LDL.LU R12, [R1+0xf0] ;  /* 0x0000f000010c7983 */ /* 0x001f280000300800 */
[----:B------:R-:W4:Y:S04]  /*1ee30*/  LDL.LU R13, [R1+0xf4] ;  /* 0x0000f400010d7983 */ /* 0x000f280000300800 */
[----:B------:R-:W2:Y:S04]  /*1ee40*/  LDL.LU R14, [R1+0xf8] ;  /* 0x0000f800010e7983 */ /* 0x000ea80000300800 */
[----:B------:R-:W2:Y:S01]  /*1ee50*/  LDL.LU R15, [R1+0xfc] ;  /* 0x0000fc00010f7983 */ /* 0x000ea20000300800 */
[----:B---3--:R-:W-:Y:S01]  /*1ee60*/  HMMA.16816.F32.BF16 R20, R24, R16, R20 ;  /* 0x000000101814723c */ /* 0x008fe20000041814 */
[----:B------:R-:W-:-:S02]  /*1ee70*/  IMAD.MOV.U32 R3, RZ, RZ, R16 ;  /* 0x000000ffff037224 */ /* 0x000fc400078e0010 */
[----:B------:R-:W-:Y:S01]  /*1ee80*/  IMAD.MOV.U32 R2, RZ, RZ, R17 ;  /* 0x000000ffff027224 */ /* 0x000fe200078e0011 */
[----:B--2---:R-:W-:Y:S04]  /*1ee90*/  STL.64 [R1+0x25e0], R14 ;  /* 0x0025e00e01007387 */ /* 0x004fe80000100a00 */
[----:B----4-:R0:W-:Y:S02]  /*1eea0*/  STL.64 [R1+0x25d8], R12 ;  /* 0x0025d80c01007387 */ /* 0x0101e40000100a00 */
[----:B0-----:R-:W-:Y:S02]  /*1eeb0*/  IMAD.MOV.U32 R12, RZ, RZ, R0 ;  /* 0x000000ffff0c7224 */ /* 0x001fe400078e0000 */
[----:B------:R-:W-:Y:S01]  /*1eec0*/  IMAD.MOV.U32 R13, RZ, RZ, R29 ;  /* 0x000000ffff0d7224 */ /* 0x000fe200078e001d */
[----:B------:R-:W2:Y:S04]  /*1eed0*/  LDL.LU R0, [R1+0x26cc] ;  /* 0x0026cc0001007983 */ /* 0x000ea80000300800 */
[----:B------:R-:W3:Y:S04]  /*1eee0*/  LDL.LU R29, [R1+0x26c8] ;  /* 0x0026c800011d7983 */ /* 0x000ee80000300800 */
[----:B------:R0:W-:Y:S04]  /*1eef0*/  STL.64 [R1+0x2698], R12 ;  /* 0x0026980c01007387 */ /* 0x0001e80000100a00 */
[----:B0-----:R-:W4:Y:S04]  /*1ef00*/  LDL.LU R12, [R1+0x440] ;  /* 0x00044000010c7983 */ /* 0x001f280000300800 */
[----:B------:R-:W4:Y:S04]  /*1ef10*/  LDL.LU R13, [R1+0x444] ;  /* 0x00044400010d7983 */ /* 0x000f280000300800 */
[----:B------:R-:W4:Y:S04]  /*1ef20*/  LDL.LU R14, [R1+0x448] ;  /* 0x00044800010e7983 */ /* 0x000f280000300800 */
[----:B------:R-:W4:Y:S04]  /*1ef30*/  LDL.LU R15, [R1+0x44c] ;  /* 0x00044c00010f7983 */ /* 0x000f280000300800 */
[----:B------:R-:W-:Y:S04]  /*1ef40*/  STL.64 [R1+0x360], R20 ;  /* 0x0003601401007387 */ /* 0x000fe80000100a00 */
[----:B------:R0:W-:Y:S04]  /*1ef50*/  STL.64 [R1+0x368], R22 ;  /* 0x0003681601007387 */ /* 0x0001e80000100a00 */
        /* <DEDUP_REMOVED lines=8> */
[----:B------:R-:W2:Y:S01]  /*1efe0*/  LDL.LU.64 R20, [R1+0x26a0] ;  /* 0x0026a00001147983 */ /* 0x000ea20000300a00 */
[----:B------:R-:W-:-:S02]  /*1eff0*/  IMAD.MOV.U32 R7, RZ, RZ, R16 ;  /* 0x000000ffff077224 */ /* 0x000fc400078e0010 */
[----:B------:R-:W-:Y:S01]  /*1f000*/  IMAD.MOV.U32 R6, RZ, RZ, R17 ;  /* 0x000000ffff067224 */ /* 0x000fe200078e0011 */
[----:B------:R0:W-:Y:S01]  /*1f010*/  STL.64 [R1+0x2618], R4 ;  /* 0x0026180401007387 */ /* 0x0001e20000100a00 */
[C---:B----4-:R-:W-:Y:S08]  /*1f020*/  HMMA.16816.F32.BF16 R8, R24.reuse, R8, R12 ;  /* 0x000000081808723c */ /* 0x050ff0000004180c */
[----:B--2---:R-:W-:Y:S01]  /*1f030*/  HMMA.16816.F32.BF16 R16, R24, R4, R20 ;  /* 0x000000041810723c */ /* 0x004fe20000041814 */
[----:B0-----:R-:W-:-:S02]  /*1f040*/  IMAD.MOV.U32 R4, RZ, RZ, R7 ;  /* 0x000000ffff047224 */ /* 0x001fc400078e0007 */
[----:B------:R-:W-:-:S15]  /*1f050*/  IMAD.MOV.U32 R5, RZ, RZ, R6 ;  /* 0x000000ffff057224 */ /* 0x000fde00078e0006 */
[----:B------:R-:W-:Y:S01]  /*1f060*/  NOP ;  /* 0x0000000000007918 */ /* 0x000fe20000000000 */
[----:B------:R0:W-:Y:S04]  /*1f070*/  STL.64 [R1+0x340], R16 ;  /* 0x0003401001007387 */ /* 0x0001e80000100a00 */
[----:B------:R1:W-:Y:S04]  /*1f080*/  STL.64 [R1+0x348], R18 ;  /* 0x0003481201007387 */ /* 0x0003e80000100a00 */
[----:B------:R2:W-:Y:S04]  /*1f090*/  STL.64 [R1+0x2630], R4 ;  /* 0x0026300401007387 */ /* 0x0005e80000100a00 */
[----:B0-----:R-:W4:Y:S04]  /*1f0a0*/  LDL.LU R16, [R1+0x200] ;  /* 0x0002000001107983 */ /* 0x001f280000300800 */
[----:B------:R-:W4:Y:S04]  /*1f0b0*/  LDL.LU R17, [R1+0x204] ;  /* 0x0002040001117983 */ /* 0x000f280000300800 */
[----:B-1----:R-:W4:Y:S01]  /*1f0c0*/  LDL.LU R18, [R1+0x208] ;  /* 0x0002080001127983 */ /* 0x002f220000300800 */
[----:B--2---:R-:W-:-:S02]  /*1f0d0*/  IMAD.MOV.U32 R4, RZ, RZ, R3 ;  /* 0x000000ffff047224 */ /* 0x004fc400078e0003 */
[----:B------:R-:W-:Y:S01]  /*1f0e0*/  IMAD.MOV.U32 R5, RZ, RZ, R2 ;  /* 0x000000ffff057224 */ /* 0x000fe200078e0002 */
[----:B------:R-:W4:Y:S04]  /*1f0f0*/  LDL.LU R19, [R1+0x20c] ;  /* 0x00020c0001137983 */ /* 0x000f280000300800 */
[----:B------:R-:W2:Y:S04]  /*1f100*/  LDL.LU R20, [R1+0x1f0] ;  /* 0x0001f00001147983 */ /* 0x000ea80000300800 */
[----:B------:R-:W2:Y:S04]  /*1f110*/  LDL.LU R21, [R1+0x1f4] ;  /* 0x0001f40001157983 */ /* 0x000ea80000300800 */
[----:B------:R-:W2:Y:S04]  /*1f120*/  LDL.LU R22, [R1+0x1f8] ;  /* 0x0001f80001167983 */ /* 0x000ea80000300800 */
[----:B------:R-:W2:Y:S04]  /*1f130*/  LDL.LU R23, [R1+0x1fc] ;  /* 0x0001fc0001177983 */ /* 0x000ea80000300800 */
[----:B------:R0:W-:Y:S04]  /*1f140*/  STL.64 [R1+0x2658], R4 ;  /* 0x0026580401007387 */ /* 0x0001e80000100a00 */
[----:B0-----:R-:W2:Y:S04]  /*1f150*/  LDL.LU R4, [R1+0x1e0] ;  /* 0x0001e00001047983 */ /* 0x001ea80000300800 */
[----:B------:R-:W2:Y:S04]  /*1f160*/  LDL.LU R5, [R1+0x1e4] ;  /* 0x0001e40001057983 */ /* 0x000ea80000300800 */
[----:B------:R-:W2:Y:S04]  /*1f170*/  LDL.LU R6, [R1+0x1e8] ;  /* 0x0001e80001067983 */ /* 0x000ea80000300800 */
[----:B------:R-:W2:Y:S04]  /*1f180*/  LDL.LU R7, [R1+0x1ec] ;  /* 0x0001ec0001077983 */ /* 0x000ea80000300800 */
[----:B------:R-:W2:Y:S04]  /*1f190*/  LDL.LU.64 R12, [R1+0x2698] ;  /* 0x00269800010c7983 */ /* 0x000ea80000300a00 */
[----:B------:R-:W-:Y:S04]  /*1f1a0*/  STL.64 [R1+0x330], R8 ;  /* 0x0003300801007387 */ /* 0x000fe80000100a00 */
[----:B------:R0:W-:Y:S04]  /*1f1b0*/  STL.64 [R1+0x338], R10 ;  /* 0x0003380a01007387 */ /* 0x0001e80000100a00 */
[----:B0-----:R-:W2:Y:S04]  /*1f1c0*/  LDL.LU.64 R10, [R1+0x2690] ;  /* 0x00269000010a7983 */ /* 0x001ea80000300a00 */
[----:B------:R-:W2:Y:S02]  /*1f1d0*/  LDL.LU.64 R8, [R1+0x2688] ;  /* 0x0026880001087983 */ /* 0x000ea40000300a00 */
[----:B--2---:R-:W-:-:S15]  /*1f1e0*/  HMMA.16816.F32.BF16 R8, R24, R12, R8 ;  /* 0x0000000c1808723c */ /* 0x004fde0000041808 */
[----:B------:R-:W-:-:S04]  /*1f1f0*/  NOP ;  /* 0x0000000000007918 */ /* 0x000fc80000000000 */
[----:B------:R0:W-:Y:S04]  /*1f200*/  STL.64 [R1+0x320], R8 ;  /* 0x0003200801007387 */ /* 0x0001e80000100a00 */
[----:B------:R-:W-:Y:S04]  /*1f210*/  STL.64 [R1+0x328], R10 ;  /* 0x0003280a01007387 */ /* 0x000fe80000100a00 */
[----:B0-----:R-:W4:Y:S04]  /*1f220*/  LDL.LU.64 R8, [R1+0x2680] ;  /* 0x0026800001087983 */ /* 0x001f280000300a00 */
[----:B------:R0:W-:Y:S04]  /*1f230*/  STL.64 [R1+0x25f0], R12 ;  /* 0x0025f00c01007387 */ /* 0x0001e80000100a00 */
[----:B0-----:R-:W2:Y:S04]  /*1f240*/  LDL.64 R12, [R1+0x90] ;  /* 0x00009000010c7983 */ /* 0x001ea80000100a00 */
[----:B--2---:R0:W-:Y:S04]  /*1f250*/  STL.64 [R1+0x2610], R12 ;  /* 0x0026100c01007387 */ /* 0x0041e80000100a00 */
[----:B0-----:R-:W2:Y:S04]  /*1f260*/  LDL.LU R12, [R1+0x120] ;  /* 0x00012000010c7983 */ /* 0x001ea80000300800 */
[----:B------:R-:W2:Y:S04]  /*1f270*/  LDL.LU R13, [R1+0x124] ;  /* 0x00012400010d7983 */ /* 0x000ea80000300800 */
[----:B------:R-:W2:Y:S04]  /*1f280*/  LDL.LU R14, [R1+0x128] ;  /* 0x00012800010e7983 */ /* 0x000ea80000300800 */
[----:B------:R-:W2:Y:S01]  /*1f290*/  LDL.LU R15, [R1+0x12c] ;  /* 0x00012c00010f7983 */ /* 0x000ea20000300800 */
[----:B----4-:R-:W-:Y:S03]  /*1f2a0*/  HMMA.16816.F32.BF16 R16, R24, R8, R16 ;  /* 0x000000081810723c */ /* 0x010fe60000041810 */
        /* <DEDUP_REMOVED lines=12> */
[----:B------:R-:W-:Y:S04]  /*1f370*/  STL.64 [R1+0x310], R16 ;  /* 0x0003101001007387 */ /* 0x000fe80000100a00 */
[----:B------:R0:W-:Y:S04]  /*1f380*/  STL.64 [R1+0x318], R18 ;  /* 0x0003181201007387 */ /* 0x0001e80000100a00 */
[----:B0-----:R-:W4:Y:S04]  /*1f390*/  LDL.LU.64 R18, [R1+0x2678] ;  /* 0x0026780001127983 */ /* 0x001f280000300a00 */
[----:B------:R-:W2:Y:S04]  /*1f3a0*/  LDL.LU.64 R16, [R1+0x2670] ;  /* 0x0026700001107983 */ /* 0x000ea80000300a00 */
[----:B------:R0:W-:Y:S01]  /*1f3b0*/  STL.64 [R1+0x25e8], R8 ;  /* 0x0025e80801007387 */ /* 0x0001e20000100a00 */
[----:B---3--:R-:W-:-:S03]  /*1f3c0*/  IMAD.MOV.U32 R11, RZ, RZ, R29 ;  /* 0x000000ffff0b7224 */ /* 0x008fc600078e001d */
[----:B0-----:R-:W3:Y:S04]  /*1f3d0*/  LDL.LU R8, [R1+0x100] ;  /* 0x0001000001087983 */ /* 0x001ee80000300800 */
[----:B------:R-:W3:Y:S04]  /*1f3e0*/  LDL.LU R9, [R1+0x104] ;  /* 0x0001040001097983 */ /* 0x000ee80000300800 */
[----:B------:R-:W3:Y:S04]  /*1f3f0*/  LDL.LU R10, [R1+0x108] ;  /* 0x00010800010a7983 */ /* 0x000ee80000300800 */
[----:B------:R-:W3:Y:S01]  /*1f400*/  LDL.LU R29, [R1+0x2668] ;  /* 0x00266800011d7983 */ /* 0x000ee20000300800 */
[----:B--2---:R-:W-:-:S15]  /*1f410*/  HMMA.16816.F32.BF16 R20, R24, R16, R20 ;  /* 0x000000101814723c */ /* 0x004fde0000041814 */
[----:B------:R-:W-:-:S04]  /*1f420*/  NOP ;  /* 0x0000000000007918 */ /* 0x000fc80000000000 */
[----:B------:R0:W-:Y:S04]  /*1f430*/  STL.64 [R1+0x300], R20 ;  /* 0x0003001401007387 */ /* 0x0001e80000100a00 */
[----:B------:R-:W-:Y:S04]  /*1f440*/  STL.64 [R1+0x308], R22 ;  /* 0x0003081601007387 */ /* 0x000fe80000100a00 */
[----:B0-----:R-:W2:Y:S02]  /*1f450*/  LDL.LU.64 R20, [R1+0x2660] ;  /* 0x0026600001147983 */ /* 0x001ea40000300a00 */
[----:B--2---:R-:W-:Y:S02]  /*1f460*/  HMMA.16816.F32.BF16 R24, R24, R20, R4 ;  /* 0x000000141818723c */ /* 0x004fe40000041804 */
[----:B------:R-:W2:-:S15]  /*1f470*/  LDL.LU.64 R4, [R1+0x2658] ;  /* 0x0026580001047983 */ /* 0x000e9e0000300a00 */
[----:B------:R-:W-:Y:S02]  /*1f480*/  NOP ;  /* 0x0000000000007918 */ /* 0x000fe40000000000 */
[----:B------:R-:W-:Y:S04]  /*1f490*/  STL.64 [R1+0x270], R24 ;  /* 0x0002701801007387 */ /* 0x000fe80000100a00 */
[----:B------:R0:W-:Y:S04]  /*1f4a0*/  STL.64 [R1+0x278], R26 ;  /* 0x0002781a01007387 */ /* 0x0001e80000100a00 */
[----:B0-----:R-:W2:Y:S04]  /*1f4b0*/  LDL.LU.64 R26, [R1+0x2650] ;  /* 0x00265000011a7983 */ /* 0x001ea80000300a00 */
[----:B------:R-:W2:Y:S02]  /*1f4c0*/  LDL.LU.64 R24, [R1+0x2648] ;  /* 0x0026480001187983 */ /* 0x000ea40000300a00 */
        /* <DEDUP_REMOVED lines=12> */
[----:B--2---:R-:W-:Y:S01]  /*1f590*/  HMMA.16816.F32.BF16 R12, R24, R4, R12 ;  /* 0x00000004180c723c */ /* 0x004fe2000004180c */
[----:B------:R-:W-:-:S02]  /*1f5a0*/  IMAD.MOV.U32 R3, RZ, RZ, R4 ;  /* 0x000000ffff037224 */ /* 0x000fc400078e0004 */
        /* <DEDUP_REMOVED lines=9> */
[----:B------:R0:W-:Y:S04]  /*1f640*/  STL.64 [R1+0x620], R4 ;  /* 0x0006200401007387 */ /* 0x0001e80000100a00 */
[----:B------:R1:W-:Y:S04]  /*1f650*/  STL.64 [R1+0x628], R6 ;  /* 0x0006280601007387 */ /* 0x0003e80000100a00 */
[----:B0-----:R-:W2:Y:S01]  /*1f660*/  LDL.LU.64 R4, [R1+0x25f8] ;  /* 0x0025f80001047983 */ /* 0x001ea20000300a00 */
[----:B-1----:R-:W-:Y:S02]  /*1f670*/  IMAD.MOV.U32 R7, RZ, RZ, R12 ;  /* 0x000000ffff077224 */ /* 0x002fe400078e000c */
[----:B------:R-:W-:-:S02]  /*1f680*/  IMAD.MOV.U32 R6, RZ, RZ, R13 ;  /* 0x000000ffff067224 */ /* 0x000fc400078e000d */
[----:B------:R-:W3:Y:S02]  /*1f690*/  LDL.LU.64 R12, [R1+0x25f0] ;  /* 0x0025f000010c7983 */ /* 0x000ee40000300a00 */
[----:B---3--:R-:W-:Y:S02]  /*1f6a0*/  HMMA.16816.F32.BF16 R12, R24, R12, R8 ;  /* 0x0000000c180c723c */ /* 0x008fe40000041808 */
[----:B------:R-:W3:-:S15]  /*1f6b0*/  LDL.LU.64 R8, [R1+0x25e8] ;  /* 0x0025e80001087983 */ /* 0x000ede0000300a00 */
[----:B------:R-:W-:Y:S02]  /*1f6c0*/  NOP ;  /* 0x0000000000007918 */ /* 0x000fe40000000000 */
[----:B------:R-:W-:Y:S04]  /*1f6d0*/  STL.64 [R1+0x610], R12 ;  /* 0x0006100c01007387 */ /* 0x000fe80000100a00 */
[----:B------:R0:W-:Y:S04]  /*1f6e0*/  STL.64 [R1+0x618], R14 ;  /* 0x0006180e01007387 */ /* 0x0001e80000100a00 */
[----:B0-----:R-:W3:Y:S04]  /*1f6f0*/  LDL.LU.64 R14, [R1+0x25e0] ;  /* 0x0025e000010e7983 */ /* 0x001ee80000300a00 */
[----:B------:R-:W3:Y:S02]  /*1f700*/  LDL.LU.64 R12, [R1+0x25d8] ;  /* 0x0025d800010c7983 */ /* 0x000ee40000300a00 */
[----:B---3--:R-:W-:Y:S02]  /*1f710*/  HMMA.16816.F32.BF16 R8, R24, R8, R12 ;  /* 0x000000081808723c */ /* 0x008fe4000004180c */
[----:B------:R-:W3:Y:S04]  /*1f720*/  LDL.LU.64 R14, [R1+0x25d0] ;  /* 0x0025d000010e7983 */ /* 0x000ee80000300a00 */
[----:B------:R-:W3:-:S13]  /*1f730*/  LDL.LU.64 R12, [R1+0x25c8] ;  /* 0x0025c800010c7983 */ /* 0x000eda0000300a00 */
[----:B------:R-:W-:Y:S04]  /*1f740*/  STL.64 [R1+0x600], R8 ;  /* 0x0006000801007387 */ /* 0x000fe80000100a00 */
[----:B------:R0:W-:Y:S04]  /*1f750*/  STL.64 [R1+0x608], R10 ;  /* 0x0006080a01007387 */ /* 0x0001e80000100a00 */
[----:B0-----:R-:W2:Y:S04]  /*1f760*/  LDL.LU.64 R10, [R1+0x25c0] ;  /* 0x0025c000010a7983 */ /* 0x001ea80000300a00 */
[----:B------:R-:W2:Y:S01]  /*1f770*/  LDL.LU.64 R8, [R1+0x25b8] ;  /* 0x0025b80001087983 */ /* 0x000ea20000300a00 */
[C---:B---3--:R-:W-:Y:S08]  /*1f780*/  HMMA.16816.F32.BF16 R12, R24.reuse, R20, R12 ;  /* 0x00000014180c723c */ /* 0x048ff0000004180c */
[----:B--2---:R-:W-:Y:S01]  /*1f790*/  HMMA.16816.F32.BF16 R8, R24, R16, R8 ;  /* 0x000000101808723c */ /* 0x004fe20000041808 */
[----:B------:R-:W-:-:S02]  /*1f7a0*/  IMAD.MOV.U32 R24, RZ, RZ, R7 ;  /* 0x000000ffff187224 */ /* 0x000fc400078e0007 */
[----:B------:R-:W-:-:S15]  /*1f7b0*/  IMAD.MOV.U32 R25, RZ, RZ, R6 ;  /* 0x000000ffff197224 */ /* 0x000fde00078e0006 */
[----:B------:R-:W-:Y:S01]  /*1f7c0*/  NOP ;  /* 0x0000000000007918 */ /* 0x000fe20000000000 */
[----:B------:R0:W-:Y:S04]  /*1f7d0*/  STL.64 [R1+0x5f0], R8 ;  /* 0x0005f00801007387 */ /* 0x0001e80000100a00 */
[----:B------:R-:W-:Y:S04]  /*1f7e0*/  STL.64 [R1+0x5f8], R10 ;  /* 0x0005f80a01007387 */ /* 0x000fe80000100a00 */
[----:B0-----:R-:W2:Y:S04]  /*1f7f0*/  LDL.LU.64 R8, [R1+0x25b0] ;  /* 0x0025b00001087983 */ /* 0x001ea80000300a00 */
[----:B----4-:R-:W-:Y:S04]  /*1f800*/  STL.64 [R1+0x2548], R18 ;  /* 0x0025481201007387 */ /* 0x010fe80000100a00 */
[----:B------:R0:W-:Y:S04]  /*1f810*/  STL.64 [R1+0x2540], R16 ;  /* 0x0025401001007387 */ /* 0x0001e80000100a00 */
[----:B------:R-:W-:Y:S04]  /*1f820*/  STL.64 [R1+0x2590], R20 ;  /* 0x0025901401007387 */ /* 0x000fe80000100a00 */
[----:B------:R-:W-:Y:S04]  /*1f830*/  STL.64 [R1+0x4f0], R12 ;  /* 0x0004f00c01007387 */ /* 0x000fe80000100a00 */
[----:B------:R-:W-:Y:S04]  /*1f840*/  STL.64 [R1+0x4f8], R14 ;  /* 0x0004f80e01007387 */ /* 0x000fe80000100a00 */
[----:B------:R-:W-:Y:S04]  /*1f850*/  STL.64 [R1+0x2578], R24 ;  /* 0x0025781801007387 */ /* 0x000fe80000100a00 */
[----:B------:R-:W-:Y:S04]  /*1f860*/  LDSM.16.MT88.4 R12, [R0+UR5+0x24100] ;  /* 0x02410005000c783b */ /* 0x000fe80008004200 */
[----:B0-----:R-:W3:Y:S04]  /*1f870*/  LDL.64 R16, [R1+0x20] ;  /* 0x0000200001107983 */ /* 0x001ee80000100a00 */
[----:B---3--:R0:W-:Y:S04]  /*1f880*/  STL.64 [R1+0x2560], R16 ;  /* 0x0025601001007387 */ /* 0x0081e80000100a00 */
[----:B0-----:R-:W3:Y:S04]  /*1f890*/  LDL.LU R16, [R1+0x520] ;  /* 0x0005200001107983 */ /* 0x001ee80000300800 */
[----:B------:R-:W3:Y:S04]  /*1f8a0*/  LDL.LU R17, [R1+0x524] ;  /* 0x0005240001117983 */ /* 0x000ee80000300800 */
[----:B------:R-:W4:Y:S04]  /*1f8b0*/  LDL.LU R18, [R1+0x528] ;  /* 0x0005280001127983 */ /* 0x000f280000300800 */
        /* <DEDUP_REMOVED lines=8> */
[----:B------:R-:W2:Y:S04]  /*1f940*/  LDL.LU R23, [R1+0x55c] ;  /* 0x00055c0001177983 */ /* 0x000ea80000300800 */
[----:B--2---:R-:W-:Y:S04]  /*1f950*/  STL.64 [R1+0x25a0], R22 ;  /* 0x0025a01601007387 */ /* 0x004fe80000100a00 */
[----:B------:R0:W-:Y:S04]  /*1f960*/  STL.64 [R1+0x2598], R20 ;  /* 0x0025981401007387 */ /* 0x0001e80000100a00 */
[----:B0-----:R-:W2:Y:S04]  /*1f970*/  LDL.64 R20, [R1+0xc0] ;  /* 0x0000c00001147983 */ /* 0x001ea80000100a00 */
[----:B------:R-:W-:Y:S04]  /*1f980*/  STL.64 [R1+0x2588], R26 ;  /* 0x0025881a01007387 */ /* 0x000fe80000100a00 */
[----:B------:R0:W-:Y:S04]  /*1f990*/  STL.64 [R1+0x2580], R24 ;  /* 0x0025801801007387 */ /* 0x0001e80000100a00 */
[----:B0-----:R-:W2:Y:S04]  /*1f9a0*/  LDL.64 R24, [R1+0xb0] ;  /* 0x0000b00001187983 */ /* 0x001ea80000100a00 */
[----:B--2---:R0:W-:Y:S04]  /*1f9b0*/  STL.64 [R1+0x25a8], R24 ;  /* 0x0025a81801007387 */ /* 0x0041e80000100a00 */
[----:B0-----:R-:W2:Y:S04]  /*1f9c0*/  LDL.LU R24, [R1+0x560] ;  /* 0x0005600001187983 */ /* 0x001ea80000300800 */
[----:B------:R-:W2:Y:S04]  /*1f9d0*/  LDL.LU R25, [R1+0x564] ;  /* 0x0005640001197983 */ /* 0x000ea80000300800 */
[----:B------:R-:W2:Y:S04]  /*1f9e0*/  LDL.LU R26, [R1+0x568] ;  /* 0x00056800011a7983 */ /* 0x000ea80000300800 */
[----:B------:R-:W2:Y:S04]  /*1f9f0*/  LDL.LU R27, [R1+0x56c] ;  /* 0x00056c00011b7983 */ /* 0x000ea80000300800 */
[----:B----4-:R-:W-:Y:S04]  /*1fa00*/  STL.64 [R1+0x2570], R18 ;  /* 0x0025701201007387 */ /* 0x010fe80000100a00 */
[----:B---3--:R0:W-:Y:S02]  /*1fa10*/  STL.64 [R1+0x2568], R16 ;  /* 0x0025681001007387 */ /* 0x0081e40000100a00 */
[----:B0-----:R-:W-:-:S02]  /*1fa20*/  IMAD.MOV.U32 R16, RZ, RZ, R9 ;  /* 0x000000ffff107224 */ /* 0x001fc400078e0009 */
[----:B------:R-:W-:Y:S02]  /*1fa30*/  IMAD.MOV.U32 R17, RZ, RZ, R8 ;  /* 0x000000ffff117224 */ /* 0x000fe400078e0008 */
[----:B------:R-:W0:Y:S04]  /*1fa40*/  LDSM.16.MT88.4 R8, [R28+UR5+0x24080] ;  /* 0x024080051c08783b */ /* 0x000e280008004200 */
[----:B0-----:R-:W-:Y:S04]  /*1fa50*/  STL.64 [R1+0x2538], R10 ;  /* 0x0025380a01007387 */ /* 0x001fe80000100a00 */
[----:B------:R0:W-:Y:S04]  /*1fa60*/  STL.64 [R1+0x2530], R8 ;  /* 0x0025300801007387 */ /* 0x0001e80000100a00 */
[----:B0-----:R-:W3:Y:S04]  /*1fa70*/  LDL.LU R8, [R1+0x500] ;  /* 0x0005000001087983 */ /* 0x001ee80000300800 */
[----:B------:R-:W3:Y:S04]  /*1fa80*/  LDL.LU R9, [R1+0x504] ;  /* 0x0005040001097983 */ /* 0x000ee80000300800 */
[----:B------:R-:W4:Y:S04]  /*1fa90*/  LDL.LU R10, [R1+0x508] ;  /* 0x00050800010a7983 */ /* 0x000f280000300800 */
[----:B------:R-:W4:Y:S01]  /*1faa0*/  LDL.LU R11, [R1+0x50c] ;  /* 0x00050c00010b7983 */ /* 0x000f220000300800 */
[----:B------:R-:W-:-:S02]  /*1fab0*/  IMAD.MOV.U32 R18, RZ, RZ, R5 ;  /* 0x000000ffff127224 */ /* 0x000fc400078e0005 */
[----:B------:R-:W-:Y:S02]  /*1fac0*/  IMAD.MOV.U32 R19, RZ, RZ, R4 ;  /* 0x000000ffff137224 */ /* 0x000fe400078e0004 */
[----:B------:R-:W2:Y:S02]  /*1fad0*/  LDSM.16.MT88.4 R4, [R0+UR5+0x24080] ;  /* 0x024080050004783b */ /* 0x000ea40008004200 */
[----:B--2---:R-:W-:Y:S02]  /*1fae0*/  HMMA.16816.F32.BF16 R24, R4, R20, R24 ;  /* 0x000000140418723c */ /* 0x004fe40000041818 */
[----:B----4-:R-:W-:Y:S04]  /*1faf0*/  STL.64 [R1+0x2558], R10 ;  /* 0x0025580a01007387 */ /* 0x010fe80000100a00 */
[----:B---3--:R0:W-:Y:S04]  /*1fb00*/  STL.64 [R1+0x2550], R8 ;  /* 0x0025500801007387 */ /* 0x0081e80000100a00 */
[----:B0-----:R-:W2:Y:S04]  /*1fb10*/  LDL.LU R8, [R1+0x510] ;  /* 0x0005100001087983 */ /* 0x001ea80000300800 */
[----:B------:R-:W2:Y:S04]  /*1fb20*/  LDL.LU R9, [R1+0x514] ;  /* 0x0005140001097983 */ /* 0x000ea80000300800 */
[----:B------:R-:W2:Y:S04]  /*1fb30*/  LDL.LU R10, [R1+0x518] ;  /* 0x00051800010a7983 */ /* 0x000ea80000300800 */
[----:B------:R-:W2:Y:S04]  /*1fb40*/  LDL.LU R11, [R1+0x51c] ;  /* 0x00051c00010b7983 */ /* 0x000ea80000300800 */
[----:B------:R0:W-:Y:S04]  /*1fb50*/  STL.64 [R1+0x2498], R14 ;  /* 0x0024980e01007387 */ /* 0x0001e80000100a00 */
[----:B------:R1:W-:Y:S04]  /*1fb60*/  STL.64 [R1+0x2490], R12 ;  /* 0x0024900c01007387 */ /* 0x0003e80000100a00 */
[----:B------:R3:W-:Y:S04]  /*1fb70*/  STL.64 [R1+0x240], R24 ;  /* 0x0002401801007387 */ /* 0x0007e80000100a00 */
[----:B------:R-:W-:Y:S01]  /*1fb80*/  STL.64 [R1+0x248], R26 ;  /* 0x0002481a01007387 */ /* 0x000fe20000100a00 */
[----:B0-----:R-:W-:-:S02]  /*1fb90*/  IMAD.MOV.U32 R15, RZ, RZ, R21 ;  /* 0x000000ffff0f7224 */ /* 0x001fc400078e0015 */
[----:B-1----:R-:W-:Y:S01]  /*1fba0*/  IMAD.MOV.U32 R13, RZ, RZ, R2 ;  /* 0x000000ffff0d7224 */ /* 0x002fe200078e0002 */
[----:B---3--:R-:W3:Y:S01]  /*1fbb0*/  LDL.LU.64 R24, [R1+0x25a8] ;  /* 0x0025a80001187983 */ /* 0x008ee20000300a00 */
[----:B------:R-:W-:-:S03]  /*1fbc0*/  IMAD.MOV.U32 R2, RZ, RZ, R20 ;  /* 0x000000ffff027224 */ /* 0x000fc600078e0014 */
[----:B------:R-:W3:Y:S04]  /*1fbd0*/  LDL.LU.64 R22, [R1+0x25a0] ;  /* 0x0025a00001167983 */ /* 0x000ee80000300a00 */
[----:B------:R-:W3:Y:S02]  /*1fbe0*/  LDL.LU.64 R20, [R1+0x2598] ;  /* 0x0025980001147983 */ /* 0x000ee40000300a00 */
[----:B---3--:R-:W-:-:S15]  /*1fbf0*/  HMMA.16816.F32.BF16 R20, R4, R24, R20 ;  /* 0x000000180414723c */ /* 0x008fde0000041814 */
[----:B------:R-:W-:-:S04]  /*1fc00*/  NOP ;  /* 0x0000000000007918 */ /* 0x000fc80000000000 */
[----:B------:R0:W-:Y:S04]  /*1fc10*/  STL.64 [R1+0x230], R20 ;  /* 0x0002301401007387 */ /* 0x0001e80000100a00 */
[----:B------:R1:W-:Y:S04]  /*1fc20*/  STL.64 [R1+0x238], R22 ;  /* 0x0002381601007387 */ /* 0x0003e80000100a00 */
[----:B0-----:R-:W3:Y:S01]  /*1fc30*/  LDL.LU.64 R20, [R1+0x2590] ;  /* 0x0025900001147983 */ /* 0x001ee20000300a00 */
[----:B-1----:R-:W-:Y:S02]  /*1fc40*/  IMAD.MOV.U32 R22, RZ, RZ, R24 ;  /* 0x000000ffff167224 */ /* 0x002fe400078e0018 */
[----:B------:R-:W-:Y:S01]  /*1fc50*/  IMAD.MOV.U32 R23, RZ, RZ, R25 ;  /* 0x000000ffff177224 */ /* 0x000fe200078e0019 */
[----:B------:R-:W4:Y:S04]  /*1fc60*/  LDL.LU.64 R26, [R1+0x2588] ;  /* 0x00258800011a7983 */ /* 0x000f280000300a00 */
[----:B------:R-:W4:Y:S01]  /*1fc70*/  LDL.LU.64 R24, [R1+0x2580] ;  /* 0x0025800001187983 */ /* 0x000f220000300a00 */
[----:B------:R-:W-:-:S07]  /*1fc80*/  IMAD.MOV.U32 R12, RZ, RZ, R3 ;  /* 0x000000ffff0c7224 */ /* 0x000fce00078e0003 */
[----:B----4-:R-:W-:-:S15]  /*1fc90*/  HMMA.16816.F32.BF16 R24, R4, R12, R24 ;  /* 0x0000000c0418723c */ /* 0x010fde0000041818 */
[----:B------:R-:W-:-:S04]  /*1fca0*/  NOP ;  /* 0x0000000000007918 */ /* 0x000fc80000000000 */
[----:B------:R0:W-:Y:S04]  /*1fcb0*/  STL.64 [R1+0x220], R24 ;  /* 0x0002201801007387 */ /* 0x0001e80000100a00 */
[----:B------:R1:W-:Y:S04]  /*1fcc0*/  STL.64 [R1+0x228], R26 ;  /* 0x0002281a01007387 */ /* 0x0003e80000100a00 */
[----:B0-----:R-:W1:Y:S04]  /*1fcd0*/  LDL.LU.64 R24, [R1+0x2578] ;  /* 0x0025780001187983 */ /* 0x001e680000300a00 */
[----:B------:R-:W-:Y:S01]  /*1fce0*/  STL.64 [R1+0x24f0], R12 ;  /* 0x0024f00c01007387 */ /* 0x000fe20000100a00 */
[----:B-1----:R-:W-:Y:S03]  /*1fcf0*/  HMMA.16816.F32.BF16 R24, R4, R24, R16 ;  /* 0x000000180418723c */ /* 0x002fe60000041810 */
[----:B------:R-:W4:Y:S04]  /*1fd00*/  LDL.LU.64 R18, [R1+0x2570] ;  /* 0x0025700001127983 */ /* 0x000f280000300a00 */
[----:B------:R-:W4:-:S12]  /*1fd10*/  LDL.LU.64 R16, [R1+0x2568] ;  /* 0x0025680001107983 */ /* 0x000f180000300a00 */
[----:B------:R0:W-:Y:S04]  /*1fd20*/  STL.64 [R1+0x210], R24 ;  /* 0x0002101801007387 */ /* 0x0001e80000100a00 */
[----:B------:R1:W-:Y:S04]  /*1fd30*/  STL.64 [R1+0x218], R26 ;  /* 0x0002181a01007387 */ /* 0x0003e80000100a00 */
[----:B0-----:R-:W2:Y:S04]  /*1fd40*/  LDL.LU R24, [R1+0x590] ;  /* 0x0005900001187983 */ /* 0x001ea80000300800 */
[----:B------:R-:W2:Y:S04]  /*1fd50*/  LDL.LU R25, [R1+0x594] ;  /* 0x0005940001197983 */ /* 0x000ea80000300800 */
[----:B-1----:R-:W2:Y:S01]  /*1fd60*/  LDL.LU R26, [R1+0x598] ;  /* 0x00059800011a7983 */ /* 0x002ea20000300800 */
[----:B------:R-:W-:-:S05]  /*1fd70*/  IMAD.MOV.U32 R27, RZ, RZ, R29 ;  /* 0x000000ffff1b7224 */ /* 0x000fca00078e001d */
[----:B--2---:R-:W-:Y:S04]  /*1fd80*/  STL.64 [R1+0x2440], R26 ;  /* 0x0024401a01007387 */ /* 0x004fe80000100a00 */
[----:B------:R0:W-:Y:S04]  /*1fd90*/  STL.64 [R1+0x2438], R24 ;  /* 0x0024381801007387 */ /* 0x0001e80000100a00 */
[----:B0-----:R-:W4:Y:S02]  /*1fda0*/  LDL.LU.64 R24, [R1+0x80] ;  /* 0x0000800001187983 */ /* 0x001f240000300a00 */
[----:B----4-:R-:W-:-:S15]  /*1fdb0*/  HMMA.16816.F32.BF16 R16, R4, R24, R16 ;  /* 0x000000180410723c */ /* 0x010fde0000041810 */
[----:B------:R-:W-:-:S04]  /*1fdc0*/  NOP ;  /* 0x0000000000007918 */ /* 0x000fc80000000000 */
[----:B------:R0:W-:Y:S04]  /*1fdd0*/  STL.64 [R1+0x200], R16 ;  /* 0x0002001001007387 */ /* 0x0001e80000100a00 */
[----:B------:R-:W-:Y:S04]  /*1fde0*/  STL [R1+0x208], R18 ;  /* 0x0002081201007387 */ /* 0x000fe80000100800 */
[----:B0-----:R-:W2:Y:S01]  /*1fdf0*/  LDL.LU.64 R16, [R1+0x2560] ;  /* 0x0025600001107983 */ /* 0x001ea20000300a00 */
[----:B------:R-:W-:-:S03]  /*1fe00*/  IMAD.MOV.U32 R29, RZ, RZ, R19 ;  /* 0x000000ffff1d7224 */ /* 0x000fc600078e0013 */
[----:B------:R0:W-:Y:S04]  /*1fe10*/  STL.64 [R1+0x24d8], R24 ;  /* 0x0024d81801007387 */ /* 0x0001e80000100a00 */
[----:B0-----:R-:W3:Y:S04]  /*1fe20*/  LDL.LU R24, [R1+0x160] ;  /* 0x0001600001187983 */ /* 0x001ee80000300800 */
[----:B------:R-:W3:Y:S04]  /*1fe30*/  LDL.LU R25, [R1+0x164] ;  /* 0x0001640001197983 */ /* 0x000ee80000300800 */
[----:B------:R-:W3:Y:S04]  /*1fe40*/  LDL.LU R26, [R1+0x168] ;  /* 0x00016800011a7983 */ /* 0x000ee80000300800 */
[----:B------:R-:W3:Y:S04]  /*1fe50*/  LDL.LU R27, [R1+0x16c] ;  /* 0x00016c00011b7983 */ /* 0x000ee80000300800 */
[----:B------:R-:W-:Y:S01]  /*1fe60*/  STL [R1+0x2388], R29 ;  /* 0x0023881d01007387 */ /* 0x000fe20000100800 */
        /* <DEDUP_REMOVED lines=8> */
[----:B------:R-:W4:Y:S04]  /*1fef0*/  LDL.LU.64 R18, [R1+0x2548] ;  /* 0x0025480001127983 */ /* 0x000f280000300a00 */
[----:B------:R-:W2:Y:S01]  /*1ff00*/  LDL.LU.64 R16, [R1+0x2540] ;  /* 0x0025400001107983 */ /* 0x000ea20000300a00 */
[----:B------:R-:W-:-:S02]  /*1ff10*/  IMAD.MOV.U32 R12, RZ, RZ, R22 ;  /* 0x000000ffff0c7224 */ /* 0x000fc400078e0016 */
[----:B------:R-:W-:Y:S01]  /*1ff20*/  IMAD.MOV.U32 R13, RZ, RZ, R23 ;  /* 0x000000ffff0d7224 */ /* 0x000fe200078e0017 */
[C---:B--2---:R-:W-:Y:S08]  /*1ff30*/  HMMA.16816.F32.BF16 R8, R4.reuse, R16, R8 ;  /* 0x000000100408723c */ /* 0x044ff00000041808 */
[----:B---3--:R-:W-:Y:S11]  /*1ff40*/  HMMA.16816.F32.BF16 R4, R4, R20, R24 ;  /* 0x000000140404723c */ /* 0x008ff60000041818 */
[----:B------:R-:W-:Y:S04]  /*1ff50*/  STL.64 [R1+0x1e0], R8 ;  /* 0x0001e00801007387 */ /* 0x000fe80000100a00 */
[----:B------:R0:W-:Y:S04]  /*1ff60*/  STL.64 [R1+0x1e8], R10 ;  /* 0x0001e80a01007387 */ /* 0x0001e80000100a00 */
[----:B0-----:R-:W2:Y:S04]  /*1ff70*/  LDL.LU.64 R10, [R1+0x2538] ;  /* 0x00253800010a7983 */ /* 0x001ea80000300a00 */
[----:B------:R-:W2:Y:S04]  /*1ff80*/  LDL.LU.64 R8, [R1+0x2530] ;  /* 0x0025300001087983 */ /* 0x000ea80000300a00 */
[----:B----4-:R-:W-:Y:S04]  /*1ff90*/  STL.64 [R1+0x24b8], R18 ;  /* 0x0024b81201007387 */ /* 0x010fe80000100a00 */
[----:B------:R-:W-:Y:S04]  /*1ffa0*/  STL.64 [R1+0x24b0], R16 ;  /* 0x0024b01001007387 */ /* 0x000fe80000100a00 */
[----:B------:R-:W3:Y:S04]  /*1ffb0*/  LDL.LU R22, [R1+0x2528] ;  /* 0x0025280001167983 */ /* 0x000ee80000300800 */
[----:B------:R0:W-:Y:S04]  /*1ffc0*/  STL.64 [R1+0x160], R4 ;  /* 0x0001600401007387 */ /* 0x0001e80000100a00 */
[----:B------:R1:W-:Y:S04]  /*1ffd0*/  STL.64 [R1+0x168], R6 ;  /* 0x0001680601007387 */ /* 0x0003e80000100a00 */
[----:B------:R-:W3:Y:S04]  /*1ffe0*/  LDL.LU R23, [R1+0x2524] ;  /* 0x0025240001177983 */ /* 0x000ee80000300800 */
[----:B------:R4:W-:Y:S04]  /*1fff0*/  STL.64 [R1+0x2508], R12 ;  /* 0x0025080c01007387 */ /* 0x0009e80000100a00 */
[----:B0-----:R-:W2:Y:S04]  /*20000*/  LDL.LU R4, [R1+0x1b0] ;  /* 0x0001b00001047983 */ /* 0x001ea80000300800 */
[----:B------:R-:W2:Y:S04]  /*20010*/  LDL.LU R5, [R1+0x1b4] ;  /* 0x0001b40001057983 */ /* 0x000ea80000300800 */
[----:B-1----:R-:W2:Y:S04]  /*20020*/  LDL.LU R6, [R1+0x1b8] ;  /* 0x0001b80001067983 */ /* 0x002ea80000300800 */
[----:B------:R-:W2:Y:S01]  /*20030*/  LDL.LU R7, [R1+0x1bc] ;  /* 0x0001bc0001077983 */ /* 0x000ea20000300800 */
[----:B----4-:R-:W-:-:S03]  /*20040*/  IMAD.MOV.U32 R12, RZ, RZ, R2 ;  /* 0x000000ffff0c7224 */ /* 0x010fc600078e0002 */
[----:B------:R-:W4:Y:S04]  /*20050*/  LDL.LU R2, [R1+0x2520] ;  /* 0x0025200001027983 */ /* 0x000f280000300800 */
[----:B--2---:R-:W-:Y:S04]  /*20060*/  STL.64 [R1+0x2500], R6 ;  /* 0x0025000601007387 */ /* 0x004fe80000100a00 */
[----:B------:R0:W-:Y:S04]  /*20070*/  STL.64 [R1+0x24f8], R4 ;  /* 0x0024f80401007387 */ /* 0x0001e80000100a00 */
[----:B0-----:R-:W2:Y:S04]  /*20080*/  LDL.LU R4, [R1+0x1c0] ;  /* 0x0001c00001047983 */ /* 0x001ea80000300800 */
[----:B------:R-:W2:Y:S04]  /*20090*/  LDL.LU R5, [R1+0x1c4] ;  /* 0x0001c40001057983 */ /* 0x000ea80000300800 */
[----:B------:R-:W2:Y:S04]  /*200a0*/  LDL.LU R6, [R1+0x1c8] ;  /* 0x0001c80001067983 */ /* 0x000ea80000300800 */
[----:B------:R-:W2:Y:S01]  /*200b0*/  LDL.LU R7, [R1+0x1cc] ;  /* 0x0001cc0001077983 */ /* 0x000ea20000300800 */
[----:B------:R-:W-:-:S02]  /*200c0*/  IMAD.MOV.U32 R16, RZ, RZ, R14 ;  /* 0x000000ffff107224 */ /* 0x000fc400078e000e */
[----:B------:R-:W-:Y:S01]  /*200d0*/  IMAD.MOV.U32 R17, RZ, RZ, R3 ;  /* 0x000000ffff117224 */ /* 0x000fe200078e0003 */
[----:B--2---:R-:W-:Y:S04]  /*200e0*/  STL.64 [R1+0x2518], R6 ;  /* 0x0025180601007387 */ /* 0x004fe80000100a00 */
[----:B------:R0:W-:Y:S04]  /*200f0*/  STL.64 [R1+0x2510], R4 ;  /* 0x0025100401007387 */ /* 0x0001e80000100a00 */
[----:B0-----:R-:W2:Y:S04]  /*20100*/  LDL.LU R4, [R1+0x1d0] ;  /* 0x0001d00001047983 */ /* 0x001ea80000300800 */
[----:B------:R-:W2:Y:S04]  /*20110*/  LDL.LU R5, [R1+0x1d4] ;  /* 0x0001d40001057983 */ /* 0x000ea80000300800 */
[----:B------:R-:W2:Y:S04]  /*20120*/  LDL.LU R6, [R1+0x1d8] ;  /* 0x0001d80001067983 */ /* 0x000ea80000300800 */
[----:B------:R-:W2:Y:S04]  /*20130*/  LDL.LU R7, [R1+0x1dc] ;  /* 0x0001dc0001077983 */ /* 0x000ea80000300800 */
[----:B------:R-:W2:Y:S04]  /*20140*/  LDL.64 R24, [R1+0x90] ;  /* 0x0000900001187983 */ /* 0x000ea80000100a00 */
[----:B------:R0:W-:Y:S04]  /*20150*/  STL.64 [R1+0x24d0], R16 ;  /* 0x0024d01001007387 */ /* 0x0001e80000100a00 */
[----:B0-----:R-:W2:Y:S04]  /*20160*/  LDL.LU R16, [R1+0x190] ;  /* 0x0001900001107983 */ /* 0x001ea80000300800 */
[----:B------:R-:W2:Y:S04]  /*20170*/  LDL.LU R17, [R1+0x194] ;  /* 0x0001940001117983 */ /* 0x000ea80000300800 */
[----:B------:R-:W2:Y:S04]  /*20180*/  LDL.LU R18, [R1+0x198] ;  /* 0x0001980001127983 */ /* 0x000ea80000300800 */
[----:B------:R-:W2:Y:S01]  /*20190*/  LDL.LU R19, [R1+0x19c] ;  /* 0x00019c0001137983 */ /* 0x000ea20000300800 */
[----:B------:R-:W-:-:S03]  /*201a0*/  IMAD.MOV.U32 R13, RZ, RZ, R15 ;  /* 0x000000ffff0d7224 */ /* 0x000fc600078e000f */
[----:B--2---:R-:W-:Y:S04]  /*201b0*/  STL.64 [R1+0x24e8], R18 ;  /* 0x0024e81201007387 */ /* 0x004fe80000100a00 */
[----:B------:R0:W-:Y:S04]  /*201c0*/  STL.64 [R1+0x24e0], R16 ;  /* 0x0024e01001007387 */ /* 0x0001e80000100a00 */
[----:B0-----:R-:W2:Y:S04]  /*201d0*/  LDL.LU R16, [R1+0x1a0] ;  /* 0x0001a00001107983 */ /* 0x001ea80000300800 */
[----:B------:R-:W2:Y:S04]  /*201e0*/  LDL.LU R17, [R1+0x1a4] ;  /* 0x0001a40001117983 */ /* 0x000ea80000300800 */
[----:B------:R-:W2:Y:S04]  /*201f0*/  LDL.LU R18, [R1+0x1a8] ;  /* 0x0001a80001127983 */ /* 0x000ea80000300800 */
[----:B------:R-:W2:Y:S04]  /*20200*/  LDL.LU R19, [R1+0x1ac] ;  /* 0x0001ac0001137983 */ /* 0x000ea80000300800 */
[----:B---3--:R-:W-:Y:S04]  /*20210*/  STL.64 [R1+0x24a8], R22 ;  /* 0x0024a81601007387 */ /* 0x008fe80000100a00 */
[----:B------:R0:W-:Y:S04]  /*20220*/  STL.64 [R1+0x24a0], R20 ;  /* 0x0024a01401007387 */ /* 0x0001e80000100a00 */
[----:B0-----:R-:W3:Y:S04]  /*20230*/  LDL.LU R20, [R1+0x170] ;  /* 0x0001700001147983 */ /* 0x001ee80000300800 */
[----:B------:R-:W3:Y:S04]  /*20240*/  LDL.LU R21, [R1+0x174] ;  /* 0x0001740001157983 */ /* 0x000ee80000300800 */
[----:B------:R-:W2:Y:S04]  /*20250*/  LDL.LU R22, [R1+0x178] ;  /* 0x0001780001167983 */ /* 0x000ea80000300800 */
[----:B------:R-:W2:Y:S01]  /*20260*/  LDL.LU R23, [R1+0x17c] ;  /* 0x00017c0001177983 */ /* 0x000ea20000300800 */
[C---:B------:R-:W-:Y:S03]  /*20270*/  HMMA.16816.F32.BF16 R12, R8.reuse, R12, R4 ;  /* 0x0000000c080c723c */ /* 0x040fe60000041804 */
[----:B--2---:R-:W-:Y:S04]  /*20280*/  STL.64 [R1+0x24c8], R22 ;  /* 0x0024c81601007387 */ /* 0x004fe80000100a00 */
[----:B---3--:R0:W-:Y:S04]  /*20290*/  STL.64 [R1+0x24c0], R20 ;  /* 0x0024c01401007387 */ /* 0x0081e80000100a00 */
[----:B0-----:R-:W2:Y:S04]  /*202a0*/  LDL.LU R20, [R1+0x180] ;  /* 0x0001800001147983 */ /* 0x001ea80000300800 */
[----:B------:R-:W2:Y:S04]  /*202b0*/  LDL.LU R21, [R1+0x184] ;  /* 0x0001840001157983 */ /* 0x000ea80000300800 */
[----:B------:R-:W2:Y:S04]  /*202c0*/  LDL.LU R22, [R1+0x188] ;  /* 0x0001880001167983 */ /* 0x000ea80000300800 */
[----:B------:R-:W2:Y:S04]  /*202d0*/  LDL.LU R23, [R1+0x18c] ;  /* 0x00018c0001177983 */ /* 0x000ea80000300800 */
[----:B------:R-:W3:Y:S04]  /*202e0*/  LDL.LU.64 R6, [R1+0x2518] ;  /* 0x0025180001067983 */ /* 0x000ee80000300a00 */
[----:B------:R-:W3:Y:S04]  /*202f0*/  LDL.LU.64 R4, [R1+0x2510] ;  /* 0x0025100001047983 */ /* 0x000ee80000300a00 */
        /* <DEDUP_REMOVED lines=10> */
[----:B------:R-:W3:-:S15]  /*203a0*/  LDL.LU R4, [R1+0x5c0] ;  /* 0x0005c00001047983 */ /* 0x000ede0000300800 */
[----:B------:R-:W-:Y:S02]  /*203b0*/  NOP ;  /* 0x0000000000007918 */ /* 0x000fe40000000000 */
[----:B------:R0:W-:Y:S04]  /*203c0*/  STL.64 [R1+0x4c0], R12 ;  /* 0x0004c00c01007387 */ /* 0x0001e80000100a00 */
[----:B------:R1:W-:Y:S04]  /*203d0*/  STL.64 [R1+0x4c8], R14 ;  /* 0x0004c80e01007387 */ /* 0x0003e80000100a00 */
[----:B------:R-:W3:Y:S04]  /*203e0*/  LDL.LU R5, [R1+0x5c4] ;  /* 0x0005c40001057983 */ /* 0x000ee80000300800 */
[----:B------:R-:W2:Y:S04]  /*203f0*/  LDL.LU R6, [R1+0x5c8] ;  /* 0x0005c80001067983 */ /* 0x000ea80000300800 */
[----:B------:R-:W2:Y:S04]  /*20400*/  LDL.LU R7, [R1+0x5cc] ;  /* 0x0005cc0001077983 */ /* 0x000ea80000300800 */
[----:B0-----:R-:W3:Y:S04]  /*20410*/  LDL.LU R12, [R1+0x150] ;  /* 0x00015000010c7983 */ /* 0x001ee80000300800 */
[----:B------:R-:W4:Y:S04]  /*20420*/  LDL.LU R13, [R1+0x154] ;  /* 0x00015400010d7983 */ /* 0x000f280000300800 */
[----:B-1----:R-:W4:Y:S04]  /*20430*/  LDL.LU R14, [R1+0x158] ;  /* 0x00015800010e7983 */ /* 0x002f280000300800 */
[----:B------:R-:W4:Y:S01]  /*20440*/  LDL.LU R15, [R1+0x15c] ;  /* 0x00015c00010f7983 */ /* 0x000f220000300800 */
[----:B------:R-:W-:Y:S03]  /*20450*/  HMMA.16816.F32.BF16 R16, R8, R24, R16 ;  /* 0x000000180810723c */ /* 0x000fe60000041810 */
[----:B--2---:R-:W-:Y:S04]  /*20460*/  STL.64 [R1+0x2478], R6 ;  /* 0x0024780601007387 */ /* 0x004fe80000100a00 */
[----:B---3--:R0:W-:Y:S04]  /*20470*/  STL.64 [R1+0x2470], R4 ;  /* 0x0024700401007387 */ /* 0x0081e80000100a00 */
[----:B0-----:R-:W2:Y:S01]  /*20480*/  LDL.64 R4, [R1+0xb0] ;  /* 0x0000b00001047983 */ /* 0x001ea20000100a00 */
[----:B------:R-:W-:-:S02]  /*20490*/  IMAD.MOV.U32 R6, RZ, RZ, R24 ;  /* 0x000000ffff067224 */ /* 0x000fc400078e0018 */
[----:B------:R-:W-:Y:S01]  /*204a0*/  IMAD.MOV.U32 R3, RZ, RZ, R25 ;  /* 0x000000ffff037224 */ /* 0x000fe200078e0019 */
[----:B--2---:R0:W-:Y:S04]  /*204b0*/  STL.64 [R1+0x2488], R4 ;  /* 0x0024880401007387 */ /* 0x0041e80000100a00 */
[----:B0-----:R-:W2:Y:S04]  /*204c0*/  LDL.64 R4, [R1+0xc0] ;  /* 0x0000c00001047983 */ /* 0x001ea80000100a00 */
        /* <DEDUP_REMOVED lines=8> */
[----:B------:R-:W-:Y:S04]  /*20550*/  STL.64 [R1+0x4a8], R18 ;  /* 0x0004a81201007387 */ /* 0x000fe80000100a00 */
[----:B0-----:R-:W3:Y:S04]  /*20560*/  LDL.LU.64 R16, [R1+0x24d0] ;  /* 0x0024d00001107983 */ /* 0x001ee80000300a00 */
[----:B------:R0:W-:Y:S02]  /*20570*/  STL.64 [R1+0x2450], R24 ;  /* 0x0024501801007387 */ /* 0x0001e40000100a00 */
[----:B0-----:R-:W-:-:S02]  /*20580*/  IMAD.MOV.U32 R24, RZ, RZ, R6 ;  /* 0x000000ffff187224 */ /* 0x001fc400078e0006 */
[----:B------:R-:W-:-:S05]  /*20590*/  IMAD.MOV.U32 R25, RZ, RZ, R3 ;  /* 0x000000ffff197224 */ /* 0x000fca00078e0003 */
[----:B------:R0:W-:Y:S04]  /*205a0*/  STL.64 [R1+0x2468], R24 ;  /* 0x0024681801007387 */ /* 0x0001e80000100a00 */
[----:B0-----:R-:W2:Y:S01]  /*205b0*/  LDL.64 R24, [R1+0xa0] ;  /* 0x0000a00001187983 */ /* 0x001ea20000100a00 */
[C---:B---3--:R-:W-:Y:S03]  /*205c0*/  HMMA.16816.F32.BF16 R16, R8.reuse, R16, R20 ;  /* 0x000000100810723c */ /* 0x048fe60000041814 */
[----:B--2---:R0:W-:Y:S04]  /*205d0*/  STL.64 [R1+0x2480], R24 ;  /* 0x0024801801007387 */ /* 0x0041e80000100a00 */
[----:B0-----:R-:W2:Y:S04]  /*205e0*/  LDL.LU R24, [R1+0x5d0] ;  /* 0x0005d00001187983 */ /* 0x001ea80000300800 */
[----:B------:R-:W2:Y:S04]  /*205f0*/  LDL.LU R25, [R1+0x5d4] ;  /* 0x0005d40001197983 */ /* 0x000ea80000300800 */
[----:B------:R-:W2:Y:S04]  /*20600*/  LDL.LU R26, [R1+0x5d8] ;  /* 0x0005d800011a7983 */ /* 0x000ea80000300800 */
[----:B------:R-:W2:Y:S04]  /*20610*/  LDL.LU R27, [R1+0x5dc] ;  /* 0x0005dc00011b7983 */ /* 0x000ea80000300800 */
[----:B------:R-:W3:Y:S04]  /*20620*/  LDL.LU.64 R22, [R1+0x24c8] ;  /* 0x0024c80001167983 */ /* 0x000ee80000300a00 */
[----:B------:R-:W3:Y:S04]  /*20630*/  LDL.LU.64 R20, [R1+0x24c0] ;  /* 0x0024c00001147983 */ /* 0x000ee80000300a00 */
[----:B------:R-:W-:Y:S04]  /*20640*/  STL.64 [R1+0x490], R16 ;  /* 0x0004901001007387 */ /* 0x000fe80000100a00 */
[----:B------:R0:W-:Y:S04]  /*20650*/  STL.64 [R1+0x498], R18 ;  /* 0x0004981201007387 */ /* 0x0001e80000100a00 */
[----:B0-----:R-:W2:Y:S04]  /*20660*/  LDL.LU.64 R18, [R1+0x24b8] ;  /* 0x0024b80001127983 */ /* 0x001ea80000300a00 */
[----:B------:R-:W3:Y:S02]  /*20670*/  LDL.LU.64 R16, [R1+0x24b0] ;  /* 0x0024b00001107983 */ /* 0x000ee40000300a00 */
[----:B---3--:R-:W-:-:S15]  /*20680*/  HMMA.16816.F32.BF16 R20, R8, R16, R20 ;  /* 0x000000100814723c */ /* 0x008fde0000041814 */
[----:B------:R-:W-:-:S04]  /*20690*/  NOP ;  /* 0x0000000000007918 */ /* 0x000fc80000000000 */
[----:B------:R-:W-:Y:S04]  /*206a0*/  STL.64 [R1+0x480], R20 ;  /* 0x0004801401007387 */ /* 0x000fe80000100a00 */
[----:B------:R0:W-:Y:S04]  /*206b0*/  STL.64 [R1+0x488], R22 ;  /* 0x0004881601007387 */ /* 0x0001e80000100a00 */
[----:B0-----:R-:W3:Y:S04]  /*206c0*/  LDL.LU.64 R22, [R1+0x24a8] ;  /* 0x0024a80001167983 */ /* 0x001ee80000300a00 */
[----:B------:R-:W4:Y:S04]  /*206d0*/  LDL.LU.64 R20, [R1+0x24a0] ;  /* 0x0024a00001147983 */ /* 0x000f280000300a00 */
[----:B--2---:R-:W-:Y:S04]  /*206e0*/  STL.64 [R1+0x2430], R18 ;  /* 0x0024301201007387 */ /* 0x004fe80000100a00 */
        /* <DEDUP_REMOVED lines=12> */
[----:B------:R-:W2:Y:S04]  /*207b0*/  LDL.LU R18, [R1+0x5b8] ;  /* 0x0005b80001127983 */ /* 0x000ea80000300800 */
        /* <DEDUP_REMOVED lines=8> */
[----:B------:R-:W4:Y:S01]  /*20840*/  LDL.LU R11, [R1+0x5ec] ;  /* 0x0005ec00010b7983 */ /* 0x000f220000300800 */
[----:B------:R-:W-:Y:S01]  /*20850*/  IMAD.MOV.U32 R3, RZ, RZ, R5 ;  /* 0x000000ffff037224 */ /* 0x000fe200078e0005 */
[----:B----4-:R-:W-:-:S15]  /*20860*/  HMMA.16816.F32.BF16 R8, R12, R4, R8 ;  /* 0x000000040c08723c */ /* 0x010fde0000041808 */
[----:B------:R-:W-:-:S04]  /*20870*/  NOP ;  /* 0x0000000000007918 */ /* 0x000fc80000000000 */
[----:B------:R0:W-:Y:S04]  /*20880*/  STL.64 [R1+0x50], R8 ;  /* 0x0000500801007387 */ /* 0x0001e80000100a00 */
[----:B------:R1:W-:Y:S01]  /*20890*/  STL.64 [R1+0x58], R10 ;  /* 0x0000580a01007387 */ /* 0x0003e20000100a00 */
[----:B0-----:R-:W-:-:S03]  /*208a0*/  IMAD.MOV.U32 R8, RZ, RZ, R4 ;  /* 0x000000ffff087224 */ /* 0x001fc600078e0004 */
[----:B------:R-:W4:Y:S02]  /*208b0*/  LDL.LU.64 R4, [R1+0x2488] ;  /* 0x0024880001047983 */ /* 0x000f240000300a00 */
[----:B----4-:R-:W-:Y:S01]  /*208c0*/  HMMA.16816.F32.BF16 R24, R12, R4, R24 ;  /* 0x000000040c18723c */ /* 0x010fe20000041818 */
[----:B-1----:R-:W-:Y:S02]  /*208d0*/  IMAD.MOV.U32 R10, RZ, RZ, R4 ;  /* 0x000000ffff0a7224 */ /* 0x002fe400078e0004 */
[----:B------:R-:W-:-:S15]  /*208e0*/  IMAD.MOV.U32 R9, RZ, RZ, R5 ;  /* 0x000000ffff097224 */ /* 0x000fde00078e0005 */
[----:B------:R-:W-:Y:S01]  /*208f0*/  NOP ;  /* 0x0000000000007918 */ /* 0x000fe20000000000 */
[----:B------:R0:W-:Y:S04]  /*20900*/  STL.64 [R1+0x40], R24 ;  /* 0x0000401801007387 */ /* 0x0001e80000100a00 */
[----:B------:R-:W-:Y:S04]  /*20910*/  STL.64 [R1+0x48], R26 ;  /* 0x0000481a01007387 */ /* 0x000fe80000100a00 */
[----:B0-----:R-:W4:Y:S04]  /*20920*/  LDL.LU.64 R24, [R1+0x2480] ;  /* 0x0024800001187983 */ /* 0x001f280000300a00 */
[----:B------:R-:W4:Y:S04]  /*20930*/  LDL.LU.64 R6, [R1+0x2478] ;  /* 0x0024780001067983 */ /* 0x000f280000300a00 */
[----:B------:R-:W4:Y:S02]  /*20940*/  LDL.LU.64 R4, [R1+0x2470] ;  /* 0x0024700001047983 */ /* 0x000f240000300a00 */
[----:B----4-:R-:W-:-:S15]  /*20950*/  HMMA.16816.F32.BF16 R4, R12, R24, R4 ;  /* 0x000000180c04723c */ /* 0x010fde0000041804 */
[----:B------:R-:W-:-:S04]  /*20960*/  NOP ;  /* 0x0000000000007918 */ /* 0x000fc80000000000 */
[----:B------:R-:W-:Y:S04]  /*20970*/  STL.64 [R1+0x30], R4 ;  /* 0x0000300401007387 */ /* 0x000fe80000100a00 */
[----:B------:R0:W-:Y:S02]  /*20980*/  STL.64 [R1+0x38], R6 ;  /* 0x0000380601007387 */ /* 0x0001e40000100a00 */
[----:B0-----:R-:W-:Y:S02]  /*20990*/  IMAD.MOV.U32 R7, RZ, RZ, R24 ;  /* 0x000000ffff077224 */ /* 0x001fe400078e0018 */
[----:B------:R-:W-:Y:S02]  /*209a0*/  IMAD.MOV.U32 R6, RZ, RZ, R25 ;  /* 0x000000ffff067224 */ /* 0x000fe400078e0019 */
[----:B------:R-:W2:Y:S02]  /*209b0*/  LDL.LU.64 R24, [R1+0x2468] ;  /* 0x0024680001187983 */ /* 0x000ea40000300a00 */
        /* <DEDUP_REMOVED lines=10> */
[----:B------:R0:W-:Y:S04]  /*20a60*/  STL.64 [R1], R16 ;  /* 0x0000001001007387 */ /* 0x0001e80000100a00 */
[----:B------:R1:W-:Y:S04]  /*20a70*/  STL.64 [R1+0x8], R18 ;  /* 0x0000081201007387 */ /* 0x0003e80000100a00 */
[----:B0-----:R-:W2:Y:S04]  /*20a80*/  LDL.LU.64 R16, [R1+0x2448] ;  /* 0x0024480001107983 */ /* 0x001ea80000300a00 */
[----:B------:R-:W2:Y:S04]  /*20a90*/  LDL.LU.64 R26, [R1+0x2440] ;  /* 0x00244000011a7983 */ /* 0x000ea80000300a00 */
[----:B------:R-:W2:Y:S04]  /*20aa0*/  LDL.LU.64 R24, [R1+0x2438] ;  /* 0x0024380001187983 */ /* 0x000ea80000300a00 */
[----:B-1----:R-:W4:Y:S01]  /*20ab0*/  LDL.LU.64 R18, [R1+0x2430] ;  /* 0x0024300001127983 */ /* 0x002f220000300a00 */
[----:B--2---:R-:W-:Y:S01]  /*20ac0*/  HMMA.16816.F32.BF16 R24, R12, R16, R24 ;  /* 0x000000100c18723c */ /* 0x004fe20000041818 */
[----:B------:R-:W-:-:S02]  /*20ad0*/  IMAD.MOV.U32 R5, RZ, RZ, R16 ;  /* 0x000000ffff057224 */ /* 0x000fc400078e0010 */
[----:B------:R-:W-:Y:S02]  /*20ae0*/  IMAD.MOV.U32 R4, RZ, RZ, R17 ;  /* 0x000000ffff047224 */ /* 0x000fe400078e0011 */
[----:B------:R-:W2:-:S14]  /*20af0*/  LDL.LU.64 R16, [R1+0x2428] ;  /* 0x0024280001107983 */ /* 0x000e9c0000300a00 */
[----:B------:R0:W-:Y:S04]  /*20b00*/  STL.64 [R1+0x2138], R26 ;  /* 0x0021381a01007387 */ /* 0x0001e80000100a00 */
[----:B------:R1:W-:Y:S04]  /*20b10*/  STL.64 [R1+0x2130], R24 ;  /* 0x0021301801007387 */ /* 0x0003e80000100a00 */
[----:B0-----:R-:W2:Y:S01]  /*20b20*/  LDL R26, [R1+0x88] ;  /* 0x00008800011a7983 */ /* 0x001ea20000100800 */
[----:B------:R-:W-:Y:S02]  /*20b30*/  IMAD.MOV.U32 R27, RZ, RZ, R2 ;  /* 0x000000ffff1b7224 */ /* 0x000fe400078e0002 */
[----:B-1----:R-:W-:-:S02]  /*20b40*/  IMAD.MOV.U32 R24, RZ, RZ, R29 ;  /* 0x000000ffff187224 */ /* 0x002fc400078e001d */
[----:B------:R-:W-:Y:S01]  /*20b50*/  IMAD.MOV.U32 R25, RZ, RZ, R11 ;  /* 0x000000ffff197224 */ /* 0x000fe200078e000b */
[----:B------:R-:W3:Y:S04]  /*20b60*/  LDL.LU R2, [R1+0x2420] ;  /* 0x0024200001027983 */ /* 0x000ee80000300800 */
[----:B--2---:R-:W-:Y:S04]  /*20b70*/  STL.64 [R1+0x23c0], R26 ;  /* 0x0023c01a01007387 */ /* 0x004fe80000100a00 */
[----:B------:R0:W-:Y:S04]  /*20b80*/  STL.64 [R1+0x23b8], R24 ;  /* 0x0023b81801007387 */ /* 0x0001e80000100a00 */
[----:B0-----:R-:W2:Y:S04]  /*20b90*/  LDL.LU R24, [R1+0x580] ;  /* 0x0005800001187983 */ /* 0x001ea80000300800 */
[----:B------:R-:W2:Y:S04]  /*20ba0*/  LDL.LU R25, [R1+0x584] ;  /* 0x0005840001197983 */ /* 0x000ea80000300800 */
[----:B------:R-:W2:Y:S04]  /*20bb0*/  LDL.LU R26, [R1+0x588] ;  /* 0x00058800011a7983 */ /* 0x000ea80000300800 */
[----:B------:R-:W2:Y:S02]  /*20bc0*/  LDL.LU R27, [R1+0x58c] ;  /* 0x00058c00011b7983 */ /* 0x000ea40000300800 */
[----:B--2---:R-:W-:-:S15]  /*20bd0*/  HMMA.16816.F32.BF16 R24, R12, R16, R24 ;  /* 0x000000100c18723c */ /* 0x004fde0000041818 */
[----:B------:R-:W-:-:S04]  /*20be0*/  NOP ;  /* 0x0000000000007918 */ /* 0x000fc80000000000 */
[----:B------:R0:W-:Y:S04]  /*20bf0*/  STL.64 [R1+0xd0], R24 ;  /* 0x0000d01801007387 */ /* 0x0001e80000100a00 */
[----:B------:R1:W-:Y:S04]  /*20c00*/  STL.64 [R1+0xd8], R26 ;  /* 0x0000d81a01007387 */ /* 0x0003e80000100a00 */
[----:B0-----:R-:W2:Y:S04]  /*20c10*/  LDL.LU R24, [R1+0x2c0] ;  /* 0x0002c00001187983 */ /* 0x001ea80000300800 */
[----:B------:R-:W2:Y:S04]  /*20c20*/  LDL.LU R25, [R1+0x2c4] ;  /* 0x0002c40001197983 */ /* 0x000ea80000300800 */
[----:B-1----:R-:W2:Y:S04]  /*20c30*/  LDL.LU R26, [R1+0x2c8] ;  /* 0x0002c800011a7983 */ /* 0x002ea80000300800 */
[----:B------:R-:W2:Y:S04]  /*20c40*/  LDL.LU R27, [R1+0x2cc] ;  /* 0x0002cc00011b7983 */ /* 0x000ea80000300800 */
[----:B--2---:R-:W-:Y:S04]  /*20c50*/  STL.64 [R1+0x23e0], R26 ;  /* 0x0023e01a01007387 */ /* 0x004fe80000100a00 */
[----:B------:R0:W-:Y:S02]  /*20c60*/  STL.64 [R1+0x23d8], R24 ;  /* 0x0023d81801007387 */ /* 0x0001e40000100a00 */
[----:B0-----:R-:W-:-:S02]  /*20c70*/  IMAD.MOV.U32 R24, RZ, RZ, R7 ;  /* 0x000000ffff187224 */ /* 0x001fc400078e0007 */
[----:B------:R-:W-:-:S05]  /*20c80*/  IMAD.MOV.U32 R25, RZ, RZ, R6 ;  /* 0x000000ffff197224 */ /* 0x000fca00078e0006 */
[----:B------:R0:W-:Y:S04]  /*20c90*/  STL.64 [R1+0x23f0], R24 ;  /* 0x0023f01801007387 */ /* 0x0001e80000100a00 */
[----:B----4-:R-:W-:Y:S04]  /*20ca0*/  STL.64 [R1+0x2398], R18 ;  /* 0x0023981201007387 */ /* 0x010fe80000100a00 */
[----:B------:R1:W-:Y:S01]  /*20cb0*/  STL.64 [R1+0x2390], R16 ;  /* 0x0023901001007387 */ /* 0x0003e20000100a00 */
[----:B0-----:R-:W-:Y:S02]  /*20cc0*/  IMAD.MOV.U32 R24, RZ, RZ, R10 ;  /* 0x000000ffff187224 */ /* 0x001fe400078e000a */
[----:B------:R-:W-:-:S02]  /*20cd0*/  IMAD.MOV.U32 R25, RZ, RZ, R9 ;  /* 0x000000ffff197224 */ /* 0x000fc400078e0009 */
[----:B-1----:R-:W-:Y:S02]  /*20ce0*/  IMAD.MOV.U32 R17, RZ, RZ, R4 ;  /* 0x000000ffff117224 */ /* 0x002fe400078e0004 */
[----:B------:R-:W-:Y:S01]  /*20cf0*/  IMAD.MOV.U32 R16, RZ, RZ, R5 ;  /* 0x000000ffff107224 */ /* 0x000fe200078e0005 */
[----:B------:R-:W2:Y:S04]  /*20d00*/  LDL.LU R4, [R1+0x570] ;  /* 0x0005700001047983 */ /* 0x000ea80000300800 */
[----:B------:R-:W2:Y:S04]  /*20d10*/  LDL.LU R5, [R1+0x574] ;  /* 0x0005740001057983 */ /* 0x000ea80000300800 */
[----:B------:R-:W2:Y:S04]  /*20d20*/  LDL.LU R6, [R1+0x578] ;  /* 0x0005780001067983 */ /* 0x000ea80000300800 */
[----:B------:R-:W2:Y:S04]  /*20d30*/  LDL.LU R7, [R1+0x57c] ;  /* 0x00057c0001077983 */ /* 0x000ea80000300800 */
[----:B------:R-:W-:Y:S04]  /*20d40*/  STL.64 [R1+0x2408], R24 ;  /* 0x0024081801007387 */ /* 0x000fe80000100a00 */
[----:B------:R0:W-:Y:S04]  /*20d50*/  STL.64 [R1+0x23b0], R16 ;  /* 0x0023b01001007387 */ /* 0x0001e80000100a00 */
[----:B0-----:R-:W4:Y:S04]  /*20d60*/  LDL.LU R16, [R1+0x2b0] ;  /* 0x0002b00001107983 */ /* 0x001f280000300800 */
[----:B------:R-:W4:Y:S04]  /*20d70*/  LDL.LU R17, [R1+0x2b4] ;  /* 0x0002b40001117983 */ /* 0x000f280000300800 */
[----:B------:R-:W2:Y:S04]  /*20d80*/  LDL.LU R18, [R1+0x2b8] ;  /* 0x0002b80001127983 */ /* 0x000ea80000300800 */
[----:B------:R-:W2:Y:S04]  /*20d90*/  LDL.LU R19, [R1+0x2bc] ;  /* 0x0002bc0001137983 */ /* 0x000ea80000300800 */
[----:B--2---:R-:W-:Y:S04]  /*20da0*/  STL.64 [R1+0x23d0], R18 ;  /* 0x0023d01201007387 */ /* 0x004fe80000100a00 */
[----:B----4-:R0:W-:Y:S04]  /*20db0*/  STL.64 [R1+0x23c8], R16 ;  /* 0x0023c81001007387 */ /* 0x0101e80000100a00 */
[----:B0-----:R-:W2:Y:S04]  /*20dc0*/  LDL.LU.64 R16, [R1+0x90] ;  /* 0x0000900001107983 */ /* 0x001ea80000300a00 */
        /* <DEDUP_REMOVED lines=11> */
[----:B------:R-:W-:Y:S01]  /*20e80*/  HMMA.16816.F32.BF16 R4, R12, R20, R4 ;  /* 0x000000140c04723c */ /* 0x000fe20000041804 */
[----:B------:R-:W-:-:S02]  /*20e90*/  IMAD.MOV.U32 R24, RZ, RZ, R8 ;  /* 0x000000ffff187224 */ /* 0x000fc400078e0008 */
[----:B------:R-:W-:Y:S01]  /*20ea0*/  IMAD.MOV.U32 R25, RZ, RZ, R3 ;  /* 0x000000ffff197224 */ /* 0x000fe200078e0003 */
[----:B------:R-:W-:Y:S04]  /*20eb0*/  LDSM.16.MT88.4 R8, [R28+UR5+0x24100] ;  /* 0x024100051c08783b */ /* 0x000fe80008004200 */
[----:B------:R-:W-:Y:S04]  /*20ec0*/  LDSM.16.MT88.4 R12, [R0+UR5+0x24180] ;  /* 0x02418005000c783b */ /* 0x000fe80008004200 */
[----:B----4-:R-:W-:Y:S04]  /*20ed0*/  STL.64 [R1+0x2418], R18 ;  /* 0x0024181201007387 */ /* 0x010fe80000100a00 */
[----:B--2---:R0:W-:Y:S04]  /*20ee0*/  STL.64 [R1+0x2410], R16 ;  /* 0x0024101001007387 */ /* 0x0041e80000100a00 */
[----:B0-----:R-:W2:Y:S04]  /*20ef0*/  LDL.LU R16, [R1+0x2f0] ;  /* 0x0002f00001107983 */ /* 0x001ea80000300800 */
[----:B------:R-:W2:Y:S04]  /*20f00*/  LDL.LU R17, [R1+0x2f4] ;  /* 0x0002f40001117983 */ /* 0x000ea80000300800 */
[----:B------:R-:W2:Y:S04]  /*20f10*/  LDL.LU R18, [R1+0x2f8] ;  /* 0x0002f80001127983 */ /* 0x000ea80000300800 */
[----:B------:R-:W2:Y:S04]  /*20f20*/  LDL.LU R19, [R1+0x2fc] ;  /* 0x0002fc0001137983 */ /* 0x000ea80000300800 */
[----:B---3--:R-:W-:Y:S04]  /*20f30*/  STL.64 [R1+0x23a8], R22 ;  /* 0x0023a81601007387 */ /* 0x008fe80000100a00 */
[----:B------:R0:W-:Y:S04]  /*20f40*/  STL.64 [R1+0x23a0], R20 ;  /* 0x0023a01401007387 */ /* 0x0001e80000100a00 */
[----:B------:R-:W-:Y:S04]  /*20f50*/  STL.64 [R1+0x70], R4 ;  /* 0x0000700401007387 */ /* 0x000fe80000100a00 */
[----:B------:R-:W-:Y:S04]  /*20f60*/  STL.64 [R1+0x78], R6 ;  /* 0x0000780601007387 */ /* 0x000fe80000100a00 */
[----:B------:R-:W1:Y:S04]  /*20f70*/  LDSM.16.MT88.4 R4, [R28+UR5+0x24180] ;  /* 0x024180051c04783b */ /* 0x000e680008004200 */
[----:B0-----:R-:W3:Y:S04]  /*20f80*/  LDL.LU R20, [R1+0x2a0] ;  /* 0x0002a00001147983 */ /* 0x001ee80000300800 */
[----:B------:R-:W3:Y:S04]  /*20f90*/  LDL.LU R21, [R1+0x2a4] ;  /* 0x0002a40001157983 */ /* 0x000ee80000300800 */
[----:B------:R-:W3:Y:S04]  /*20fa0*/  LDL.LU R22, [R1+0x2a8] ;  /* 0x0002a80001167983 */ /* 0x000ee80000300800 */
[----:B------:R-:W3:Y:S04]  /*20fb0*/  LDL.LU R23, [R1+0x2ac] ;  /* 0x0002ac0001177983 */ /* 0x000ee80000300800 */
[----:B------:R-:W-:Y:S04]  /*20fc0*/  STL [R1+0x238c], R0 ;  /* 0x00238c0001007387 */ /* 0x000fe80000100800 */
[----:B-1----:R-:W-:Y:S04]  /*20fd0*/  STL.64 [R1+0x2318], R6 ;  /* 0x0023180601007387 */ /* 0x002fe80000100a00 */
[----:B------:R0:W-:Y:S04]  /*20fe0*/  STL.64 [R1+0x2310], R4 ;  /* 0x0023100401007387 */ /* 0x0001e80000100a00 */
[----:B0-----:R-:W4:Y:S04]  /*20ff0*/  LDL.LU R4, [R1+0x260] ;  /* 0x0002600001047983 */ /* 0x001f280000300800 */
[----:B------:R-:W4:Y:S04]  /*21000*/  LDL.LU R5, [R1+0x264] ;  /* 0x0002640001057983 */ /* 0x000f280000300800 */
[----:B------:R-:W4:Y:S01]  /*21010*/  LDL.LU R6, [R1+0x268] ;  /* 0x0002680001067983 */ /* 0x000f220000300800 */
        /* <DEDUP_REMOVED lines=13> */
[----:B------:R-:W2:-:S15]  /*210f0*/  LDL.LU.64 R16, [R1+0x23e8] ;  /* 0x0023e80001107983 */ /* 0x000e9e0000300a00 */
[----:B------:R-:W-:Y:S02]  /*21100*/  NOP ;  /* 0x0000000000007918 */ /* 0x000fe40000000000 */
[----:B------:R-:W-:Y:S04]  /*21110*/  STL.64 [R1+0x420], R24 ;  /* 0x0004201801007387 */ /* 0x000fe80000100a00 */
[----:B------:R0:W-:Y:S04]  /*21120*/  STL.64 [R1+0x428], R26 ;  /* 0x0004281a01007387 */ /* 0x0001e80000100a00 */
[----:B0-----:R-:W3:Y:S04]  /*21130*/  LDL.LU.64 R26, [R1+0x23e0] ;  /* 0x0023e000011a7983 */ /* 0x001ee80000300a00 */
[----:B------:R-:W3:Y:S04]  /*21140*/  LDL.LU.64 R24, [R1+0x23d8] ;  /* 0x0023d80001187983 */ /* 0x000ee80000300a00 */
[----:B------:R-:W4:Y:S01]  /*21150*/  LDL.LU.64 R18, [R1+0x23d0] ;  /* 0x0023d00001127983 */ /* 0x000f220000300a00 */
[----:B------:R-:W-:-:S02]  /*21160*/  IMAD.MOV.U32 R7, RZ, RZ, R2 ;  /* 0x000000ffff077224 */ /* 0x000fc400078e0002 */
[----:B--2---:R-:W-:Y:S02]  /*21170*/  IMAD.MOV.U32 R0, RZ, RZ, R16 ;  /* 0x000000ffff007224 */ /* 0x004fe400078e0010 */
[----:B------:R-:W-:Y:S01]  /*21180*/  IMAD.MOV.U32 R29, RZ, RZ, R17 ;  /* 0x000000ffff1d7224 */ /* 0x000fe200078e0011 */
[----:B---3--:R-:W-:Y:S01]  /*21190*/  HMMA.16816.F32.BF16 R24, R8, R16, R24 ;  /* 0x000000100818723c */ /* 0x008fe20000041818 */
[----:B------:R-:W4:-:S15]  /*211a0*/  LDL.LU.64 R16, [R1+0x23c8] ;  /* 0x0023c80001107983 */ /* 0x000f1e0000300a00 */
[----:B------:R-:W-:-:S03]  /*211b0*/  NOP ;  /* 0x0000000000007918 */ /* 0x000fc60000000000 */
[----:B------:R-:W-:Y:S01]  /*211c0*/  IMAD.MOV.U32 R2, RZ, RZ, R26 ;  /* 0x000000ffff027224 */ /* 0x000fe200078e001a */
[----:B------:R0:W-:Y:S01]  /*211d0*/  STL.64 [R1+0x410], R24 ;  /* 0x0004101801007387 */ /* 0x0001e20000100a00 */
[----:B------:R-:W-:-:S03]  /*211e0*/  IMAD.MOV.U32 R3, RZ, RZ, R27 ;  /* 0x000000ffff037224 */ /* 0x000fc600078e001b */
[----:B------:R-:W2:Y:S04]  /*211f0*/  LDL.LU.64 R26, [R1+0x23c0] ;  /* 0x0023c000011a7983 */ /* 0x000ea80000300a00 */
[----:B0-----:R-:W4:Y:S04]  /*21200*/  LDL.LU.64 R24, [R1+0x23b8] ;  /* 0x0023b80001187983 */ /* 0x001f280000300a00 */
[----:B------:R-:W-:Y:S04]  /*21210*/  STL [R1+0x1fec], R3 ;  /* 0x001fec0301007387 */ /* 0x000fe80000100800 */
[----:B------:R-:W-:Y:S01]  /*21220*/  STL [R1+0x1fe8], R2 ;  /* 0x001fe80201007387 */ /* 0x000fe20000100800 */
[----:B----4-:R-:W-:-:S15]  /*21230*/  HMMA.16816.F32.BF16 R16, R8, R24, R16 ;  /* 0x000000180810723c */ /* 0x010fde0000041810 */
[----:B------:R-:W-:-:S04]  /*21240*/  NOP ;  /* 0x0000000000007918 */ /* 0x000fc80000000000 */
[----:B------:R0:W-:Y:S04]  /*21250*/  STL.64 [R1+0x400], R16 ;  /* 0x0004001001007387 */ /* 0x0001e80000100a00 */
[----:B------:R-:W-:Y:S04]  /*21260*/  STL.64 [R1+0x408], R18 ;  /* 0x0004081201007387 */ /* 0x000fe80000100a00 */
[----:B0-----:R-:W3:Y:S04]  /*21270*/  LDL.LU.64 R16, [R1+0x23b0] ;  /* 0x0023b00001107983 */ /* 0x001ee80000300a00 */
[----:B--2---:R-:W-:Y:S04]  /*21280*/  STL.64 [R1+0x2350], R26 ;  /* 0x0023501a01007387 */ /* 0x004fe80000100a00 */
[----:B------:R0:W-:Y:S04]  /*21290*/  STL.64 [R1+0x2348], R24 ;  /* 0x0023481801007387 */ /* 0x0001e80000100a00 */
[----:B0-----:R-:W2:Y:S04]  /*212a0*/  LDL.LU R24, [R1+0x290] ;  /* 0x0002900001187983 */ /* 0x001ea80000300800 */
[----:B------:R-:W2:Y:S04]  /*212b0*/  LDL.LU R25, [R1+0x294] ;  /* 0x0002940001197983 */ /* 0x000ea80000300800 */
[----:B------:R-:W2:Y:S04]  /*212c0*/  LDL.LU R26, [R1+0x298] ;  /* 0x00029800011a7983 */ /* 0x000ea80000300800 */
[----:B------:R-:W2:Y:S01]  /*212d0*/  LDL.LU R27, [R1+0x29c] ;  /* 0x00029c00011b7983 */ /* 0x000ea20000300800 */
[----:B---3--:R-:W-:Y:S03]  /*212e0*/  HMMA.16816.F32.BF16 R16, R8, R16, R20 ;  /* 0x000000100810723c */ /* 0x008fe60000041814 */
[----:B------:R-:W3:Y:S04]  /*212f0*/  LDL.LU.64 R22, [R1+0x23a8] ;  /* 0x0023a80001167983 */ /* 0x000ee80000300a00 */
[----:B------:R-:W4:-:S12]  /*21300*/  LDL.LU.64 R20, [R1+0x23a0] ;  /* 0x0023a00001147983 */ /* 0x000f180000300a00 */
[----:B------:R-:W-:Y:S04]  /*21310*/  STL.64 [R1+0x3f0], R16 ;  /* 0x0003f01001007387 */ /* 0x000fe80000100a00 */
[----:B------:R0:W-:Y:S01]  /*21320*/  STL [R1+0x3f8], R18 ;  /* 0x0003f81201007387 */ /* 0x0001e20000100800 */
[----:B------:R-:W-:-:S03]  /*21330*/  IMAD.MOV.U32 R3, RZ, RZ, R19 ;  /* 0x000000ffff037224 */ /* 0x000fc600078e0013 */
[----:B0-----:R-:W2:Y:S04]  /*21340*/  LDL.LU.64 R18, [R1+0x2398] ;  /* 0x0023980001127983 */ /* 0x001ea80000300a00 */
[----:B------:R-:W2:Y:S04]  /*21350*/  LDL.LU.64 R16, [R1+0x2390] ;  /* 0x0023900001107983 */ /* 0x000ea80000300a00 */
[----:B------:R-:W-:Y:S01]  /*21360*/  STL [R1+0x1ff0], R3 ;  /* 0x001ff00301007387 */ /* 0x000fe20000100800 */
[C---:B----4-:R-:W-:Y:S08]  /*21370*/  HMMA.16816.F32.BF16 R4, R8.reuse, R20, R4 ;  /* 0x000000140804723c */ /* 0x050ff00000041804 */
[----:B--2---:R-:W-:Y:S01]  /*21380*/  HMMA.16816.F32.BF16 R24, R8, R16, R24 ;  /* 0x000000100818723c */ /* 0x004fe20000041818 */
[----:B------:R-:W-:Y:S04]  /*21390*/  STL.64 [R1+0x2338], R18 ;  /* 0x0023381201007387 */ /* 0x000fe80000100a00 */
[----:B------:R0:W-:-:S14]  /*213a0*/  STL.64 [R1+0x2330], R16 ;  /* 0x0023301001007387 */ /* 0x0001dc0000100a00 */
[----:B------:R-:W-:Y:S04]  /*213b0*/  STL.64 [R1+0x3e0], R24 ;  /* 0x0003e01801007387 */ /* 0x000fe80000100a00 */
[----:B------:R-:W-:Y:S04]  /*213c0*/  STL.64 [R1+0x3e8], R26 ;  /* 0x0003e81a01007387 */ /* 0x000fe80000100a00 */
[----:B------:R-:W-:Y:S04]  /*213d0*/  STL.64 [R1+0x3d0], R4 ;  /* 0x0003d00401007387 */ /* 0x000fe80000100a00 */
[----:B------:R-:W-:Y:S04]  /*213e0*/  STL [R1+0x3d8], R6 ;  /* 0x0003d80601007387 */ /* 0x000fe80000100800 */
[----:B------:R-:W-:Y:S04]  /*213f0*/  STL.64 [R1+0x2340], R20 ;  /* 0x0023401401007387 */ /* 0x000fe80000100a00 */
[----:B------:R-:W2:Y:S04]  /*21400*/  LDL.LU R8, [R1+0x280] ;  /* 0x0002800001087983 */ /* 0x000ea80000300800 */
[----:B------:R-:W2:Y:S04]  /*21410*/  LDL.LU R9, [R1+0x284] ;  /* 0x0002840001097983 */ /* 0x000ea80000300800 */
        /* <DEDUP_REMOVED lines=8> */
[----:B0-----:R-:W2:Y:S04]  /*214a0*/  LDL.LU.64 R16, [R1+0xc0] ;  /* 0x0000c00001107983 */ /* 0x001ea80000300a00 */
[----:B------:R-:W4:Y:S04]  /*214b0*/  LDL.LU.64 R24, [R1+0xa0] ;  /* 0x0000a00001187983 */ /* 0x000f280000300a00 */
[----:B----4-:R0:W-:Y:S04]  /*214c0*/  STL.64 [R1+0x2368], R24 ;  /* 0x0023681801007387 */ /* 0x0101e80000100a00 */
[----:B0-----:R-:W4:Y:S04]  /*214d0*/  LDL.LU R24, [R1+0x6c0] ;  /* 0x0006c00001187983 */ /* 0x001f280000300800 */
[----:B------:R-:W4:Y:S04]  /*214e0*/  LDL.LU R25, [R1+0x6c4] ;  /* 0x0006c40001197983 */ /* 0x000f280000300800 */
[----:B------:R-:W2:Y:S04]  /*214f0*/  LDL.LU R26, [R1+0x6c8] ;  /* 0x0006c800011a7983 */ /* 0x000ea80000300800 */
[----:B------:R-:W2:Y:S01]  /*21500*/  LDL.LU R27, [R1+0x6cc] ;  /* 0x0006cc00011b7983 */ /* 0x000ea20000300800 */
[----:B---3--:R-:W-:-:S02]  /*21510*/  IMAD.MOV.U32 R11, RZ, RZ, R22 ;  /* 0x000000ffff0b7224 */ /* 0x008fc400078e0016 */
[----:B------:R-:W-:Y:S02]  /*21520*/  IMAD.MOV.U32 R10, RZ, RZ, R23 ;  /* 0x000000ffff0a7224 */ /* 0x000fe400078e0017 */
[----:B------:R-:W-:Y:S01]  /*21530*/  IMAD.MOV.U32 R3, RZ, RZ, R7 ;  /* 0x000000ffff037224 */ /* 0x000fe200078e0007 */
[----:B--2---:R-:W-:Y:S04]  /*21540*/  STL.64 [R1+0x2380], R26 ;  /* 0x0023801a01007387 */ /* 0x004fe80000100a00 */
[----:B----4-:R0:W-:Y:S04]  /*21550*/  STL.64 [R1+0x2378], R24 ;  /* 0x0023781801007387 */ /* 0x0101e80000100a00 */
[----:B0-----:R-:W2:Y:S04]  /*21560*/  LDL.LU R24, [R1+0x6d0] ;  /* 0x0006d00001187983 */ /* 0x001ea80000300800 */
[----:B------:R-:W2:Y:S04]  /*21570*/  LDL.LU R25, [R1+0x6d4] ;  /* 0x0006d40001197983 */ /* 0x000ea80000300800 */
[----:B------:R-:W2:Y:S04]  /*21580*/  LDL.LU R26, [R1+0x6d8] ;  /* 0x0006d800011a7983 */ /* 0x000ea80000300800 */
[----:B------:R-:W2:Y:S04]  /*21590*/  LDL.LU R27, [R1+0x6dc] ;  /* 0x0006dc00011b7983 */ /* 0x000ea80000300800 */
[----:B------:R-:W3:Y:S04]  /*215a0*/  LDL.LU R20, [R1+0x6a0] ;  /* 0x0006a00001147983 */ /* 0x000ee80000300800 */
[----:B------:R-:W3:Y:S04]  /*215b0*/  LDL.LU R21, [R1+0x6a4] ;  /* 0x0006a40001157983 */ /* 0x000ee80000300800 */
[----:B------:R-:W3:Y:S04]  /*215c0*/  LDL.LU R22, [R1+0x6a8] ;  /* 0x0006a80001167983 */ /* 0x000ee80000300800 */
[----:B------:R-:W3:Y:S04]  /*215d0*/  LDL.LU R23, [R1+0x6ac] ;  /* 0x0006ac0001177983 */ /* 0x000ee80000300800 */
[----:B------:R-:W4:Y:S04]  /*215e0*/  LDL.LU R4, [R1+0x690] ;  /* 0x0006900001047983 */ /* 0x000f280000300800 */
[----:B------:R-:W4:Y:S04]  /*215f0*/  LDL.LU R5, [R1+0x694] ;  /* 0x0006940001057983 */ /* 0x000f280000300800 */
[----:B------:R-:W4:Y:S04]  /*21600*/  LDL.LU R6, [R1+0x698] ;  /* 0x0006980001067983 */ /* 0x000f280000300800 */
[----:B------:R-:W4:Y:S04]  /*21610*/  LDL.LU R7, [R1+0x69c] ;  /* 0x00069c0001077983 */ /* 0x000f280000300800 */
[----:B------:R-:W-:Y:S04]  /*21620*/  STL.64 [R1+0x2280], R10 ;  /* 0x0022800a01007387 */ /* 0x000fe80000100a00 */
[----:B------:R0:W-:Y:S04]  /*21630*/  STL.64 [R1+0x2278], R8 ;  /* 0x0022780801007387 */ /* 0x0001e80000100a00 */
[----:B0-----:R-:W2:Y:S04]  /*21640*/  LDL.LU R8, [R1+0x370] ;  /* 0x0003700001087983 */ /* 0x001ea80000300800 */
        /* <DEDUP_REMOVED lines=9> */
[----:B------:R-:W-:Y:S01]  /*216e0*/  HMMA.16816.F32.BF16 R24, R12, R16, R24 ;  /* 0x000000100c18723c */ /* 0x000fe20000041818 */
[----:B------:R-:W-:-:S02]  /*216f0*/  IMAD.MOV.U32 R2, RZ, RZ, R17 ;  /* 0x000000ffff027224 */ /* 0x000fc400078e0011 */
[----:B--2---:R-:W-:Y:S04]  /*21700*/  STL.64 [R1+0x22a8], R10 ;  /* 0x0022a80a01007387 */ /* 0x004fe80000100a00 */
[----:B------:R0:W-:Y:S02]  /*21710*/  STL.64 [R1+0x22a0], R8 ;  /* 0x0022a00801007387 */ /* 0x0001e40000100a00 */
[----:B0-----:R-:W-:Y:S02]  /*21720*/  IMAD.MOV.U32 R8, RZ, RZ, R0 ;  /* 0x000000ffff087224 */ /* 0x001fe400078e0000 */
[----:B------:R-:W-:Y:S01]  /*21730*/  IMAD.MOV.U32 R9, RZ, RZ, R29 ;  /* 0x000000ffff097224 */ /* 0x000fe200078e001d */
[----:B------:R-:W2:Y:S04]  /*21740*/  LDL.LU R0, [R1+0x238c] ;  /* 0x00238c0001007983 */ /* 0x000ea80000300800 */
[----:B------:R-:W2:Y:S04]  /*21750*/  LDL.LU R29, [R1+0x2388] ;  /* 0x00238800011d7983 */ /* 0x000ea80000300800 */
[----:B------:R0:W-:Y:S04]  /*21760*/  STL [R1+0x20a8], R3 ;  /* 0x0020a80301007387 */ /* 0x0001e80000100800 */
[----:B------:R-:W-:Y:S04]  /*21770*/  STL.64 [R1+0x140], R24 ;  /* 0x0001401801007387 */ /* 0x000fe80000100a00 */
[----:B------:R1:W-:Y:S01]  /*21780*/  STL.64 [R1+0x148], R26 ;  /* 0x0001481a01007387 */ /* 0x0003e20000100a00 */
[----:B0-----:R-:W-:-:S03]  /*21790*/  IMAD.MOV.U32 R3, RZ, RZ, R16 ;  /* 0x000000ffff037224 */ /* 0x001fc600078e0010 */
[----:B-1----:R-:W2:Y:S04]  /*217a0*/  LDL.LU.64 R26, [R1+0x2380] ;  /* 0x00238000011a7983 */ /* 0x002ea80000300a00 */
[----:B------:R-:W2:Y:S04]  /*217b0*/  LDL.LU.64 R24, [R1+0x2378] ;  /* 0x0023780001187983 */ /* 0x000ea80000300a00 */
[----:B------:R-:W2:Y:S02]  /*217c0*/  LDL.LU.64 R16, [R1+0x2370] ;  /* 0x0023700001107983 */ /* 0x000ea40000300a00 */
[----:B--2---:R-:W-:Y:S01]  /*217d0*/  HMMA.16816.F32.BF16 R24, R12, R16, R24 ;  /* 0x000000100c18723c */ /* 0x004fe20000041818 */
[----:B------:R-:W-:-:S02]  /*217e0*/  IMAD.MOV.U32 R11, RZ, RZ, R16 ;  /* 0x000000ffff0b7224 */ /* 0x000fc400078e0010 */
[----:B------:R-:W-:-:S15]  /*217f0*/  IMAD.MOV.U32 R10, RZ, RZ, R17 ;  /* 0x000000ffff0a7224 */ /* 0x000fde00078e0011 */
[----:B------:R-:W-:Y:S01]  /*21800*/  NOP ;  /* 0x0000000000007918 */ /* 0x000fe20000000000 */
[----:B------:R0:W-:Y:S04]  /*21810*/  STL.64 [R1+0x130], R24 ;  /* 0x0001301801007387 */ /* 0x0001e80000100a00 */
[----:B------:R1:W-:Y:S04]  /*21820*/  STL.64 [R1+0x138], R26 ;  /* 0x0001381a01007387 */ /* 0x0003e80000100a00 */
[----:B0-----:R-:W2:Y:S04]  /*21830*/  LDL.LU.64 R24, [R1+0x2368] ;  /* 0x0023680001187983 */ /* 0x001ea80000300a00 */
[----:B------:R-:W2:Y:S04]  /*21840*/  LDL.LU.64 R18, [R1+0x2360] ;  /* 0x0023600001127983 */ /* 0x000ea80000300a00 */
[----:B------:R-:W2:Y:S01]  /*21850*/  LDL.LU.64 R16, [R1+0x2358] ;  /* 0x0023580001107983 */ /* 0x000ea20000300a00 */
[C---:B---3--:R-:W-:Y:S08]  /*21860*/  HMMA.16816.F32.BF16 R20, R12.reuse, R8, R20 ;  /* 0x000000080c14723c */ /* 0x048ff00000041814 */
[----:B--2---:R-:W-:-:S15]  /*21870*/  HMMA.16816.F32.BF16 R16, R12, R24, R16 ;  /* 0x000000180c10723c */ /* 0x004fde0000041810 */
[----:B------:R-:W-:-:S04]  /*21880*/  NOP ;  /* 0x0000000000007918 */ /* 0x000fc80000000000 */
[----:B------:R0:W-:Y:S04]  /*21890*/  STL.64 [R1+0x120], R16 ;  /* 0x0001201001007387 */ /* 0x0001e80000100a00 */
[----:B------:R-:W-:Y:S04]  /*218a0*/  STL.64 [R1+0x128], R18 ;  /* 0x0001281201007387 */ /* 0x000fe80000100a00 */
[----:B-1----:R-:W2:Y:S01]  /*218b0*/  LDL.LU.64 R26, [R1+0x2350] ;  /* 0x00235000011a7983 */ /* 0x002ea20000300a00 */
[----:B0-----:R-:W-:Y:S02]  /*218c0*/  IMAD.MOV.U32 R17, RZ, RZ, R24 ;  /* 0x000000ffff117224 */ /* 0x001fe400078e0018 */
[----:B------:R-:W-:-:S02]  /*218d0*/  IMAD.MOV.U32 R16, RZ, RZ, R25 ;  /* 0x000000ffff107224 */ /* 0x000fc400078e0019 */
[----:B------:R-:W4:Y:S04]  /*218e0*/  LDL.LU.64 R24, [R1+0x2348] ;  /* 0x0023480001187983 */ /* 0x000f280000300a00 */
[----:B------:R0:W-:Y:S04]  /*218f0*/  STL.64 [R1+0x22c0], R8 ;  /* 0x0022c00801007387 */ /* 0x0001e80000100a00 */
[----:B------:R-:W-:Y:S04]  /*21900*/  STL.64 [R1+0x110], R20 ;  /* 0x0001101401007387 */ /* 0x000fe80000100a00 */
[----:B------:R-:W-:Y:S01]  /*21910*/  STL.64 [R1+0x118], R22 ;  /* 0x0001181601007387 */ /* 0x000fe20000100a00 */
[----:B0-----:R-:W-:-:S02]  /*21920*/  IMAD.MOV.U32 R8, RZ, RZ, R17 ;  /* 0x000000ffff087224 */ /* 0x001fc400078e0011 */
[----:B------:R-:W-:-:S05]  /*21930*/  IMAD.MOV.U32 R9, RZ, RZ, R16 ;  /* 0x000000ffff097224 */ /* 0x000fca00078e0010 */
[----:B------:R0:W-:Y:S02]  /*21940*/  STL.64 [R1+0x22d8], R8 ;  /* 0x0022d80801007387 */ /* 0x0001e40000100a00 */
[----:B0-----:R-:W-:Y:S02]  /*21950*/  IMAD.MOV.U32 R8, RZ, RZ, R11 ;  /* 0x000000ffff087224 */ /* 0x001fe400078e000b */
[----:B------:R-:W-:-:S05]  /*21960*/  IMAD.MOV.U32 R9, RZ, RZ, R10 ;  /* 0x000000ffff097224 */ /* 0x000fca00078e000a */
[----:B------:R4:W-:Y:S02]  /*21970*/  STL.64 [R1+0x22f0], R8 ;  /* 0x0022f00801007387 */ /* 0x0009e40000100a00 */
[----:B----4-:R-:W-:Y:S02]  /*21980*/  HMMA.16816.F32.BF16 R8, R12, R24, R4 ;  /* 0x000000180c08723c */ /* 0x010fe40000041804 */
[----:B------:R-:W3:-:S15]  /*21990*/  LDL.LU R4, [R1+0x660] ;  /* 0x0006600001047983 */ /* 0x000ede0000300800 */
[----:B------:R-:W-:Y:S02]  /*219a0*/  NOP ;  /* 0x0000000000007918 */ /* 0x000fe40000000000 */
[----:B------:R-:W-:Y:S04]  /*219b0*/  STL.64 [R1+0x100], R8 ;  /* 0x0001000801007387 */ /* 0x000fe80000100a00 */
[----:B------:R-:W-:Y:S04]  /*219c0*/  STL.64 [R1+0x108], R10 ;  /* 0x0001080a01007387 */ /* 0x000fe80000100a00 */
[----:B------:R-:W3:Y:S04]  /*219d0*/  LDL.LU R5, [R1+0x664] ;  /* 0x0006640001057983 */ /* 0x000ee80000300800 */
[----:B------:R-:W4:Y:S04]  /*219e0*/  LDL.LU R6, [R1+0x668] ;  /* 0x0006680001067983 */ /* 0x000f280000300800 */
[----:B------:R-:W4:Y:S04]  /*219f0*/  LDL.LU R7, [R1+0x66c] ;  /* 0x00066c0001077983 */ /* 0x000f280000300800 */
[----:B------:R-:W2:Y:S04]  /*21a00*/  LDL.LU R20, [R1+0x680] ;  /* 0x0006800001147983 */ /* 0x000ea80000300800 */
[----:B------:R-:W2:Y:S04]  /*21a10*/  LDL.LU R21, [R1+0x684] ;  /* 0x0006840001157983 */ /* 0x000ea80000300800 */
[----:B------:R-:W2:Y:S04]  /*21a20*/  LDL.LU R22, [R1+0x688] ;  /* 0x0006880001167983 */ /* 0x000ea80000300800 */
[----:B------:R-:W2:Y:S04]  /*21a30*/  LDL.LU R23, [R1+0x68c] ;  /* 0x00068c0001177983 */ /* 0x000ea80000300800 */
[----:B------:R-:W2:Y:S04]  /*21a40*/  LDL.LU.64 R16, [R1+0x20] ;  /* 0x0000200001107983 */ /* 0x000ea80000300a00 */
[----:B----4-:R-:W-:Y:S04]  /*21a50*/  STL.64 [R1+0x2328], R6 ;  /* 0x0023280601007387 */ /* 0x010fe80000100a00 */
[----:B---3--:R0:W-:Y:S04]  /*21a60*/  STL.64 [R1+0x2320], R4 ;  /* 0x0023200401007387 */ /* 0x0081e80000100a00 */
[----:B0-----:R-:W3:Y:S04]  /*21a70*/  LDL.LU R4, [R1+0x670] ;  /* 0x0006700001047983 */ /* 0x001ee80000300800 */
[----:B------:R-:W3:Y:S04]  /*21a80*/  LDL.LU R5, [R1+0x674] ;  /* 0x0006740001057983 */ /* 0x000ee80000300800 */
[----:B------:R-:W3:Y:S04]  /*21a90*/  LDL.LU R6, [R1+0x678] ;  /* 0x0006780001067983 */ /* 0x000ee80000300800 */
[----:B------:R-:W3:Y:S04]  /*21aa0*/  LDL.LU R7, [R1+0x67c] ;  /* 0x00067c0001077983 */ /* 0x000ee80000300800 */
        /* <DEDUP_REMOVED lines=12> */
[----:B------:R-:W-:Y:S03]  /*21b70*/  HMMA.16816.F32.BF16 R20, R12, R16, R20 ;  /* 0x000000100c14723c */ /* 0x000fe60000041814 */
        /* <DEDUP_REMOVED lines=12> */
[----:B------:R0:W-:Y:S04]  /*21c40*/  STL.64 [R1+0xf0], R20 ;  /* 0x0000f01401007387 */ /* 0x0001e80000100a00 */
[----:B------:R1:W-:Y:S04]  /*21c50*/  STL.64 [R1+0xf8], R22 ;  /* 0x0000f81601007387 */ /* 0x0003e80000100a00 */
[----:B0-----:R-:W4:Y:S01]  /*21c60*/  LDL.LU.64 R20, [R1+0x2340] ;  /* 0x0023400001147983 */ /* 0x001f220000300a00 */
[----:B-1----:R-:W-:-:S02]  /*21c70*/  IMAD.MOV.U32 R22, RZ, RZ, R16 ;  /* 0x000000ffff167224 */ /* 0x002fc400078e0010 */
[----:B------:R-:W-:Y:S01]  /*21c80*/  IMAD.MOV.U32 R23, RZ, RZ, R17 ;  /* 0x000000ffff177224 */ /* 0x000fe200078e0011 */
[----:B------:R-:W2:Y:S04]  /*21c90*/  LDL.LU.64 R18, [R1+0x2338] ;  /* 0x0023380001127983 */ /* 0x000ea80000300a00 */
[----:B------:R-:W3:Y:S02]  /*21ca0*/  LDL.LU.64 R16, [R1+0x2330] ;  /* 0x0023300001107983 */ /* 0x000ee40000300a00 */
[----:B---3--:R-:W-:-:S15]  /*21cb0*/  HMMA.16816.F32.BF16 R4, R12, R16, R4 ;  /* 0x000000100c04723c */ /* 0x008fde0000041804 */
[----:B------:R-:W-:-:S04]  /*21cc0*/  NOP ;  /* 0x0000000000007918 */ /* 0x000fc80000000000 */
[----:B------:R-:W-:Y:S04]  /*21cd0*/  STL.64 [R1+0xe0], R4 ;  /* 0x0000e00401007387 */ /* 0x000fe80000100a00 */
[----:B------:R0:W-:Y:S04]  /*21ce0*/  STL.64 [R1+0xe8], R6 ;  /* 0x0000e80601007387 */ /* 0x0001e80000100a00 */
[----:B0-----:R-:W4:Y:S04]  /*21cf0*/  LDL.LU.64 R6, [R1+0x2328] ;  /* 0x0023280001067983 */ /* 0x001f280000300a00 */
[----:B------:R-:W4:Y:S01]  /*21d00*/  LDL.LU.64 R4, [R1+0x2320] ;  /* 0x0023200001047983 */ /* 0x000f220000300a00 */
[----:B------:R-:W-:-:S02]  /*21d10*/  IMAD.MOV.U32 R8, RZ, RZ, R3 ;  /* 0x000000ffff087224 */ /* 0x000fc400078e0003 */
[----:B------:R-:W-:Y:S01]  /*21d20*/  IMAD.MOV.U32 R9, RZ, RZ, R2 ;  /* 0x000000ffff097224 */ /* 0x000fe200078e0002 */
[----:B----4-:R-:W-:Y:S01]  /*21d30*/  HMMA.16816.F32.BF16 R12, R12, R20, R4 ;  /* 0x000000140c0c723c */ /* 0x010fe20000041804 */
[----:B------:R-:W3:Y:S04]  /*21d40*/  LDL.LU.64 R6, [R1+0x2318] ;  /* 0x0023180001067983 */ /* 0x000ee80000300a00 */
[----:B------:R-:W3:-:S14]  /*21d50*/  LDL.LU.64 R4, [R1+0x2310] ;  /* 0x0023100001047983 */ /* 0x000edc0000300a00 */
[----:B------:R0:W-:Y:S01]  /*21d60*/  STL.64 [R1+0x60], R12 ;  /* 0x0000600c01007387 */ /* 0x0001e20000100a00 */
[----:B------:R-:W-:Y:S02]  /*21d70*/  IMAD.MOV.U32 R2, RZ, RZ, R15 ;  /* 0x000000ffff027224 */ /* 0x000fe400078e000f */
[----:B------:R-:W-:Y:S02]  /*21d80*/  IMAD.MOV.U32 R3, RZ, RZ, R14 ;  /* 0x000000ffff037224 */ /* 0x000fe400078e000e */
[----:B--2---:R-:W-:Y:S02]  /*21d90*/  IMAD.MOV.U32 R14, RZ, RZ, R18 ;  /* 0x000000ffff0e7224 */ /* 0x004fe400078e0012 */
[----:B------:R-:W-:Y:S01]  /*21da0*/  IMAD.MOV.U32 R15, RZ, RZ, R19 ;  /* 0x000000ffff0f7224 */ /* 0x000fe200078e0013 */
[----:B0-----:R-:W2:Y:S04]  /*21db0*/  LDL.LU R12, [R1+0x250] ;  /* 0x00025000010c7983 */ /* 0x001ea80000300800 */
[----:B------:R-:W2:Y:S04]  /*21dc0*/  LDL.LU R13, [R1+0x254] ;  /* 0x00025400010d7983 */ /* 0x000ea80000300800 */
[----:B------:R-:W4:Y:S04]  /*21dd0*/  LDL.LU R18, [R1+0x230c] ;  /* 0x00230c0001127983 */ /* 0x000f280000300800 */
[----:B------:R-:W4:Y:S04]  /*21de0*/  LDL.LU R19, [R1+0x2308] ;  /* 0x0023080001137983 */ /* 0x000f280000300800 */
[----:B------:R-:W-:Y:S04]  /*21df0*/  STL [R1+0x2124], R2 ;  /* 0x0021240201007387 */ /* 0x000fe80000100800 */
[----:B------:R-:W-:Y:S01]  /*21e00*/  STL [R1+0x2120], R3 ;  /* 0x0021200301007387 */ /* 0x000fe20000100800 */
        /* <DEDUP_REMOVED lines=20> */
[----:B------:R-:W2:-:S13]  /*21f50*/  LDL.LU.64 R24, [R1+0x22b0] ;  /* 0x0022b00001187983 */ /* 0x000e9a0000300a00 */
[----:B------:R-:W-:Y:S04]  /*21f60*/  STL.64 [R1+0x3b0], R8 ;  /* 0x0003b00801007387 */ /* 0x000fe80000100a00 */
[----:B------:R0:W-:Y:S04]  /*21f70*/  STL.64 [R1+0x3b8], R10 ;  /* 0x0003b80a01007387 */ /* 0x0001e80000100a00 */
[----:B0-----:R-:W2:Y:S04]  /*21f80*/  LDL.LU.64 R10, [R1+0x22a8] ;  /* 0x0022a800010a7983 */ /* 0x001ea80000300a00 */
        /* <DEDUP_REMOVED lines=9> */
[----:B---3--:R2:W-:Y:S04]  /*22020*/  STL.64 [R1+0x2248], R26 ;  /* 0x0022481a01007387 */ /* 0x0085e80000100a00 */
[----:B------:R-:W3:Y:S04]  /*22030*/  LDL.LU R22, [R1+0x228c] ;  /* 0x00228c0001167983 */ /* 0x000ee80000300800 */
[----:B------:R-:W3:Y:S01]  /*22040*/  LDL.LU R23, [R1+0x2288] ;  /* 0x0022880001177983 */ /* 0x000ee20000300800 */
[C---:B--2---:R-:W-:Y:S03]  /*22050*/  HMMA.16816.F32.BF16 R24, R4.reuse, R24, R8 ;  /* 0x000000180418723c */ /* 0x044fe60000041808 */
[----:B------:R-:W2:Y:S04]  /*22060*/  LDL.LU.64 R10, [R1+0x2280] ;  /* 0x00228000010a7983 */ /* 0x000ea80000300a00 */
[----:B------:R-:W2:Y:S04]  /*22070*/  LDL.LU.64 R8, [R1+0x2278] ;  /* 0x0022780001087983 */ /* 0x000ea80000300a00 */
[----:B----4-:R0:W-:Y:S08]  /*22080*/  STL.64 [R1+0x2228], R18 ;  /* 0x0022281201007387 */ /* 0x0101f00000100a00 */
[----:B------:R-:W-:Y:S04]  /*22090*/  STL.64 [R1+0x390], R24 ;  /* 0x0003901801007387 */ /* 0x000fe80000100a00 */
[----:B------:R-:W-:Y:S04]  /*220a0*/  STL.64 [R1+0x398], R26 ;  /* 0x0003981a01007387 */ /* 0x000fe80000100a00 */
[----:B0-----:R-:W4:Y:S01]  /*220b0*/  LDL R18, [R1+0xb8] ;  /* 0x0000b80001127983 */ /* 0x001f220000100800 */
[----:B--2---:R-:W-:-:S15]  /*220c0*/  HMMA.16816.F32.BF16 R8, R4, R16, R8 ;  /* 0x000000100408723c */ /* 0x004fde0000041808 */
[----:B------:R-:W-:-:S04]  /*220d0*/  NOP ;  /* 0x0000000000007918 */ /* 0x000fc80000000000 */
[----:B------:R-:W-:Y:S04]  /*220e0*/  STL.64 [R1+0x380], R8 ;  /* 0x0003800801007387 */ /* 0x000fe80000100a00 */
[----:B------:R-:W-:Y:S04]  /*220f0*/  STL.64 [R1+0x388], R10 ;  /* 0x0003880a01007387 */ /* 0x000fe80000100a00 */
[----:B------:R-:W4:Y:S01]  /*22100*/  LDL R19, [R1+0xbc] ;  /* 0x0000bc0001137983 */ /* 0x000f220000100800 */
[----:B------:R-:W-:Y:S03]  /*22110*/  HMMA.16816.F32.BF16 R4, R4, R20, R12 ;  /* 0x000000140404723c */ /* 0x000fe6000004180c */
[----:B------:R-:W0:Y:S04]  /*22120*/  LDSM.16.MT88.4 R12, [R0+UR5+0x26080] ;  /* 0x02608005000c783b */ /* 0x000e280008004200 */
[----:B------:R-:W-:Y:S04]  /*22130*/  LDSM.16.MT88.4 R8, [R0+UR5+0x26000] ;  /* 0x026000050008783b */ /* 0x000fe80008004200 */
[----:B----4-:R1:W-:Y:S04]  /*22140*/  STL.64 [R1+0x2260], R18 ;  /* 0x0022601201007387 */ /* 0x0103e80000100a00 */
[----:B-1----:R-:W2:Y:S04]  /*22150*/  LDL.64 R18, [R1+0xc8] ;  /* 0x0000c80001127983 */ /* 0x002ea80000100a00 */
[----:B---3--:R1:W-:Y:S04]  /*22160*/  STL.64 [R1+0x2220], R22 ;  /* 0x0022201601007387 */ /* 0x0083e80000100a00 */
[----:B------:R-:W3:Y:S04]  /*22170*/  LDL.LU R20, [R1+0x350] ;  /* 0x0003500001147983 */ /* 0x000ee80000300800 */
[----:B------:R-:W-:Y:S04]  /*22180*/  STL.64 [R1+0x370], R4 ;  /* 0x0003700401007387 */ /* 0x000fe80000100a00 */
[----:B------:R-:W-:Y:S04]  /*22190*/  STL.64 [R1+0x378], R6 ;  /* 0x0003780601007387 */ /* 0x000fe80000100a00 */
[----:B------:R-:W3:Y:S04]  /*221a0*/  LDL.LU R21, [R1+0x354] ;  /* 0x0003540001157983 */ /* 0x000ee80000300800 */
[----:B------:R-:W4:Y:S04]  /*221b0*/  LDSM.16.MT88.4 R4, [R0+UR5+0x26100] ;  /* 0x026100050004783b */ /* 0x000f280008004200 */
[----:B-1----:R-:W2:Y:S04]  /*221c0*/  LDL.LU R22, [R1+0x358] ;  /* 0x0003580001167983 */ /* 0x002ea80000300800 */
[----:B------:R-:W2:Y:S04]  /*221d0*/  LDL.LU R23, [R1+0x35c] ;  /* 0x00035c0001177983 */ /* 0x000ea80000300800 */
[----:B--2---:R-:W-:Y:S04]  /*221e0*/  STL.64 [R1+0x2270], R22 ;  /* 0x0022701601007387 */ /* 0x004fe80000100a00 */
[----:B---3--:R1:W-:Y:S04]  /*221f0*/  STL.64 [R1+0x2268], R20 ;  /* 0x0022681401007387 */ /* 0x0083e80000100a00 */
[----:B-1----:R-:W2:Y:S04]  /*22200*/  LDL.LU R20, [R1+0x360] ;  /* 0x0003600001147983 */ /* 0x002ea80000300800 */
[----:B------:R-:W2:Y:S04]  /*22210*/  LDL.LU R21, [R1+0x364] ;  /* 0x0003640001157983 */ /* 0x000ea80000300800 */
[----:B------:R-:W2:Y:S04]  /*22220*/  LDL.LU R22, [R1+0x368] ;  /* 0x0003680001167983 */ /* 0x000ea80000300800 */
[----:B------:R-:W2:Y:S04]  /*22230*/  LDL.LU R23, [R1+0x36c] ;  /* 0x00036c0001177983 */ /* 0x000ea80000300800 */
[----:B0-----:R-:W-:Y:S04]  /*22240*/  STL.64 [R1+0x2218], R14 ;  /* 0x0022180e01007387 */ /* 0x001fe80000100a00 */
[----:B------:R-:W-:Y:S04]  /*22250*/  STL.64 [R1+0x2210], R12 ;  /* 0x0022100c01007387 */ /* 0x000fe80000100a00 */
[----:B----4-:R-:W-:Y:S04]  /*22260*/  STL.64 [R1+0x21b0], R6 ;  /* 0x0021b00601007387 */ /* 0x010fe80000100a00 */
[----:B------:R0:W-:Y:S04]  /*22270*/  STL.64 [R1+0x21a8], R4 ;  /* 0x0021a80401007387 */ /* 0x0001e80000100a00 */
[----:B0-----:R-:W3:Y:S04]  /*22280*/  LDL.LU R4, [R1+0x210] ;  /* 0x0002100001047983 */ /* 0x001ee80000300800 */
[----:B------:R-:W3:Y:S04]  /*22290*/  LDL.LU R5, [R1+0x214] ;  /* 0x0002140001057983 */ /* 0x000ee80000300800 */
[----:B------:R-:W4:Y:S04]  /*222a0*/  LDL.LU R6, [R1+0x218] ;  /* 0x0002180001067983 */ /* 0x000f280000300800 */
[----:B------:R-:W4:Y:S04]  /*222b0*/  LDL.LU R7, [R1+0x21c] ;  /* 0x00021c0001077983 */ /* 0x000f280000300800 */
[----:B------:R-:W3:Y:S04]  /*222c0*/  LDL R26, [R1+0x98] ;  /* 0x00009800011a7983 */ /* 0x000ee80000100800 */
[----:B------:R-:W3:Y:S04]  /*222d0*/  LDL R27, [R1+0x9c] ;  /* 0x00009c00011b7983 */ /* 0x000ee80000100800 */
[----:B------:R-:W3:Y:S04]  /*222e0*/  LDL.LU R12, [R1+0x340] ;  /* 0x00034000010c7983 */ /* 0x000ee80000300800 */
[----:B------:R-:W3:Y:S04]  /*222f0*/  LDL.LU R13, [R1+0x344] ;  /* 0x00034400010d7983 */ /* 0x000ee80000300800 */
[----:B------:R-:W3:Y:S04]  /*22300*/  LDL.LU R14, [R1+0x348] ;  /* 0x00034800010e7983 */ /* 0x000ee80000300800 */
[----:B------:R-:W3:Y:S01]  /*22310*/  LDL.LU R15, [R1+0x34c] ;  /* 0x00034c00010f7983 */ /* 0x000ee20000300800 */
[----:B------:R-:W-:-:S02]  /*22320*/  IMAD.MOV.U32 R3, RZ, RZ, R18 ;  /* 0x000000ffff037224 */ /* 0x000fc400078e0012 */
[----:B------:R-:W-:Y:S01]  /*22330*/  IMAD.MOV.U32 R2, RZ, RZ, R19 ;  /* 0x000000ffff027224 */ /* 0x000fe200078e0013 */
[C---:B--2---:R-:W-:Y:S01]  /*22340*/  HMMA.16816.F32.BF16 R20, R8.reuse, R18, R20 ;  /* 0x000000120814723c */ /* 0x044fe20000041814 */
[----:B----4-:R0:W-:Y:S04]  /*22350*/  STL.64 [R1+0x21d0], R6 ;  /* 0x0021d00601007387 */ /* 0x0101e80000100a00 */
[----:B---3--:R-:W-:Y:S04]  /*22360*/  STL.64 [R1+0x21c8], R4 ;  /* 0x0021c80401007387 */ /* 0x008fe80000100a00 */
[----:B0-----:R-:W2:Y:S04]  /*22370*/  LDL R6, [R1+0xa8] ;  /* 0x0000a80001067983 */ /* 0x001ea80000100800 */
[----:B------:R-:W2:Y:S06]  /*22380*/  LDL R7, [R1+0xac] ;  /* 0x0000ac0001077983 */ /* 0x000eac0000100800 */
[----:B------:R-:W-:Y:S04]  /*22390*/  STL.64 [R1+0x360], R20 ;  /* 0x0003601401007387 */ /* 0x000fe80000100a00 */
[----:B------:R0:W-:Y:S04]  /*223a0*/  STL.64 [R1+0x368], R22 ;  /* 0x0003681601007387 */ /* 0x0001e80000100a00 */
[----:B0-----:R-:W3:Y:S04]  /*223b0*/  LDL.LU.64 R22, [R1+0x2270] ;  /* 0x0022700001167983 */ /* 0x001ee80000300a00 */
[----:B------:R-:W3:Y:S04]  /*223c0*/  LDL.LU.64 R20, [R1+0x2268] ;  /* 0x0022680001147983 */ /* 0x000ee80000300a00 */
[----:B------:R-:W3:Y:S02]  /*223d0*/  LDL.LU.64 R18, [R1+0x2260] ;  /* 0x0022600001127983 */ /* 0x000ee40000300a00 */
[----:B---3--:R-:W-:Y:S02]  /*223e0*/  HMMA.16816.F32.BF16 R20, R8, R18, R20 ;  /* 0x000000120814723c */ /* 0x008fe40000041814 */
[----:B------:R-:W3:-:S15]  /*223f0*/  LDL R18, [R1+0x28] ;  /* 0x0000280001127983 */ /* 0x000ede0000100800 */
[----:B------:R-:W-:Y:S02]  /*22400*/  NOP ;  /* 0x0000000000007918 */ /* 0x000fe40000000000 */
[----:B------:R-:W-:Y:S04]  /*22410*/  STL.64 [R1+0x350], R20 ;  /* 0x0003501401007387 */ /* 0x000fe80000100a00 */
[----:B------:R-:W-:Y:S04]  /*22420*/  STL.64 [R1+0x358], R22 ;  /* 0x0003581601007387 */ /* 0x000fe80000100a00 */
[----:B------:R-:W3:Y:S04]  /*22430*/  LDL R19, [R1+0x2c] ;  /* 0x00002c0001137983 */ /* 0x000ee80000100800 */
[----:B---3--:R0:W-:Y:S04]  /*22440*/  STL.64 [R1+0x2240], R18 ;  /* 0x0022401201007387 */ /* 0x0081e80000100a00 */
[----:B------:R-:W3:Y:S04]  /*22450*/  LDL.LU R16, [R1+0x320] ;  /* 0x0003200001107983 */ /* 0x000ee80000300800 */
[----:B------:R-:W3:Y:S04]  /*22460*/  LDL.LU R17, [R1+0x324] ;  /* 0x0003240001117983 */ /* 0x000ee80000300800 */
[----:B0-----:R-:W4:Y:S04]  /*22470*/  LDL.LU R18, [R1+0x328] ;  /* 0x0003280001127983 */ /* 0x001f280000300800 */
[----:B------:R-:W4:Y:S01]  /*22480*/  LDL.LU R19, [R1+0x32c] ;  /* 0x00032c0001137983 */ /* 0x000f220000300800 */
[C---:B--2---:R-:W-:Y:S03]  /*22490*/  HMMA.16816.F32.BF16 R12, R8.reuse, R6, R12 ;  /* 0x00000006080c723c */ /* 0x044fe6000004180c */
[----:B----4-:R-:W-:Y:S04]  /*224a0*/  STL.64 [R1+0x2258], R18 ;  /* 0x0022581201007387 */ /* 0x010fe80000100a00 */
[----:B---3--:R0:W-:Y:S04]  /*224b0*/  STL.64 [R1+0x2250], R16 ;  /* 0x0022501001007387 */ /* 0x0081e80000100a00 */
[----:B0-----:R-:W2:Y:S04]  /*224c0*/  LDL.LU R16, [R1+0x330] ;  /* 0x0003300001107983 */ /* 0x001ea80000300800 */
[----:B------:R-:W2:Y:S04]  /*224d0*/  LDL.LU R17, [R1+0x334] ;  /* 0x0003340001117983 */ /* 0x000ea80000300800 */
[----:B------:R-:W2:Y:S04]  /*224e0*/  LDL.LU R18, [R1+0x338] ;  /* 0x0003380001127983 */ /* 0x000ea80000300800 */
[----:B------:R-:W2:Y:S04]  /*224f0*/  LDL.LU R19, [R1+0x33c] ;  /* 0x00033c0001137983 */ /* 0x000ea80000300800 */
[----:B------:R-:W3:Y:S04]  /*22500*/  LDL.LU R20, [R1+0x300] ;  /* 0x0003000001147983 */ /* 0x000ee80000300800 */
[----:B------:R-:W3:Y:S04]  /*22510*/  LDL.LU R21, [R1+0x304] ;  /* 0x0003040001157983 */ /* 0x000ee80000300800 */
[----:B------:R-:W4:Y:S04]  /*22520*/  LDL.LU R22, [R1+0x308] ;  /* 0x0003080001167983 */ /* 0x000f280000300800 */
[----:B------:R-:W4:Y:S04]  /*22530*/  LDL.LU R23, [R1+0x30c] ;  /* 0x00030c0001177983 */ /* 0x000f280000300800 */
[----:B----4-:R-:W-:Y:S04]  /*22540*/  STL.64 [R1+0x2238], R22 ;  /* 0x0022381601007387 */ /* 0x010fe80000100a00 */
[----:B---3--:R0:W-:Y:S04]  /*22550*/  STL.64 [R1+0x2230], R20 ;  /* 0x0022301401007387 */ /* 0x0081e80000100a00 */
[----:B0-----:R-:W3:Y:S04]  /*22560*/  LDL.LU R20, [R1+0x310] ;  /* 0x0003100001147983 */ /* 0x001ee80000300800 */
[----:B------:R-:W3:Y:S04]  /*22570*/  LDL.LU R21, [R1+0x314] ;  /* 0x0003140001157983 */ /* 0x000ee80000300800 */
[----:B------:R-:W3:Y:S04]  /*22580*/  LDL.LU R22, [R1+0x318] ;  /* 0x0003180001167983 */ /* 0x000ee80000300800 */
[----:B------:R-:W3:Y:S04]  /*22590*/  LDL.LU R23, [R1+0x31c] ;  /* 0x00031c0001177983 */ /* 0x000ee80000300800 */
[----:B------:R0:W-:Y:S04]  /*225a0*/  STL.64 [R1+0x340], R12 ;  /* 0x0003400c01007387 */ /* 0x0001e80000100a00 */
[----:B------:R1:W-:Y:S04]  /*225b0*/  STL.64 [R1+0x348], R14 ;  /* 0x0003480e01007387 */ /* 0x0003e80000100a00 */
[----:B0-----:R-:W4:Y:S04]  /*225c0*/  LDL.LU R12, [R1+0x270] ;  /* 0x00027000010c7983 */ /* 0x001f280000300800 */
[----:B------:R-:W4:Y:S04]  /*225d0*/  LDL.LU R13, [R1+0x274] ;  /* 0x00027400010d7983 */ /* 0x000f280000300800 */
[----:B-1----:R-:W4:Y:S04]  /*225e0*/  LDL.LU R14, [R1+0x278] ;  /* 0x00027800010e7983 */ /* 0x002f280000300800 */
[----:B------:R-:W4:Y:S04]  /*225f0*/  LDL.LU R15, [R1+0x27c] ;  /* 0x00027c00010f7983 */ /* 0x000f280000300800 */
[----:B------:R0:W-:Y:S04]  /*22600*/  STL.64 [R1+0x21e0], R6 ;  /* 0x0021e00601007387 */ /* 0x0001e80000100a00 */
[----:B0-----:R-:W3:Y:S01]  /*22610*/  LDL.64 R6, [R1+0xb8] ;  /* 0x0000b80001067983 */ /* 0x001ee20000100a00 */
[C---:B--2---:R-:W-:Y:S03]  /*22620*/  HMMA.16816.F32.BF16 R24, R8.reuse, R26, R16 ;  /* 0x0000001a0818723c */ /* 0x044fe60000041810 */
[----:B---3--:R-:W-:Y:S04]  /*22630*/  STL.64 [R1+0x21f8], R6 ;  /* 0x0021f80601007387 */ /* 0x008fe80000100a00 */
[----:B------:R-:W2:Y:S04]  /*22640*/  LDL.LU.64 R18, [R1+0x2258] ;  /* 0x0022580001127983 */ /* 0x000ea80000300a00 */
[----:B------:R-:W2:Y:S08]  /*22650*/  LDL.LU.64 R16, [R1+0x2250] ;  /* 0x0022500001107983 */ /* 0x000eb00000300a00 */
[----:B------:R-:W-:Y:S04]  /*22660*/  STL.64 [R1+0x330], R24 ;  /* 0x0003301801007387 */ /* 0x000fe80000100a00 */
[----:B------:R0:W-:Y:S04]  /*22670*/  STL.64 [R1+0x338], R26 ;  /* 0x0003381a01007387 */ /* 0x0001e80000100a00 */
[----:B0-----:R-:W2:Y:S02]  /*22680*/  LDL.LU.64 R26, [R1+0x2248] ;  /* 0x00224800011a7983 */ /* 0x001ea40000300a00 */
[----:B--2---:R-:W-:-:S15]  /*22690*/  HMMA.16816.F32.BF16 R16, R8, R26, R16 ;  /* 0x0000001a0810723c */ /* 0x004fde0000041810 */
[----:B------:R-:W-:-:S04]  /*226a0*/  NOP ;  /* 0x0000000000007918 */ /* 0x000fc80000000000 */
[----:B------:R-:W-:Y:S04]  /*226b0*/  STL.64 [R1+0x320], R16 ;  /* 0x0003201001007387 */ /* 0x000fe80000100a00 */
[----:B------:R0:W-:Y:S04]  /*226c0*/  STL.64 [R1+0x328], R18 ;  /* 0x0003281201007387 */ /* 0x0001e80000100a00 */
[----:B0-----:R-:W2:Y:S04]  /*226d0*/  LDL.LU.64 R18, [R1+0x2240] ;  /* 0x0022400001127983 */ /* 0x001ea80000300a00 */
[----:B------:R0:W-:Y:S04]  /*226e0*/  STL.64 [R1+0x21d8], R26 ;  /* 0x0021d81a01007387 */ /* 0x0001e80000100a00 */
[----:B------:R-:W3:Y:S04]  /*226f0*/  LDL.LU R24, [R1+0x220] ;  /* 0x0002200001187983 */ /* 0x000ee80000300800 */
[----:B------:R-:W3:Y:S04]  /*22700*/  LDL.LU R25, [R1+0x224] ;  /* 0x0002240001197983 */ /* 0x000ee80000300800 */
[----:B0-----:R-:W2:Y:S04]  /*22710*/  LDL.LU R26, [R1+0x228] ;  /* 0x00022800011a7983 */ /* 0x001ea80000300800 */
[----:B------:R-:W2:Y:S04]  /*22720*/  LDL.LU R27, [R1+0x22c] ;  /* 0x00022c00011b7983 */ /* 0x000ea80000300800 */
[----:B--2---:R-:W-:Y:S04]  /*22730*/  STL.64 [R1+0x21f0], R26 ;  /* 0x0021f01a01007387 */ /* 0x004fe80000100a00 */
[----:B---3--:R0:W-:Y:S04]  /*22740*/  STL.64 [R1+0x21e8], R24 ;  /* 0x0021e81801007387 */ /* 0x0081e80000100a00 */
[----:B0-----:R-:W2:Y:S04]  /*22750*/  LDL.LU R24, [R1+0x230] ;  /* 0x0002300001187983 */ /* 0x001ea80000300800 */
[----:B------:R-:W2:Y:S04]  /*22760*/  LDL.LU R25, [R1+0x234] ;  /* 0x0002340001197983 */ /* 0x000ea80000300800 */
[----:B------:R-:W3:Y:S04]  /*22770*/  LDL.LU R26, [R1+0x238] ;  /* 0x00023800011a7983 */ /* 0x000ee80000300800 */
[----:B------:R-:W3:Y:S01]  /*22780*/  LDL.LU R27, [R1+0x23c] ;  /* 0x00023c00011b7983 */ /* 0x000ee20000300800 */
[C---:B------:R-:W-:Y:S03]  /*22790*/  HMMA.16816.F32.BF16 R16, R8.reuse, R18, R20 ;  /* 0x000000120810723c */ /* 0x040fe60000041814 */
[----:B---3--:R-:W-:Y:S04]  /*227a0*/  STL.64 [R1+0x2208], R26 ;  /* 0x0022081a01007387 */ /* 0x008fe80000100a00 */
        /* <DEDUP_REMOVED lines=9> */
[----:B0-----:R-:W3:Y:S02]  /*22840*/  LDL.LU.64 R18, [R1+0x2228] ;  /* 0x0022280001127983 */ /* 0x001ee40000300a00 */
[----:B---3--:R-:W-:-:S15]  /*22850*/  HMMA.16816.F32.BF16 R20, R8, R18, R20 ;  /* 0x000000120814723c */ /* 0x008fde0000041814 */
[----:B------:R-:W-:-:S04]  /*22860*/  NOP ;  /* 0x0000000000007918 */ /* 0x000fc80000000000 */
[----:B------:R-:W-:Y:S04]  /*22870*/  STL.64 [R1+0x2e0], R20 ;  /* 0x0002e01401007387 */ /* 0x000fe80000100a00 */
[----:B------:R0:W-:Y:S04]  /*22880*/  STL.64 [R1+0x2e8], R22 ;  /* 0x0002e81601007387 */ /* 0x0001e80000100a00 */
[----:B0-----:R-:W4:Y:S04]  /*22890*/  LDL.LU.64 R22, [R1+0x2220] ;  /* 0x0022200001167983 */ /* 0x001f280000300a00 */
[----:B------:R0:W-:Y:S04]  /*228a0*/  STL.64 [R1+0x21c0], R18 ;  /* 0x0021c01201007387 */ /* 0x0001e80000100a00 */
[----:B------:R-:W3:Y:S04]  /*228b0*/  LDL.LU R16, [R1+0x200] ;  /* 0x0002000001107983 */ /* 0x000ee80000300800 */
[----:B------:R-:W3:Y:S04]  /*228c0*/  LDL.LU R17, [R1+0x204] ;  /* 0x0002040001117983 */ /* 0x000ee80000300800 */
[----:B0-----:R-:W3:Y:S01]  /*228d0*/  LDL.LU R18, [R1+0x208] ;  /* 0x0002080001127983 */ /* 0x001ee20000300800 */
[----:B----4-:R-:W-:Y:S03]  /*228e0*/  HMMA.16816.F32.BF16 R8, R8, R22, R12 ;  /* 0x000000160808723c */ /* 0x010fe6000004180c */
[----:B------:R-:W2:Y:S04]  /*228f0*/  LDL.LU.64 R14, [R1+0x2218] ;  /* 0x00221800010e7983 */ /* 0x000ea80000300a00 */
[----:B------:R-:W2:Y:S01]  /*22900*/  LDL.LU.64 R12, [R1+0x2210] ;  /* 0x00221000010c7983 */ /* 0x000ea20000300a00 */
[----:B------:R-:W-:-:S02]  /*22910*/  IMAD.MOV.U32 R6, RZ, RZ, R3 ;  /* 0x000000ffff067224 */ /* 0x000fc400078e0003 */
[----:B------:R-:W-:Y:S01]  /*22920*/  IMAD.MOV.U32 R7, RZ, RZ, R2 ;  /* 0x000000ffff077224 */ /* 0x000fe200078e0002 */
[----:B------:R0:W-:Y:S01]  /*22930*/  STL.64 [R1+0x21b8], R22 ;  /* 0x0021b81601007387 */ /* 0x0001e20000100a00 */
[----:B------:R-:W-:-:S03]  /*22940*/  IMAD.MOV.U32 R19, RZ, RZ, R29 ;  /* 0x000000ffff137224 */ /* 0x000fc600078e001d */
[----:B0-----:R-:W4:Y:S04]  /*22950*/  LDL.64 R22, [R1+0x98] ;  /* 0x0000980001167983 */ /* 0x001f280000100a00 */
[----:B------:R-:W-:Y:S04]  /*22960*/  STL.64 [R1+0x2d0], R8 ;  /* 0x0002d00801007387 */ /* 0x000fe80000100a00 */
[----:B------:R0:W-:Y:S04]  /*22970*/  STL.64 [R1+0x2d8], R10 ;  /* 0x0002d80a01007387 */ /* 0x0001e80000100a00 */
[----:B0-----:R-:W3:Y:S01]  /*22980*/  LDL.64 R10, [R1+0x28] ;  /* 0x00002800010a7983 */ /* 0x001ee20000100a00 */
[----:B--2---:R-:W-:Y:S03]  /*22990*/  HMMA.16816.F32.BF16 R4, R12, R6, R24 ;  /* 0x000000060c04723c */ /* 0x004fe60000041818 */
[----:B------:R-:W2:Y:S04]  /*229a0*/  LDL.LU.64 R26, [R1+0x2208] ;  /* 0x00220800011a7983 */ /* 0x000ea80000300a00 */
[----:B------:R-:W2:-:S12]  /*229b0*/  LDL.LU.64 R24, [R1+0x2200] ;  /* 0x0022000001187983 */ /* 0x000e980000300a00 */
[----:B------:R-:W-:Y:S04]  /*229c0*/  STL.64 [R1+0x2c0], R4 ;  /* 0x0002c00401007387 */ /* 0x000fe80000100a00 */
[----:B------:R0:W-:Y:S01]  /*229d0*/  STL [R1+0x2c8], R6 ;  /* 0x0002c80601007387 */ /* 0x0001e20000100800 */
[----:B------:R-:W-:-:S03]  /*229e0*/  IMAD.MOV.U32 R29, RZ, RZ, R7 ;  /* 0x000000ffff1d7224 */ /* 0x000fc600078e0007 */
[----:B0-----:R-:W2:Y:S04]  /*229f0*/  LDL.LU.64 R6, [R1+0x21f8] ;  /* 0x0021f80001067983 */ /* 0x001ea80000300a00 */
[----:B------:R-:W-:Y:S01]  /*22a00*/  STL [R1+0x1de8], R29 ;  /* 0x001de81d01007387 */ /* 0x000fe20000100800 */
[----:B--2---:R-:W-:Y:S01]  /*22a10*/  HMMA.16816.F32.BF16 R24, R12, R6, R24 ;  /* 0x000000060c18723c */ /* 0x004fe20000041818 */
[----:B------:R-:W-:Y:S02]  /*22a20*/  IMAD.MOV.U32 R3, RZ, RZ, R6 ;  /* 0x000000ffff037224 */ /* 0x000fe400078e0006 */
[----:B------:R-:W-:-:S15]  /*22a30*/  IMAD.MOV.U32 R2, RZ, RZ, R7 ;  /* 0x000000ffff027224 */ /* 0x000fde00078e0007 */
[----:B------:R-:W-:Y:S01]  /*22a40*/  NOP ;  /* 0x0000000000007918 */ /* 0x000fe20000000000 */
[----:B------:R-:W-:Y:S04]  /*22a50*/  STL.64 [R1+0x2b0], R24 ;  /* 0x0002b01801007387 */ /* 0x000fe80000100a00 */
[----:B------:R0:W-:Y:S04]  /*22a60*/  STL.64 [R1+0x2b8], R26 ;  /* 0x0002b81a01007387 */ /* 0x0001e80000100a00 */
[----:B0-----:R-:W2:Y:S04]  /*22a70*/  LDL.LU.64 R26, [R1+0x21f0] ;  /* 0x0021f000011a7983 */ /* 0x001ea80000300a00 */
[----:B------:R-:W2:Y:S04]  /*22a80*/  LDL.LU.64 R24, [R1+0x21e8] ;  /* 0x0021e80001187983 */ /* 0x000ea80000300a00 */
[----:B------:R-:W2:Y:S02]  /*22a90*/  LDL.LU.64 R6, [R1+0x21e0] ;  /* 0x0021e00001067983 */ /* 0x000ea40000300a00 */
[----:B--2---:R-:W-:Y:S02]  /*22aa0*/  HMMA.16816.F32.BF16 R4, R12, R6, R24 ;  /* 0x000000060c04723c */ /* 0x004fe40000041818 */
[----:B------:R-:W3:-:S15]  /*22ab0*/  LDL.LU.64 R26, [R1+0x21d8] ;  /* 0x0021d800011a7983 */ /* 0x000ede0000300a00 */
[----:B------:R-:W-:Y:S02]  /*22ac0*/  NOP ;  /* 0x0000000000007918 */ /* 0x000fe40000000000 */
[----:B------:R-:W-:Y:S04]  /*22ad0*/  STL.64 [R1+0x2a0], R4 ;  /* 0x0002a00401007387 */ /* 0x000fe80000100a00 */
[----:B------:R0:W-:Y:S04]  /*22ae0*/  STL.64 [R1+0x2a8], R6 ;  /* 0x0002a80601007387 */ /* 0x0001e80000100a00 */
[----:B0-----:R-:W4:Y:S04]  /*22af0*/  LDL.LU.64 R6, [R1+0x21d0] ;  /* 0x0021d00001067983 */ /* 0x001f280000300a00 */
[----:B------:R-:W4:Y:S02]  /*22b00*/  LDL.LU.64 R4, [R1+0x21c8] ;  /* 0x0021c80001047983 */ /* 0x000f240000300a00 */
[----:B----4-:R-:W-:-:S15]  /*22b10*/  HMMA.16816.F32.BF16 R4, R12, R22, R4 ;  /* 0x000000160c04723c */ /* 0x010fde0000041804 */
[----:B------:R-:W-:-:S04]  /*22b20*/  NOP ;  /* 0x0000000000007918 */ /* 0x000fc80000000000 */
[----:B------:R0:W-:Y:S02]  /*22b30*/  STL.64 [R1+0x290], R4 ;  /* 0x0002900401007387 */ /* 0x0001e40000100a00 */
[----:B0-----:R-:W-:Y:S02]  /*22b40*/  IMAD.MOV.U32 R5, RZ, RZ, R22 ;  /* 0x000000ffff057224 */ /* 0x001fe400078e0016 */
[----:B------:R-:W-:Y:S02]  /*22b50*/  IMAD.MOV.U32 R4, RZ, RZ, R23 ;  /* 0x000000ffff047224 */ /* 0x000fe400078e0017 */
[----:B---3--:R-:W-:Y:S01]  /*22b60*/  HMMA.16816.F32.BF16 R20, R12, R26, R16 ;  /* 0x0000001a0c14723c */ /* 0x008fe20000041810 */
[----:B------:R-:W-:Y:S04]  /*22b70*/  STL.64 [R1+0x298], R6 ;  /* 0x0002980601007387 */ /* 0x000fe80000100a00 */
[----:B------:R-:W2:-:S14]  /*22b80*/  LDL.LU R16, [R1+0x1f0] ;  /* 0x0001f00001107983 */ /* 0x000e9c0000300800 */
[----:B------:R-:W-:Y:S04]  /*22b90*/  STL.64 [R1+0x280], R20 ;  /* 0x0002801401007387 */ /* 0x000fe80000100a00 */
[----:B------:R-:W-:Y:S04]  /*22ba0*/  STL.64 [R1+0x288], R22 ;  /* 0x0002881601007387 */ /* 0x000fe80000100a00 */
[----:B------:R-:W2:Y:S04]  /*22bb0*/  LDL.LU R17, [R1+0x1f4] ;  /* 0x0001f40001117983 */ /* 0x000ea80000300800 */
[----:B------:R-:W2:Y:S04]  /*22bc0*/  LDL.LU R18, [R1+0x1f8] ;  /* 0x0001f80001127983 */ /* 0x000ea80000300800 */
[----:B------:R-:W2:Y:S04]  /*22bd0*/  LDL.LU R19, [R1+0x1fc] ;  /* 0x0001fc0001137983 */ /* 0x000ea80000300800 */
[----:B------:R-:W3:Y:S04]  /*22be0*/  LDL.LU R24, [R1] ;  /* 0x0000000001187983 */ /* 0x000ee80000300800 */
[----:B------:R-:W3:Y:S04]  /*22bf0*/  LDL.LU R25, [R1+0x4] ;  /* 0x0000040001197983 */ /* 0x000ee80000300800 */
[----:B------:R-:W4:Y:S04]  /*22c00*/  LDL.LU R26, [R1+0x8] ;  /* 0x00000800011a7983 */ /* 0x000f280000300800 */
[----:B------:R-:W4:Y:S04]  /*22c10*/  LDL.LU R27, [R1+0xc] ;  /* 0x00000c00011b7983 */ /* 0x000f280000300800 */
[----:B----4-:R0:W-:Y:S04]  /*22c20*/  STL.64 [R1+0x2150], R26 ;  /* 0x0021501a01007387 */ /* 0x0101e80000100a00 */
[----:B---3--:R1:W-:Y:S01]  /*22c30*/  STL.64 [R1+0x2148], R24 ;  /* 0x0021481801007387 */ /* 0x0083e20000100a00 */
[----:B0-----:R-:W-:-:S02]  /*22c40*/  IMAD.MOV.U32 R26, RZ, RZ, R5 ;  /* 0x000000ffff1a7224 */ /* 0x001fc400078e0005 */
[----:B------:R-:W-:-:S05]  /*22c50*/  IMAD.MOV.U32 R27, RZ, RZ, R4 ;  /* 0x000000ffff1b7224 */ /* 0x000fca00078e0004 */
[----:B------:R0:W-:Y:S04]  /*22c60*/  STL.64 [R1+0x2160], R26 ;  /* 0x0021601a01007387 */ /* 0x0001e80000100a00 */
[----:B-1----:R-:W3:Y:S04]  /*22c70*/  LDL.LU R24, [R1+0x30] ;  /* 0x0000300001187983 */ /* 0x002ee80000300800 */
[----:B------:R-:W3:Y:S04]  /*22c80*/  LDL.LU R25, [R1+0x34] ;  /* 0x0000340001197983 */ /* 0x000ee80000300800 */
[----:B0-----:R-:W4:Y:S04]  /*22c90*/  LDL.LU R26, [R1+0x38] ;  /* 0x00003800011a7983 */ /* 0x001f280000300800 */
[----:B------:R-:W4:Y:S04]  /*22ca0*/  LDL.LU R27, [R1+0x3c] ;  /* 0x00003c00011b7983 */ /* 0x000f280000300800 */
[----:B------:R-:W3:Y:S01]  /*22cb0*/  LDL.LU R4, [R1+0x160] ;  /* 0x0001600001047983 */ /* 0x000ee20000300800 */
[----:B--2---:R-:W-:Y:S03]  /*22cc0*/  HMMA.16816.F32.BF16 R16, R12, R10, R16 ;  /* 0x0000000a0c10723c */ /* 0x004fe60000041810 */
[----:B------:R-:W2:Y:S04]  /*22cd0*/  LDL.LU R5, [R1+0x164] ;  /* 0x0001640001057983 */ /* 0x000ea80000300800 */
[----:B------:R-:W2:Y:S04]  /*22ce0*/  LDL.LU R6, [R1+0x168] ;  /* 0x0001680001067983 */ /* 0x000ea80000300800 */
[----:B------:R-:W2:Y:S04]  /*22cf0*/  LDL.LU R7, [R1+0x16c] ;  /* 0x00016c0001077983 */ /* 0x000ea80000300800 */
[----:B------:R-:W2:Y:S04]  /*22d00*/  LDL.LU R20, [R1+0x1e0] ;  /* 0x0001e00001147983 */ /* 0x000ea80000300800 */
[----:B------:R-:W2:Y:S04]  /*22d10*/  LDL.LU R21, [R1+0x1e4] ;  /* 0x0001e40001157983 */ /* 0x000ea80000300800 */
[----:B------:R-:W2:Y:S04]  /*22d20*/  LDL.LU R22, [R1+0x1e8] ;  /* 0x0001e80001167983 */ /* 0x000ea80000300800 */
[----:B------:R-:W2:Y:S01]  /*22d30*/  LDL.LU R23, [R1+0x1ec] ;  /* 0x0001ec0001177983 */ /* 0x000ea20000300800 */
[----:B------:R-:W-:-:S03]  /*22d40*/  IMAD.MOV.U32 R29, RZ, RZ, R19 ;  /* 0x000000ffff1d7224 */ /* 0x000fc600078e0013 */
[----:B----4-:R0:W-:Y:S04]  /*22d50*/  STL.64 [R1+0x2180], R26 ;  /* 0x0021801a01007387 */ /* 0x0101e80000100a00 */
[----:B---3--:R1:W-:Y:S01]  /*22d60*/  STL.64 [R1+0x2178], R24 ;  /* 0x0021781801007387 */ /* 0x0083e20000100a00 */
[----:B0-----:R-:W-:Y:S02]  /*22d70*/  IMAD.MOV.U32 R26, RZ, RZ, R3 ;  /* 0x000000ffff1a7224 */ /* 0x001fe400078e0003 */
[----:B------:R-:W-:-:S05]  /*22d80*/  IMAD.MOV.U32 R27, RZ, RZ, R2 ;  /* 0x000000ffff1b7224 */ /* 0x000fca00078e0002 */
[----:B------:R0:W-:Y:S04]  /*22d90*/  STL.64 [R1+0x2190], R26 ;  /* 0x0021901a01007387 */ /* 0x0001e80000100a00 */
[----:B-1----:R-:W3:Y:S04]  /*22da0*/  LDL.LU R24, [R1+0x50] ;  /* 0x0000500001187983 */ /* 0x002ee80000300800 */
[----:B------:R-:W3:Y:S04]  /*22db0*/  LDL.LU R25, [R1+0x54] ;  /* 0x0000540001197983 */ /* 0x000ee80000300800 */
[----:B0-----:R-:W3:Y:S04]  /*22dc0*/  LDL.LU R26, [R1+0x58] ;  /* 0x00005800011a7983 */ /* 0x001ee80000300800 */
[----:B------:R-:W3:Y:S04]  /*22dd0*/  LDL.LU R27, [R1+0x5c] ;  /* 0x00005c00011b7983 */ /* 0x000ee80000300800 */
[----:B------:R-:W-:Y:S04]  /*22de0*/  STL.64 [R1+0x270], R16 ;  /* 0x0002701001007387 */ /* 0x000fe80000100a00 */
[----:B------:R0:W-:Y:S04]  /*22df0*/  STL [R1+0x278], R18 ;  /* 0x0002781201007387 */ /* 0x0001e80000100800 */
[----:B0-----:R-:W2:Y:S04]  /*22e00*/  LDL.LU.64 R18, [R1+0x21c0] ;  /* 0x0021c00001127983 */ /* 0x001ea80000300a00 */
[----:B------:R0:W-:Y:S04]  /*22e10*/  STL.64 [R1+0x2140], R10 ;  /* 0x0021400a01007387 */ /* 0x0001e80000100a00 */
[----:B0-----:R-:W4:Y:S04]  /*22e20*/  LDL.64 R10, [R1+0x88] ;  /* 0x00008800010a7983 */ /* 0x001f280000100a00 */
[----:B----4-:R0:W-:Y:S04]  /*22e30*/  STL.64 [R1+0x2158], R10 ;  /* 0x0021580a01007387 */ /* 0x0101e80000100a00 */
[----:B------:R-:W4:Y:S04]  /*22e40*/  LDL.LU R8, [R1+0x10] ;  /* 0x0000100001087983 */ /* 0x000f280000300800 */
[----:B------:R-:W4:Y:S04]  /*22e50*/  LDL.LU R9, [R1+0x14] ;  /* 0x0000140001097983 */ /* 0x000f280000300800 */
[----:B0-----:R-:W2:Y:S04]  /*22e60*/  LDL.LU R10, [R1+0x18] ;  /* 0x00001800010a7983 */ /* 0x001ea80000300800 */
[----:B------:R-:W2:Y:S04]  /*22e70*/  LDL.LU R11, [R1+0x1c] ;  /* 0x00001c00010b7983 */ /* 0x000ea80000300800 */
[----:B--2---:R0:W-:Y:S04]  /*22e80*/  STL.64 [R1+0x2170], R10 ;  /* 0x0021700a01007387 */ /* 0x0041e80000100a00 */
[----:B----4-:R1:W-:Y:S04]  /*22e90*/  STL.64 [R1+0x2168], R8 ;  /* 0x0021680801007387 */ /* 0x0103e80000100a00 */
[----:B0-----:R-:W2:Y:S01]  /*22ea0*/  LDL.64 R10, [R1+0xa8] ;  /* 0x0000a800010a7983 */ /* 0x001ea20000100a00 */
[C---:B------:R-:W-:Y:S03]  /*22eb0*/  HMMA.16816.F32.BF16 R20, R12.reuse, R18, R20 ;  /* 0x000000120c14723c */ /* 0x040fe60000041814 */
[----:B--2---:R0:W-:Y:S04]  /*22ec0*/  STL.64 [R1+0x2188], R10 ;  /* 0x0021880a01007387 */ /* 0x0041e80000100a00 */
[----:B-1----:R-:W2:Y:S04]  /*22ed0*/  LDL.LU R8, [R1+0x40] ;  /* 0x0000400001087983 */ /* 0x002ea80000300800 */
[----:B------:R-:W2:Y:S04]  /*22ee0*/  LDL.LU R9, [R1+0x44] ;  /* 0x0000440001097983 */ /* 0x000ea80000300800 */
[----:B0-----:R-:W4:Y:S04]  /*22ef0*/  LDL.LU R10, [R1+0x48] ;  /* 0x00004800010a7983 */ /* 0x001f280000300800 */
[----:B------:R-:W4:Y:S04]  /*22f00*/  LDL.LU R11, [R1+0x4c] ;  /* 0x00004c00010b7983 */ /* 0x000f280000300800 */
[----:B----4-:R0:W-:Y:S04]  /*22f10*/  STL.64 [R1+0x21a0], R10 ;  /* 0x0021a00a01007387 */ /* 0x0101e80000100a00 */
[----:B--2---:R-:W-:Y:S04]  /*22f20*/  STL.64 [R1+0x2198], R8 ;  /* 0x0021980801007387 */ /* 0x004fe80000100a00 */
[----:B0-----:R-:W2:Y:S04]  /*22f30*/  LDL.64 R10, [R1+0xc8] ;  /* 0x0000c800010a7983 */ /* 0x001ea80000100a00 */
[----:B------:R-:W-:Y:S04]  /*22f40*/  STL [R1+0x1e20], R29 ;  /* 0x001e201d01007387 */ /* 0x000fe80000100800 */
[----:B------:R-:W-:Y:S04]  /*22f50*/  STL.64 [R1+0x260], R20 ;  /* 0x0002601401007387 */ /* 0x000fe80000100a00 */
[----:B------:R0:W-:Y:S04]  /*22f60*/  STL.64 [R1+0x268], R22 ;  /* 0x0002681601007387 */ /* 0x0001e80000100a00 */
[----:B0-----:R-:W4:Y:S02]  /*22f70*/  LDL.LU.64 R22, [R1+0x21b8] ;  /* 0x0021b80001167983 */ /* 0x001f240000300a00 */
[----:B----4-:R-:W-:Y:S02]  /*22f80*/  HMMA.16816.F32.BF16 R12, R12, R22, R4 ;  /* 0x000000160c0c723c */ /* 0x010fe40000041804 */
[----:B------:R-:W3:Y:S04]  /*22f90*/  LDL.LU.64 R6, [R1+0x21b0] ;  /* 0x0021b00001067983 */ /* 0x000ee80000300a00 */
[----:B------:R-:W3:Y:S01]  /*22fa0*/  LDL.LU.64 R4, [R1+0x21a8] ;  /* 0x0021a80001047983 */ /* 0x000ee20000300a00 */
[----:B--2---:R-:W-:-:S02]  /*22fb0*/  IMAD.MOV.U32 R21, RZ, RZ, R10 ;  /* 0x000000ffff157224 */ /* 0x004fc400078e000a */
[----:B------:R-:W-:-:S10]  /*22fc0*/  IMAD.MOV.U32 R20, RZ, RZ, R11 ;  /* 0x000000ffff147224 */ /* 0x000fd400078e000b */
[----:B------:R0:W-:Y:S04]  /*22fd0*/  STL.64 [R1+0x230], R12 ;  /* 0x0002300c01007387 */ /* 0x0001e80000100a00 */
[----:B------:R1:W-:Y:S01]  /*22fe0*/  STL [R1+0x238], R14 ;  /* 0x0002380e01007387 */ /* 0x0003e20000100800 */
[----:B------:R-:W-:-:S03]  /*22ff0*/  IMAD.MOV.U32 R29, RZ, RZ, R15 ;  /* 0x000000ffff1d7224 */ /* 0x000fc600078e000f */
[----:B0-----:R-:W2:Y:S04]  /*23000*/  LDL.LU R12, [R1+0xd0] ;  /* 0x0000d000010c7983 */ /* 0x001ea80000300800 */
[----:B------:R-:W2:Y:S04]  /*23010*/  LDL.LU R13, [R1+0xd4] ;  /* 0x0000d400010d7983 */ /* 0x000ea80000300800 */
[----:B-1----:R-:W2:Y:S04]  /*23020*/  LDL.LU R14, [R1+0xd8] ;  /* 0x0000d800010e7983 */ /* 0x002ea80000300800 */
[----:B------:R-:W2:Y:S04]  /*23030*/  LDL.LU R15, [R1+0xdc] ;  /* 0x0000dc00010f7983 */ /* 0x000ea80000300800 */
[----:B------:R-:W-:Y:S01]  /*23040*/  STL [R1+0x1e70], R29 ;  /* 0x001e701d01007387 */ /* 0x000fe20000100800 */
[----:B---3--:R-:W-:Y:S03]  /*23050*/  HMMA.16816.F32.BF16 R24, R4, R10, R24 ;  /* 0x0000000a0418723c */ /* 0x008fe60000041818 */
[----:B------:R-:W3:Y:S04]  /*23060*/  LDL.LU.64 R10, [R1+0x21a0] ;  /* 0x0021a000010a7983 */ /* 0x000ee80000300a00 */
[----:B------:R-:W3:-:S12]  /*23070*/  LDL.LU.64 R8, [R1+0x2198] ;  /* 0x0021980001087983 */ /* 0x000ed80000300a00 */
[----:B------:R-:W-:Y:S01]  /*23080*/  IMAD.MOV.U32 R17, RZ, RZ, R26 ;  /* 0x000000ffff117224 */ /* 0x000fe200078e001a */
[----:B------:R3:W-:Y:S01]  /*23090*/  STL.64 [R1+0x250], R24 ;  /* 0x0002501801007387 */ /* 0x0007e20000100a00 */
[----:B------:R-:W-:-:S03]  /*230a0*/  IMAD.MOV.U32 R16, RZ, RZ, R27 ;  /* 0x000000ffff107224 */ /* 0x000fc600078e001b */
[----:B------:R-:W3:Y:S04]  /*230b0*/  LDL.LU.64 R26, [R1+0x2190] ;  /* 0x00219000011a7983 */ /* 0x000ee80000300a00 */
[----:B------:R-:W-:Y:S04]  /*230c0*/  STL [R1+0x212c], R20 ;  /* 0x00212c1401007387 */ /* 0x000fe80000100800 */
[----:B------:R-:W-:Y:S04]  /*230d0*/  STL [R1+0x2128], R21 ;  /* 0x0021281501007387 */ /* 0x000fe80000100800 */
[----:B------:R-:W-:Y:S04]  /*230e0*/  STL [R1+0x1d34], R16 ;  /* 0x001d341001007387 */ /* 0x000fe80000100800 */
[----:B------:R-:W-:Y:S01]  /*230f0*/  STL [R1+0x1d30], R17 ;  /* 0x001d301101007387 */ /* 0x000fe20000100800 */
[----:B---3--:R-:W-:Y:S03]  /*23100*/  HMMA.16816.F32.BF16 R24, R4, R26, R8 ;  /* 0x0000001a0418723c */ /* 0x008fe60000041808 */
[----:B------:R-:W3:-:S15]  /*23110*/  LDL.LU.64 R10, [R1+0x2188] ;  /* 0x00218800010a7983 */ /* 0x000ede0000300a00 */
[----:B------:R-:W-:Y:S01]  /*23120*/  NOP ;  /* 0x0000000000007918 */ /* 0x000fe20000000000 */
[----:B------:R-:W-:Y:S04]  /*23130*/  STL.64 [R1+0x240], R24 ;  /* 0x0002401801007387 */ /* 0x000fe80000100a00 */
[----:B------:R0:W-:Y:S04]  /*23140*/  STL.64 [R1+0x248], R26 ;  /* 0x0002481a01007387 */ /* 0x0001e80000100a00 */
[----:B0-----:R-:W4:Y:S04]  /*23150*/  LDL.LU.64 R26, [R1+0x2180] ;  /* 0x00218000011a7983 */ /* 0x001f280000300a00 */
[----:B------:R-:W4:Y:S01]  /*23160*/  LDL.LU.64 R24, [R1+0x2178] ;  /* 0x0021780001187983 */ /* 0x000f220000300a00 */
[----:B---3--:R-:W-:-:S02]  /*23170*/  IMAD.MOV.U32 R20, RZ, RZ, R10 ;  /* 0x000000ffff147224 */ /* 0x008fc400078e000a */
[----:B------:R-:W-:Y:S01]  /*23180*/  IMAD.MOV.U32 R21, RZ, RZ, R11 ;  /* 0x000000ffff157224 */ /* 0x000fe200078e000b */
[----:B----4-:R-:W-:Y:S01]  /*23190*/  HMMA.16816.F32.BF16 R24, R4, R10, R24 ;  /* 0x0000000a0418723c */ /* 0x010fe20000041818 */
[----:B------:R-:W3:Y:S04]  /*231a0*/  LDL.LU.64 R10, [R1+0x2170] ;  /* 0x00217000010a7983 */ /* 0x000ee80000300a00 */
[----:B------:R-:W3:-:S14]  /*231b0*/  LDL.LU.64 R8, [R1+0x2168] ;  /* 0x0021680001087983 */ /* 0x000edc0000300a00 */
[----:B------:R0:W-:Y:S04]  /*231c0*/  STL.64 [R1+0x228], R26 ;  /* 0x0002281a01007387 */ /* 0x0001e80000100a00 */
[----:B0-----:R-:W3:Y:S01]  /*231d0*/  LDL.LU.64 R26, [R1+0x2160] ;  /* 0x00216000011a7983 */ /* 0x001ee20000300a00 */
[----:B------:R-:W-:Y:S02]  /*231e0*/  IMAD.MOV.U32 R16, RZ, RZ, R24 ;  /* 0x000000ffff107224 */ /* 0x000fe400078e0018 */
[----:B------:R-:W-:-:S05]  /*231f0*/  IMAD.MOV.U32 R17, RZ, RZ, R25 ;  /* 0x000000ffff117224 */ /* 0x000fca00078e0019 */
        /* <DEDUP_REMOVED lines=12> */
[----:B------:R-:W3:-:S15]  /*232c0*/  LDL.LU.64 R10, [R1+0x2140] ;  /* 0x00214000010a7983 */ /* 0x000ede0000300a00 */
[----:B------:R-:W-:-:S03]  /*232d0*/  NOP ;  /* 0x0000000000007918 */ /* 0x000fc60000000000 */
[----:B------:R-:W-:Y:S01]  /*232e0*/  IMAD.MOV.U32 R17, RZ, RZ, R26 ;  /* 0x000000ffff117224 */ /* 0x000fe200078e001a */
[----:B------:R0:W-:Y:S01]  /*232f0*/  STL.64 [R1+0x200], R24 ;  /* 0x0002001801007387 */ /* 0x0001e20000100a00 */
[----:B------:R-:W-:-:S03]  /*23300*/  IMAD.MOV.U32 R16, RZ, RZ, R27 ;  /* 0x000000ffff107224 */ /* 0x000fc600078e001b */
[----:B------:R-:W3:Y:S04]  /*23310*/  LDL.LU.64 R26, [R1+0x2138] ;  /* 0x00213800011a7983 */ /* 0x000ee80000300a00 */
[----:B0-----:R-:W3:Y:S04]  /*23320*/  LDL.LU.64 R24, [R1+0x2130] ;  /* 0x0021300001187983 */ /* 0x001ee80000300a00 */
[----:B------:R-:W-:Y:S04]  /*23330*/  STL [R1+0x1d44], R16 ;  /* 0x001d441001007387 */ /* 0x000fe80000100800 */
[----:B------:R-:W-:Y:S01]  /*23340*/  STL [R1+0x1d40], R17 ;  /* 0x001d401101007387 */ /* 0x000fe20000100800 */
[C---:B--2---:R-:W-:Y:S08]  /*23350*/  HMMA.16816.F32.BF16 R12, R4.reuse, R18, R12 ;  /* 0x00000012040c723c */ /* 0x044ff0000004180c */
[----:B---3--:R-:W-:-:S15]  /*23360*/  HMMA.16816.F32.BF16 R24, R4, R10, R24 ;  /* 0x0000000a0418723c */ /* 0x008fde0000041818 */
[----:B------:R-:W-:-:S04]  /*23370*/  NOP ;  /* 0x0000000000007918 */ /* 0x000fc80000000000 */
[----:B------:R0:W-:Y:S04]  /*23380*/  STL.64 [R1+0x1f0], R24 ;  /* 0x0001f01801007387 */ /* 0x0001e80000100a00 */
[----:B------:R1:W-:Y:S04]  /*23390*/  STL.64 [R1+0x1f8], R26 ;  /* 0x0001f81a01007387 */ /* 0x0003e80000100a00 */
[----:B0-----:R-:W2:Y:S04]  /*233a0*/  LDL.LU R24, [R1+0x70] ;  /* 0x0000700001187983 */ /* 0x001ea80000300800 */
[----:B------:R-:W2:Y:S04]  /*233b0*/  LDL.LU R25, [R1+0x74] ;  /* 0x0000740001197983 */ /* 0x000ea80000300800 */
[----:B-1----:R-:W2:Y:S04]  /*233c0*/  LDL.LU R26, [R1+0x78] ;  /* 0x00007800011a7983 */ /* 0x002ea80000300800 */
[----:B------:R-:W2:Y:S04]  /*233d0*/  LDL.LU R27, [R1+0x7c] ;  /* 0x00007c00011b7983 */ /* 0x000ea80000300800 */
[----:B------:R-:W-:Y:S04]  /*233e0*/  STL.64 [R1+0x20b0], R18 ;  /* 0x0020b01201007387 */ /* 0x000fe80000100a00 */
[----:B------:R-:W-:Y:S04]  /*233f0*/  STL.64 [R1+0x1e0], R12 ;  /* 0x0001e00c01007387 */ /* 0x000fe80000100a00 */
[----:B------:R-:W-:Y:S04]  /*23400*/  STL.64 [R1+0x1e8], R14 ;  /* 0x0001e80e01007387 */ /* 0x000fe80000100a00 */
[----:B------:R-:W0:Y:S04]  /*23410*/  LDSM.16.MT88.4 R12, [R28+UR5+0x26000] ;  /* 0x026000051c0c783b */ /* 0x000e280008004200 */
[----:B0-----:R-:W-:Y:S04]  /*23420*/  STL.64 [R1+0x2098], R14 ;  /* 0x0020980e01007387 */ /* 0x001fe80000100a00 */
[----:B------:R0:W-:Y:S04]  /*23430*/  STL.64 [R1+0x2090], R12 ;  /* 0x0020900c01007387 */ /* 0x0001e80000100a00 */
[----:B0-----:R-:W3:Y:S01]  /*23440*/  LDL.LU R12, [R1+0xf0] ;  /* 0x0000f000010c7983 */ /* 0x001ee20000300800 */
[----:B--2---:R-:W-:Y:S03]  /*23450*/  HMMA.16816.F32.BF16 R4, R4, R22, R24 ;  /* 0x000000160404723c */ /* 0x004fe60000041818 */
[----:B------:R-:W0:-:S15]  /*23460*/  LDSM.16.MT88.4 R24, [R28+UR5+0x26080] ;  /* 0x026080051c18783b */ /* 0x000e1e0008004200 */
[----:B------:R-:W-:Y:S01]  /*23470*/  NOP ;  /* 0x0000000000007918 */ /* 0x000fe20000000000 */
[----:B------:R-:W-:Y:S04]  /*23480*/  STL.64 [R1+0x1d0], R4 ;  /* 0x0001d00401007387 */ /* 0x000fe80000100a00 */
[----:B------:R-:W-:Y:S04]  /*23490*/  STL.64 [R1+0x1d8], R6 ;  /* 0x0001d80601007387 */ /* 0x000fe80000100a00 */
[----:B------:R-:W3:Y:S04]  /*234a0*/  LDL.LU R13, [R1+0xf4] ;  /* 0x0000f400010d7983 */ /* 0x000ee80000300800 */
[----:B------:R-:W2:Y:S04]  /*234b0*/  LDL.LU R14, [R1+0xf8] ;  /* 0x0000f800010e7983 */ /* 0x000ea80000300800 */
[----:B------:R-:W2:Y:S01]  /*234c0*/  LDL.LU R15, [R1+0xfc] ;  /* 0x0000fc00010f7983 */ /* 0x000ea20000300800 */
[----:B------:R-:W-:-:S03]  /*234d0*/  IMAD.MOV.U32 R2, RZ, RZ, R11 ;  /* 0x000000ffff027224 */ /* 0x000fc600078e000b */
[----:B------:R-:W1:Y:S04]  /*234e0*/  LDSM.16.MT88.4 R8, [R0+UR5+0x26180] ;  /* 0x026180050008783b */ /* 0x000e680008004200 */
[----:B------:R-:W4:Y:S04]  /*234f0*/  LDSM.16.MT88.4 R4, [R28+UR5+0x26100] ;  /* 0x026100051c04783b */ /* 0x000f280008004200 */
[----:B--2---:R2:W-:Y:S04]  /*23500*/  STL.64 [R1+0x20c0], R14 ;  /* 0x0020c00e01007387 */ /* 0x0045e80000100a00 */
[----:B---3--:R-:W-:Y:S04]  /*23510*/  STL.64 [R1+0x20b8], R12 ;  /* 0x0020b80c01007387 */ /* 0x008fe80000100a00 */
[----:B------:R-:W3:Y:S04]  /*23520*/  LDL.LU R16, [R1+0x100] ;  /* 0x0001000001107983 */ /* 0x000ee80000300800 */
[----:B------:R-:W3:Y:S04]  /*23530*/  LDL.LU R17, [R1+0x104] ;  /* 0x0001040001117983 */ /* 0x000ee80000300800 */
[----:B------:R-:W2:Y:S04]  /*23540*/  LDL.LU R18, [R1+0x108] ;  /* 0x0001080001127983 */ /* 0x000ea80000300800 */
[----:B------:R-:W2:Y:S04]  /*23550*/  LDL.LU R19, [R1+0x10c] ;  /* 0x00010c0001137983 */ /* 0x000ea80000300800 */
[----:B--2---:R-:W-:Y:S04]  /*23560*/  STL.64 [R1+0x20d0], R18 ;  /* 0x0020d01201007387 */ /* 0x004fe80000100a00 */
[----:B---3--:R-:W-:Y:S04]  /*23570*/  STL.64 [R1+0x20c8], R16 ;  /* 0x0020c81001007387 */ /* 0x008fe80000100a00 */
[----:B------:R-:W2:Y:S04]  /*23580*/  LDL R14, [R1+0x98] ;  /* 0x00009800010e7983 */ /* 0x000ea80000100800 */
[----:B------:R-:W2:Y:S04]  /*23590*/  LDL R15, [R1+0x9c] ;  /* 0x00009c00010f7983 */ /* 0x000ea80000100800 */
[----:B--2---:R2:W-:Y:S02]  /*235a0*/  STL.64 [R1+0x20d8], R14 ;  /* 0x0020d80e01007387 */ /* 0x0045e40000100a00 */
[----:B--2---:R-:W-:-:S02]  /*235b0*/  IMAD.MOV.U32 R14, RZ, RZ, R20 ;  /* 0x000000ffff0e7224 */ /* 0x004fc400078e0014 */
[----:B------:R-:W-:Y:S01]  /*235c0*/  IMAD.MOV.U32 R15, RZ, RZ, R21 ;  /* 0x000000ffff0f7224 */ /* 0x000fe200078e0015 */
[----:B------:R-:W2:Y:S04]  /*235d0*/  LDL.LU R20, [R1+0x212c] ;  /* 0x00212c0001147983 */ /* 0x000ea80000300800 */
[----:B------:R-:W3:Y:S04]  /*235e0*/  LDL.LU R21, [R1+0x2128] ;  /* 0x0021280001157983 */ /* 0x000ee80000300800 */
[----:B------:R0:W-:Y:S04]  /*235f0*/  STL.64 [R1+0x20f0], R14 ;  /* 0x0020f00e01007387 */ /* 0x0001e80000100a00 */
[----:B------:R-:W2:Y:S04]  /*23600*/  LDL.LU R16, [R1+0x110] ;  /* 0x0001100001107983 */ /* 0x000ea80000300800 */
[----:B------:R-:W2:Y:S04]  /*23610*/  LDL.LU R17, [R1+0x114] ;  /* 0x0001140001117983 */ /* 0x000ea80000300800 */
[----:B------:R-:W2:Y:S04]  /*23620*/  LDL.LU R18, [R1+0x118] ;  /* 0x0001180001127983 */ /* 0x000ea80000300800 */
[----:B------:R-:W2:Y:S04]  /*23630*/  LDL.LU R19, [R1+0x11c] ;  /* 0x00011c0001137983 */ /* 0x000ea80000300800 */
[----:B0-----:R-:W2:Y:S04]  /*23640*/  LDL R14, [R1+0xb8] ;  /* 0x0000b800010e7983 */ /* 0x001ea80000100800 */
[----:B------:R-:W2:Y:S04]  /*23650*/  LDL R15, [R1+0xbc] ;  /* 0x0000bc00010f7983 */ /* 0x000ea80000100800 */
[----:B--2---:R-:W-:Y:S04]  /*23660*/  STL.64 [R1+0x2108], R14 ;  /* 0x0021080e01007387 */ /* 0x004fe80000100a00 */
        /* <DEDUP_REMOVED lines=14> */
[----:B0-----:R-:W1:Y:S04]  /*23750*/  LDL.LU R16, [R1+0x140] ;  /* 0x0001400001107983 */ /* 0x001e680000300800 */
[----:B------:R-:W1:Y:S04]  /*23760*/  LDL.LU R17, [R1+0x144] ;  /* 0x0001440001117983 */ /* 0x000e680000300800 */
[----:B------:R-:W1:Y:S04]  /*23770*/  LDL.LU R18, [R1+0x148] ;  /* 0x0001480001127983 */ /* 0x000e680000300800 */
[----:B------:R-:W1:Y:S04]  /*23780*/  LDL.LU R19, [R1+0x14c] ;  /* 0x00014c0001137983 */ /* 0x000e680000300800 */
[----:B------:R-:W-:Y:S04]  /*23790*/  STL.64 [R1+0x20a0], R22 ;  /* 0x0020a01601007387 */ /* 0x000fe80000100a00 */
[----:B------:R-:W-:Y:S04]  /*237a0*/  STL.64 [R1+0x2000], R26 ;  /* 0x0020001a01007387 */ /* 0x000fe80000100a00 */
[----:B------:R0:W-:Y:S04]  /*237b0*/  STL.64 [R1+0x1ff8], R24 ;  /* 0x001ff81801007387 */ /* 0x0001e80000100a00 */
[----:B0-----:R-:W2:Y:S04]  /*237c0*/  LDL.LU R24, [R1+0x4f0] ;  /* 0x0004f00001187983 */ /* 0x001ea80000300800 */
[----:B------:R-:W2:Y:S04]  /*237d0*/  LDL.LU R25, [R1+0x4f4] ;  /* 0x0004f40001197983 */ /* 0x000ea80000300800 */
[----:B------:R-:W2:Y:S04]  /*237e0*/  LDL.LU R26, [R1+0x4f8] ;  /* 0x0004f800011a7983 */ /* 0x000ea80000300800 */
[----:B------:R-:W2:Y:S01]  /*237f0*/  LDL.LU R27, [R1+0x4fc] ;  /* 0x0004fc00011b7983 */ /* 0x000ea20000300800 */
[----:B---3--:R-:W-:-:S02]  /*23800*/  IMAD.MOV.U32 R14, RZ, RZ, R21 ;  /* 0x000000ffff0e7224 */ /* 0x008fc400078e0015 */
[----:B------:R-:W-:Y:S01]  /*23810*/  IMAD.MOV.U32 R15, RZ, RZ, R20 ;  /* 0x000000ffff0f7224 */ /* 0x000fe200078e0014 */
[----:B--2---:R-:W-:Y:S04]  /*23820*/  STL.64 [R1+0x2010], R26 ;  /* 0x0020101a01007387 */ /* 0x004fe80000100a00 */
[----:B------:R0:W-:Y:S04]  /*23830*/  STL.64 [R1+0x2008], R24 ;  /* 0x0020081801007387 */ /* 0x0001e80000100a00 */
[----:B0-----:R-:W2:Y:S04]  /*23840*/  LDL.LU R24, [R1+0x5f0] ;  /* 0x0005f00001187983 */ /* 0x001ea80000300800 */
[----:B------:R-:W2:Y:S04]  /*23850*/  LDL.LU R25, [R1+0x5f4] ;  /* 0x0005f40001197983 */ /* 0x000ea80000300800 */
[----:B------:R-:W3:Y:S04]  /*23860*/  LDL.LU R26, [R1+0x5f8] ;  /* 0x0005f800011a7983 */ /* 0x000ee80000300800 */
[----:B------:R-:W3:Y:S01]  /*23870*/  LDL.LU R27, [R1+0x5fc] ;  /* 0x0005fc00011b7983 */ /* 0x000ee20000300800 */
[----:B-1----:R-:W-:Y:S03]  /*23880*/  HMMA.16816.F32.BF16 R12, R8, R14, R16 ;  /* 0x0000000e080c723c */ /* 0x002fe60000041810 */
[----:B------:R-:W2:Y:S04]  /*23890*/  LDL.LU R20, [R1+0xe0] ;  /* 0x0000e00001147983 */ /* 0x000ea80000300800 */
[----:B------:R-:W4:Y:S04]  /*238a0*/  LDL.LU R21, [R1+0xe4] ;  /* 0x0000e40001157983 */ /* 0x000f280000300800 */
[----:B------:R-:W4:Y:S04]  /*238b0*/  LDL.LU R22, [R1+0xe8] ;  /* 0x0000e80001167983 */ /* 0x000f280000300800 */
[----:B------:R-:W4:Y:S04]  /*238c0*/  LDL.LU R23, [R1+0xec] ;  /* 0x0000ec0001177983 */ /* 0x000f280000300800 */
[----:B---3--:R0:W-:Y:S04]  /*238d0*/  STL.64 [R1+0x2020], R26 ;  /* 0x0020201a01007387 */ /* 0x0081e80000100a00 */
[----:B--2---:R-:W-:Y:S04]  /*238e0*/  STL.64 [R1+0x2018], R24 ;  /* 0x0020181801007387 */ /* 0x004fe80000100a00 */
[----:B0-----:R-:W2:Y:S01]  /*238f0*/  LDL R26, [R1+0x28] ;  /* 0x00002800011a7983 */ /* 0x001ea20000100800 */
[----:B------:R-:W-:-:S03]  /*23900*/  IMAD.MOV.U32 R27, RZ, RZ, R2 ;  /* 0x000000ffff1b7224 */ /* 0x000fc600078e0002 */
[----:B------:R-:W3:Y:S04]  /*23910*/  LDL.LU R2, [R1+0x2124] ;  /* 0x0021240001027983 */ /* 0x000ee80000300800 */
[----:B----4-:R0:W-:Y:S04]  /*23920*/  STL.64 [R1+0x1f70], R6 ;  /* 0x001f700601007387 */ /* 0x0101e80000100a00 */
[----:B------:R-:W-:Y:S01]  /*23930*/  STL.64 [R1+0x1f68], R4 ;  /* 0x001f680401007387 */ /* 0x000fe20000100a00 */
[----:B0-----:R-:W-:-:S03]  /*23940*/  IMAD.MOV.U32 R6, RZ, RZ, R3 ;  /* 0x000000ffff067224 */ /* 0x001fc600078e0003 */
[----:B------:R-:W4:Y:S04]  /*23950*/  LDL.LU R3, [R1+0x2120] ;  /* 0x0021200001037983 */ /* 0x000f280000300800 */
[----:B------:R-:W2:Y:S04]  /*23960*/  LDL.LU.64 R18, [R1+0x2118] ;  /* 0x0021180001127983 */ /* 0x000ea80000300a00 */
[----:B------:R-:W2:Y:S04]  /*23970*/  LDL.LU.64 R16, [R1+0x2110] ;  /* 0x0021100001107983 */ /* 0x000ea80000300a00 */
        /* <DEDUP_REMOVED lines=20> */
[----:B0-----:R-:W3:Y:S04]  /*23ac0*/  LDL.LU.64 R14, [R1+0x20c0] ;  /* 0x0020c000010e7983 */ /* 0x001ee80000300a00 */
[----:B------:R-:W3:Y:S01]  /*23ad0*/  LDL.LU.64 R12, [R1+0x20b8] ;  /* 0x0020b800010c7983 */ /* 0x000ee20000300a00 */
[----:B------:R-:W-:-:S07]  /*23ae0*/  IMAD.MOV.U32 R7, RZ, RZ, R29 ;  /* 0x000000ffff077224 */ /* 0x000fce00078e001d */
[C---:B--2---:R-:W-:Y:S01]  /*23af0*/  HMMA.16816.F32.BF16 R4, R8.reuse, R6, R16 ;  /* 0x000000060804723c */ /* 0x044fe20000041810 */
[----:B------:R-:W2:Y:S07]  /*23b00*/  LDL.LU.64 R18, [R1+0x20b0] ;  /* 0x0020b00001127983 */ /* 0x000eae0000300a00 */
[----:B---3--:R-:W-:Y:S11]  /*23b10*/  HMMA.16816.F32.BF16 R12, R8, R26, R12 ;  /* 0x0000001a080c723c */ /* 0x008ff6000004180c */
[----:B------:R0:W-:Y:S04]  /*23b20*/  STL.64 [R1+0x180], R4 ;  /* 0x0001800401007387 */ /* 0x0001e80000100a00 */
[----:B------:R1:W-:Y:S04]  /*23b30*/  STL.64 [R1+0x188], R6 ;  /* 0x0001880601007387 */ /* 0x0003e80000100a00 */
[----:B0-----:R-:W3:Y:S04]  /*23b40*/  LDL.LU R4, [R1+0x640] ;  /* 0x0006400001047983 */ /* 0x001ee80000300800 */
[----:B------:R0:W-:Y:S04]  /*23b50*/  STL.64 [R1+0x170], R12 ;  /* 0x0001700c01007387 */ /* 0x0001e80000100a00 */
[----:B------:R4:W-:Y:S04]  /*23b60*/  STL.64 [R1+0x178], R14 ;  /* 0x0001780e01007387 */ /* 0x0009e80000100a00 */
[----:B------:R-:W3:Y:S04]  /*23b70*/  LDL.LU R5, [R1+0x644] ;  /* 0x0006440001057983 */ /* 0x000ee80000300800 */
[----:B-1----:R-:W2:Y:S04]  /*23b80*/  LDL.LU R6, [R1+0x648] ;  /* 0x0006480001067983 */ /* 0x002ea80000300800 */
[----:B------:R-:W2:Y:S04]  /*23b90*/  LDL.LU R7, [R1+0x64c] ;  /* 0x00064c0001077983 */ /* 0x000ea80000300800 */
[----:B0-----:R-:W3:Y:S04]  /*23ba0*/  LDL.LU R12, [R1+0x60] ;  /* 0x00006000010c7983 */ /* 0x001ee80000300800 */
[----:B------:R-:W3:Y:S01]  /*23bb0*/  LDL.LU R13, [R1+0x64] ;  /* 0x00006400010d7983 */ /* 0x000ee20000300800 */
[----:B----4-:R-:W-:-:S03]  /*23bc0*/  IMAD.MOV.U32 R14, RZ, RZ, R3 ;  /* 0x000000ffff0e7224 */ /* 0x010fc600078e0003 */
[----:B------:R-:W4:Y:S04]  /*23bd0*/  LDL.LU R3, [R1+0x20a8] ;  /* 0x0020a80001037983 */ /* 0x000f280000300800 */
[----:B--2---:R0:W-:Y:S04]  /*23be0*/  STL.64 [R1+0x2088], R6 ;  /* 0x0020880601007387 */ /* 0x0041e80000100a00 */
[----:B---3--:R-:W-:Y:S04]  /*23bf0*/  STL.64 [R1+0x2080], R4 ;  /* 0x0020800401007387 */ /* 0x008fe80000100a00 */
[----:B0-----:R-:W2:Y:S04]  /*23c00*/  LDL.64 R6, [R1+0xc8] ;  /* 0x0000c80001067983 */ /* 0x001ea80000100a00 */
[----:B------:R0:W-:Y:S04]  /*23c10*/  STL.64 [R1+0x2030], R26 ;  /* 0x0020301a01007387 */ /* 0x0001e80000100a00 */
[----:B0-----:R-:W3:Y:S04]  /*23c20*/  LDL.64 R26, [R1+0x88] ;  /* 0x00008800011a7983 */ /* 0x001ee80000100a00 */
[----:B---3--:R0:W-:Y:S04]  /*23c30*/  STL.64 [R1+0x2048], R26 ;  /* 0x0020481a01007387 */ /* 0x0081e80000100a00 */
[----:B0-----:R-:W3:Y:S01]  /*23c40*/  LDL.64 R26, [R1+0x98] ;  /* 0x00009800011a7983 */ /* 0x001ee20000100a00 */
[----:B------:R-:W-:Y:S03]  /*23c50*/  HMMA.16816.F32.BF16 R20, R8, R18, R20 ;  /* 0x000000120814723c */ /* 0x000fe60000041814 */
[----:B---3--:R0:W-:Y:S04]  /*23c60*/  STL.64 [R1+0x2060], R26 ;  /* 0x0020601a01007387 */ /* 0x0081e80000100a00 */
[----:B0-----:R-:W3:Y:S04]  /*23c70*/  LDL.64 R26, [R1+0xa8] ;  /* 0x0000a800011a7983 */ /* 0x001ee80000100a00 */
[----:B---3--:R0:W-:Y:S04]  /*23c80*/  STL.64 [R1+0x2078], R26 ;  /* 0x0020781a01007387 */ /* 0x0081e80000100a00 */
[----:B0-----:R-:W3:Y:S04]  /*23c90*/  LDL.64 R26, [R1+0xb8] ;  /* 0x0000b800011a7983 */ /* 0x001ee80000100a00 */
[----:B------:R-:W-:Y:S04]  /*23ca0*/  STL.64 [R1+0x160], R20 ;  /* 0x0001601401007387 */ /* 0x000fe80000100a00 */
[----:B------:R0:W-:Y:S04]  /*23cb0*/  STL.64 [R1+0x168], R22 ;  /* 0x0001681601007387 */ /* 0x0001e80000100a00 */
[----:B0-----:R-:W2:Y:S04]  /*23cc0*/  LDL.LU.64 R22, [R1+0x20a0] ;  /* 0x0020a00001167983 */ /* 0x001ea80000300a00 */
[----:B------:R0:W-:Y:S04]  /*23cd0*/  STL.64 [R1+0x2028], R18 ;  /* 0x0020281201007387 */ /* 0x0001e80000100a00 */
[----:B------:R-:W2:Y:S04]  /*23ce0*/  LDL.LU R16, [R1+0x600] ;  /* 0x0006000001107983 */ /* 0x000ea80000300800 */
[----:B------:R-:W2:Y:S04]  /*23cf0*/  LDL.LU R17, [R1+0x604] ;  /* 0x0006040001117983 */ /* 0x000ea80000300800 */
[----:B0-----:R-:W2:Y:S04]  /*23d00*/  LDL.LU R18, [R1+0x608] ;  /* 0x0006080001127983 */ /* 0x001ea80000300800 */
[----:B------:R-:W2:Y:S04]  /*23d10*/  LDL.LU R19, [R1+0x60c] ;  /* 0x00060c0001137983 */ /* 0x000ea80000300800 */
[----:B--2---:R-:W-:Y:S04]  /*23d20*/  STL.64 [R1+0x2040], R18 ;  /* 0x0020401201007387 */ /* 0x004fe80000100a00 */
        /* <DEDUP_REMOVED lines=19> */
[----:B------:R-:W2:Y:S04]  /*23e60*/  LDL.LU.64 R14, [R1+0x2098] ;  /* 0x00209800010e7983 */ /* 0x000ea80000300a00 */
[----:B------:R-:W2:Y:S04]  /*23e70*/  LDL.LU.64 R12, [R1+0x2090] ;  /* 0x00209000010c7983 */ /* 0x000ea80000300a00 */
[----:B------:R0:W-:Y:S04]  /*23e80*/  STL.64 [R1+0x30], R8 ;  /* 0x0000300801007387 */ /* 0x0001e80000100a00 */
[----:B------:R1:W-:Y:S04]  /*23e90*/  STL.64 [R1+0x38], R10 ;  /* 0x0000380a01007387 */ /* 0x0003e80000100a00 */
[----:B0-----:R-:W2:Y:S04]  /*23ea0*/  LDL.LU R8, [R1+0x650] ;  /* 0x0006500001087983 */ /* 0x001ea80000300800 */
[----:B------:R-:W2:Y:S04]  /*23eb0*/  LDL.LU R9, [R1+0x654] ;  /* 0x0006540001097983 */ /* 0x000ea80000300800 */
[----:B-1----:R-:W2:Y:S04]  /*23ec0*/  LDL.LU R10, [R1+0x658] ;  /* 0x00065800010a7983 */ /* 0x002ea80000300800 */
[----:B------:R-:W2:Y:S02]  /*23ed0*/  LDL.LU R11, [R1+0x65c] ;  /* 0x00065c00010b7983 */ /* 0x000ea40000300800 */
[----:B--2---:R-:W-:-:S15]  /*23ee0*/  HMMA.16816.F32.BF16 R8, R12, R6, R8 ;  /* 0x000000060c08723c */ /* 0x004fde0000041808 */
[----:B------:R-:W-:-:S04]  /*23ef0*/  NOP ;  /* 0x0000000000007918 */ /* 0x000fc80000000000 */
[----:B------:R-:W-:Y:S04]  /*23f00*/  STL.64 [R1+0x150], R8 ;  /* 0x0001500801007387 */ /* 0x000fe80000100a00 */
[----:B------:R0:W-:Y:S02]  /*23f10*/  STL.64 [R1+0x158], R10 ;  /* 0x0001580a01007387 */ /* 0x0001e40000100a00 */
[----:B0-----:R-:W-:Y:S02]  /*23f20*/  IMAD.MOV.U32 R11, RZ, RZ, R6 ;  /* 0x000000ffff0b7224 */ /* 0x001fe400078e0006 */
[----:B------:R-:W-:Y:S02]  /*23f30*/  IMAD.MOV.U32 R10, RZ, RZ, R7 ;  /* 0x000000ffff0a7224 */ /* 0x000fe400078e0007 */
[----:B------:R-:W3:Y:S04]  /*23f40*/  LDL.LU.64 R6, [R1+0x2088] ;  /* 0x0020880001067983 */ /* 0x000ee80000300a00 */
[----:B------:R-:W3:Y:S02]  /*23f50*/  LDL.LU.64 R4, [R1+0x2080] ;  /* 0x0020800001047983 */ /* 0x000ee40000300a00 */
[----:B---3--:R-:W-:-:S15]  /*23f60*/  HMMA.16816.F32.BF16 R4, R12, R26, R4 ;  /* 0x0000001a0c04723c */ /* 0x008fde0000041804 */
        /* <DEDUP_REMOVED lines=34> */
[----:B------:R-:W2:-:S15]  /*24190*/  LDL.LU.64 R18, [R1+0x2028] ;  /* 0x0020280001127983 */ /* 0x000e9e0000300a00 */
[----:B------:R-:W-:Y:S02]  /*241a0*/  NOP ;  /* 0x0000000000007918 */ /* 0x000fe40000000000 */
        /* <DEDUP_REMOVED lines=14> */
[----:B------:R0:W-:Y:S04]  /*24290*/  STL.64 [R1+0x1f78], R22 ;  /* 0x001f781601007387 */ /* 0x0001e80000100a00 */
[----:B------:R-:W2:Y:S04]  /*242a0*/  LDL.LU R20, [R1+0x4e0] ;  /* 0x0004e00001147983 */ /* 0x000ea80000300800 */
[----:B------:R-:W2:Y:S04]  /*242b0*/  LDL.LU R21, [R1+0x4e4] ;  /* 0x0004e40001157983 */ /* 0x000ea80000300800 */
[----:B0-----:R-:W2:Y:S04]  /*242c0*/  LDL.LU R22, [R1+0x4e8] ;  /* 0x0004e80001167983 */ /* 0x001ea80000300800 */
[----:B------:R-:W2:Y:S01]  /*242d0*/  LDL.LU R23, [R1+0x4ec] ;  /* 0x0004ec0001177983 */ /* 0x000ea20000300800 */
[----:B------:R-:W-:-:S02]  /*242e0*/  IMAD.MOV.U32 R16, RZ, RZ, R14 ;  /* 0x000000ffff107224 */ /* 0x000fc400078e000e */
[----:B------:R-:W-:Y:S02]  /*242f0*/  IMAD.MOV.U32 R17, RZ, RZ, R15 ;  /* 0x000000ffff117224 */ /* 0x000fe400078e000f */
[----:B------:R-:W-:Y:S02]  /*24300*/  IMAD.MOV.U32 R14, RZ, RZ, R11 ;  /* 0x000000ffff0e7224 */ /* 0x000fe400078e000b */
[----:B------:R-:W-:Y:S01]  /*24310*/  IMAD.MOV.U32 R15, RZ, RZ, R10 ;  /* 0x000000ffff0f7224 */ /* 0x000fe200078e000a */
[----:B------:R-:W-:Y:S04]  /*24320*/  STL [R1+0x1e74], R16 ;  /* 0x001e741001007387 */ /* 0x000fe80000100800 */
[----:B------:R-:W-:Y:S04]  /*24330*/  STL.64 [R1+0x1f88], R18 ;  /* 0x001f881201007387 */ /* 0x000fe80000100a00 */
[----:B------:R2:W-:Y:S04]  /*24340*/  STL [R1+0x1f80], R17 ;  /* 0x001f801101007387 */ /* 0x0005e80000100800 */
[----:B------:R-:W3:Y:S01]  /*24350*/  LDL.LU R12, [R1+0x3e0] ;  /* 0x0003e000010c7983 */ /* 0x000ee20000300800 */
[----:B--2---:R-:W-:-:S15]  /*24360*/  HMMA.16816.F32.BF16 R16, R24, R14, R20 ;  /* 0x0000000e1810723c */ /* 0x004fde0000041814 */
[----:B------:R-:W-:-:S04]  /*24370*/  NOP ;  /* 0x0000000000007918 */ /* 0x000fc80000000000 */
[----:B------:R-:W-:Y:S04]  /*24380*/  STL.64 [R1+0x560], R16 ;  /* 0x0005601001007387 */ /* 0x000fe80000100a00 */
[----:B------:R-:W-:Y:S04]  /*24390*/  STL.64 [R1+0x568], R18 ;  /* 0x0005681201007387 */ /* 0x000fe80000100a00 */
[----:B------:R-:W3:Y:S04]  /*243a0*/  LDL.LU R13, [R1+0x3e4] ;  /* 0x0003e400010d7983 */ /* 0x000ee80000300800 */
[----:B------:R-:W2:Y:S04]  /*243b0*/  LDL.LU R14, [R1+0x3e8] ;  /* 0x0003e800010e7983 */ /* 0x000ea80000300800 */
[----:B------:R-:W2:Y:S04]  /*243c0*/  LDL.LU R15, [R1+0x3ec] ;  /* 0x0003ec00010f7983 */ /* 0x000ea80000300800 */
[----:B--2---:R0:W-:Y:S04]  /*243d0*/  STL.64 [R1+0x1f00], R14 ;  /* 0x001f000e01007387 */ /* 0x0041e80000100a00 */
[----:B---3--:R1:W-:Y:S04]  /*243e0*/  STL.64 [R1+0x1ef8], R12 ;  /* 0x001ef80c01007387 */ /* 0x0083e80000100a00 */
[----:B0-----:R-:W2:Y:S04]  /*243f0*/  LDL.LU.64 R14, [R1+0x28] ;  /* 0x00002800010e7983 */ /* 0x001ea80000300a00 */
[----:B--2---:R0:W-:Y:S04]  /*24400*/  STL.64 [R1+0x1f90], R14 ;  /* 0x001f900e01007387 */ /* 0x0041e80000100a00 */
[----:B-1----:R-:W2:Y:S04]  /*24410*/  LDL.LU R12, [R1+0x4a0] ;  /* 0x0004a000010c7983 */ /* 0x002ea80000300800 */
[----:B------:R-:W2:Y:S04]  /*24420*/  LDL.LU R13, [R1+0x4a4] ;  /* 0x0004a400010d7983 */ /* 0x000ea80000300800 */
[----:B0-----:R-:W3:Y:S04]  /*24430*/  LDL.LU R14, [R1+0x4a8] ;  /* 0x0004a800010e7983 */ /* 0x001ee80000300800 */
[----:B------:R-:W3:Y:S01]  /*24440*/  LDL.LU R15, [R1+0x4ac] ;  /* 0x0004ac00010f7983 */ /* 0x000ee20000300800 */
[----:B----4-:R-:W-:-:S03]  /*24450*/  IMAD.MOV.U32 R11, RZ, RZ, R3 ;  /* 0x000000ffff0b7224 */ /* 0x010fc600078e0003 */
[----:B---3--:R0:W-:Y:S04]  /*24460*/  STL.64 [R1+0x1fa0], R14 ;  /* 0x001fa00e01007387 */ /* 0x0081e80000100a00 */
[----:B--2---:R-:W-:Y:S01]  /*24470*/  STL.64 [R1+0x1f98], R12 ;  /* 0x001f980c01007387 */ /* 0x004fe20000100a00 */
[----:B0-----:R-:W-:Y:S02]  /*24480*/  IMAD.MOV.U32 R14, RZ, RZ, R9 ;  /* 0x000000ffff0e7224 */ /* 0x001fe400078e0009 */
[----:B------:R-:W-:-:S05]  /*24490*/  IMAD.MOV.U32 R15, RZ, RZ, R8 ;  /* 0x000000ffff0f7224 */ /* 0x000fca00078e0008 */
[----:B------:R0:W-:Y:S02]  /*244a0*/  STL.64 [R1+0x1fb8], R14 ;  /* 0x001fb80e01007387 */ /* 0x0001e40000100a00 */
[----:B0-----:R-:W-:Y:S02]  /*244b0*/  IMAD.MOV.U32 R14, RZ, RZ, R7 ;  /* 0x000000ffff0e7224 */ /* 0x001fe400078e0007 */
[----:B------:R-:W-:-:S05]  /*244c0*/  IMAD.MOV.U32 R15, RZ, RZ, R6 ;  /* 0x000000ffff0f7224 */ /* 0x000fca00078e0006 */
[----:B------:R-:W-:Y:S04]  /*244d0*/  STL.64 [R1+0x1fd0], R14 ;  /* 0x001fd00e01007387 */ /* 0x000fe80000100a00 */
[----:B------:R-:W2:Y:S04]  /*244e0*/  LDL.LU R8, [R1+0x3d0] ;  /* 0x0003d00001087983 */ /* 0x000ea80000300800 */
[----:B------:R-:W2:Y:S04]  /*244f0*/  LDL.LU R9, [R1+0x3d4] ;  /* 0x0003d40001097983 */ /* 0x000ea80000300800 */
[----:B------:R-:W3:Y:S04]  /*24500*/  LDL.LU R10, [R1+0x3d8] ;  /* 0x0003d800010a7983 */ /* 0x000ee80000300800 */
[----:B------:R-:W4:Y:S04]  /*24510*/  LDL.LU R3, [R1+0x1ff0] ;  /* 0x001ff00001037983 */ /* 0x000f280000300800 */
[----:B------:R-:W2:Y:S04]  /*24520*/  LDL.LU R16, [R1+0x490] ;  /* 0x0004900001107983 */ /* 0x000ea80000300800 */
        /* <DEDUP_REMOVED lines=31> */
[----:B---3--:R-:W-:Y:S04]  /*24720*/  STL.64 [R1+0x1f10], R10 ;  /* 0x001f100a01007387 */ /* 0x008fe80000100a00 */
[----:B------:R0:W-:Y:S04]  /*24730*/  STL.64 [R1+0x1f08], R8 ;  /* 0x001f080801007387 */ /* 0x0001e80000100a00 */
[----:B0-----:R-:W3:Y:S04]  /*24740*/  LDL.LU R8, [R1+0x3f0] ;  /* 0x0003f00001087983 */ /* 0x001ee80000300800 */
[----:B------:R-:W3:Y:S04]  /*24750*/  LDL.LU R9, [R1+0x3f4] ;  /* 0x0003f40001097983 */ /* 0x000ee80000300800 */
[----:B------:R-:W3:Y:S01]  /*24760*/  LDL.LU R10, [R1+0x3f8] ;  /* 0x0003f800010a7983 */ /* 0x000ee20000300800 */
[----:B----4-:R-:W-:-:S03]  /*24770*/  IMAD.MOV.U32 R11, RZ, RZ, R3 ;  /* 0x000000ffff0b7224 */ /* 0x010fc600078e0003 */
[----:B------:R-:W4:Y:S01]  /*24780*/  LDL.LU R3, [R1+0x1fec] ;  /* 0x001fec0001037983 */ /* 0x000f220000300800 */
[----:B--2---:R-:W-:Y:S03]  /*24790*/  HMMA.16816.F32.BF16 R12, R24, R14, R16 ;  /* 0x0000000e180c723c */ /* 0x004fe60000041810 */
[----:B---3--:R0:W-:Y:S04]  /*247a0*/  STL.64 [R1+0x1f20], R10 ;  /* 0x001f200a01007387 */ /* 0x0081e80000100a00 */
[----:B------:R-:W-:Y:S01]  /*247b0*/  STL.64 [R1+0x1f18], R8 ;  /* 0x001f180801007387 */ /* 0x000fe20000100a00 */
[----:B0-----:R-:W-:-:S03]  /*247c0*/  IMAD.MOV.U32 R10, RZ, RZ, R2 ;  /* 0x000000ffff0a7224 */ /* 0x001fc600078e0002 */
[----:B------:R-:W2:Y:S04]  /*247d0*/  LDL.LU R2, [R1+0x1fe8] ;  /* 0x001fe80001027983 */ /* 0x000ea80000300800 */
[----:B------:R-:W3:Y:S04]  /*247e0*/  LDL.LU.64 R18, [R1+0x1fe0] ;  /* 0x001fe00001127983 */ /* 0x000ee80000300a00 */
[----:B------:R-:W3:Y:S04]  /*247f0*/  LDL.LU.64 R16, [R1+0x1fd8] ;  /* 0x001fd80001107983 */ /* 0x000ee80000300a00 */
        /* <DEDUP_REMOVED lines=14> */
[----:B0-----:R-:W2:Y:S04]  /*248e0*/  LDL.LU.64 R14, [R1+0x1fa0] ;  /* 0x001fa000010e7983 */ /* 0x001ea80000300a00 */
[----:B------:R-:W2:Y:S01]  /*248f0*/  LDL.LU.64 R12, [R1+0x1f98] ;  /* 0x001f9800010c7983 */ /* 0x000ea20000300a00 */
[----:B------:R-:W-:-:S07]  /*24900*/  IMAD.MOV.U32 R11, RZ, RZ, R29 ;  /* 0x000000ffff0b7224 */ /* 0x000fce00078e001d */
[----:B--2---:R-:W-:-:S15]  /*24910*/  HMMA.16816.F32.BF16 R12, R24, R10, R12 ;  /* 0x0000000a180c723c */ /* 0x004fde000004180c */
[----:B------:R-:W-:-:S04]  /*24920*/  NOP ;  /* 0x0000000000007918 */ /* 0x000fc80000000000 */
[----:B------:R-:W-:Y:S04]  /*24930*/  STL.64 [R1+0x520], R12 ;  /* 0x0005200c01007387 */ /* 0x000fe80000100a00 */
[----:B------:R0:W-:Y:S04]  /*24940*/  STL.64 [R1+0x528], R14 ;  /* 0x0005280e01007387 */ /* 0x0001e80000100a00 */
[----:B0-----:R-:W3:Y:S04]  /*24950*/  LDL.LU.64 R14, [R1+0x1f90] ;  /* 0x001f9000010e7983 */ /* 0x001ee80000300a00 */
[----:B------:R0:W-:Y:S04]  /*24960*/  STL.64 [R1+0x1f30], R10 ;  /* 0x001f300a01007387 */ /* 0x0001e80000100a00 */
[----:B0-----:R-:W2:Y:S04]  /*24970*/  LDL.LU.64 R10, [R1+0x98] ;  /* 0x00009800010a7983 */ /* 0x001ea80000300a00 */
[----:B--2---:R0:W-:Y:S04]  /*24980*/  STL.64 [R1+0x1f38], R10 ;  /* 0x001f380a01007387 */ /* 0x0041e80000100a00 */
[----:B0-----:R-:W2:Y:S01]  /*24990*/  LDL.LU.64 R10, [R1+0xa8] ;  /* 0x0000a800010a7983 */ /* 0x001ea20000300a00 */
[C---:B---3--:R-:W-:Y:S03]  /*249a0*/  HMMA.16816.F32.BF16 R16, R24.reuse, R14, R16 ;  /* 0x0000000e1810723c */ /* 0x048fe60000041810 */
[----:B--2---:R0:W-:Y:S04]  /*249b0*/  STL.64 [R1+0x1f58], R10 ;  /* 0x001f580a01007387 */ /* 0x0041e80000100a00 */
[----:B0-----:R-:W2:Y:S04]  /*249c0*/  LDL.LU.64 R10, [R1+0xb8] ;  /* 0x0000b800010a7983 */ /* 0x001ea80000300a00 */
[----:B--2---:R0:W-:Y:S04]  /*249d0*/  STL.64 [R1+0x1f60], R10 ;  /* 0x001f600a01007387 */ /* 0x0041e80000100a00 */
[----:B0-----:R-:W2:Y:S04]  /*249e0*/  LDL.LU.64 R10, [R1+0xc8] ;  /* 0x0000c800010a7983 */ /* 0x001ea80000300a00 */
[----:B------:R-:W-:Y:S04]  /*249f0*/  STL.64 [R1+0x510], R16 ;  /* 0x0005101001007387 */ /* 0x000fe80000100a00 */
[----:B------:R0:W-:Y:S04]  /*24a00*/  STL.64 [R1+0x518], R18 ;  /* 0x0005181201007387 */ /* 0x0001e80000100a00 */
[----:B0-----:R-:W3:Y:S04]  /*24a10*/  LDL.LU.64 R18, [R1+0x1f88] ;  /* 0x001f880001127983 */ /* 0x001ee80000300a00 */
[----:B------:R-:W2:Y:S04]  /*24a20*/  LDL.LU R17, [R1+0x1f80] ;  /* 0x001f800001117983 */ /* 0x000ea80000300800 */
[----:B------:R0:W-:Y:S04]  /*24a30*/  STL.64 [R1+0x1f28], R14 ;  /* 0x001f280e01007387 */ /* 0x0001e80000100a00 */
[----:B------:R-:W2:Y:S04]  /*24a40*/  LDL.LU R12, [R1+0x400] ;  /* 0x00040000010c7983 */ /* 0x000ea80000300800 */
[----:B------:R-:W2:Y:S04]  /*24a50*/  LDL.LU R13, [R1+0x404] ;  /* 0x00040400010d7983 */ /* 0x000ea80000300800 */
[----:B0-----:R-:W2:Y:S04]  /*24a60*/  LDL.LU R14, [R1+0x408] ;  /* 0x00040800010e7983 */ /* 0x001ea80000300800 */
[----:B------:R-:W2:Y:S01]  /*24a70*/  LDL.LU R15, [R1+0x40c] ;  /* 0x00040c00010f7983 */ /* 0x000ea20000300800 */
[C---:B---3--:R-:W-:Y:S03]  /*24a80*/  HMMA.16816.F32.BF16 R20, R24.reuse, R18, R20 ;  /* 0x000000121814723c */ /* 0x048fe60000041814 */
[----:B--2---:R-:W-:Y:S04]  /*24a90*/  STL.64 [R1+0x1f48], R14 ;  /* 0x001f480e01007387 */ /* 0x004fe80000100a00 */
[----:B------:R0:W-:Y:S04]  /*24aa0*/  STL.64 [R1+0x1f40], R12 ;  /* 0x001f400c01007387 */ /* 0x0001e80000100a00 */
[----:B0-----:R-:W2:Y:S04]  /*24ab0*/  LDL.LU R12, [R1+0x420] ;  /* 0x00042000010c7983 */ /* 0x001ea80000300800 */
[----:B------:R-:W2:Y:S04]  /*24ac0*/  LDL.LU R13, [R1+0x424] ;  /* 0x00042400010d7983 */ /* 0x000ea80000300800 */
[----:B------:R-:W2:Y:S04]  /*24ad0*/  LDL.LU R14, [R1+0x428] ;  /* 0x00042800010e7983 */ /* 0x000ea80000300800 */
[----:B------:R-:W2:Y:S04]  /*24ae0*/  LDL.LU R15, [R1+0x42c] ;  /* 0x00042c00010f7983 */ /* 0x000ea80000300800 */
[----:B------:R-:W-:Y:S04]  /*24af0*/  STL.64 [R1+0x500], R20 ;  /* 0x0005001401007387 */ /* 0x000fe80000100a00 */
[----:B------:R0:W-:Y:S04]  /*24b00*/  STL.64 [R1+0x508], R22 ;  /* 0x0005081601007387 */ /* 0x0001e80000100a00 */
[----:B0-----:R-:W3:Y:S02]  /*24b10*/  LDL.LU.64 R22, [R1+0x1f78] ;  /* 0x001f780001167983 */ /* 0x001ee40000300a00 */
[----:B---3--:R-:W-:Y:S02]  /*24b20*/  HMMA.16816.F32.BF16 R24, R24, R22, R4 ;  /* 0x000000161818723c */ /* 0x008fe40000041804 */
[----:B------:R-:W3:Y:S04]  /*24b30*/  LDL.LU.64 R6, [R1+0x1f70] ;  /* 0x001f700001067983 */ /* 0x000ee80000300a00 */
[----:B------:R-:W3:-:S13]  /*24b40*/  LDL.LU.64 R4, [R1+0x1f68] ;  /* 0x001f680001047983 */ /* 0x000eda0000300a00 */
[----:B------:R0:W-:Y:S04]  /*24b50*/  STL.64 [R1+0x4f0], R24 ;  /* 0x0004f01801007387 */ /* 0x0001e80000100a00 */
[----:B------:R1:W-:Y:S04]  /*24b60*/  STL.64 [R1+0x4f8], R26 ;  /* 0x0004f81a01007387 */ /* 0x0003e80000100a00 */
[----:B0-----:R-:W3:Y:S04]  /*24b70*/  LDL.LU R24, [R1+0x450] ;  /* 0x0004500001187983 */ /* 0x001ee80000300800 */
[----:B------:R-:W3:Y:S04]  /*24b80*/  LDL.LU R25, [R1+0x454] ;  /* 0x0004540001197983 */ /* 0x000ee80000300800 */
[----:B-1----:R-:W3:Y:S04]  /*24b90*/  LDL.LU R26, [R1+0x458] ;  /* 0x00045800011a7983 */ /* 0x002ee80000300800 */
[----:B------:R-:W3:Y:S02]  /*24ba0*/  LDL.LU R27, [R1+0x45c] ;  /* 0x00045c00011b7983 */ /* 0x000ee40000300800 */
[----:B---3--:R-:W-:-:S15]  /*24bb0*/  HMMA.16816.F32.BF16 R24, R4, R10, R24 ;  /* 0x0000000a0418723c */ /* 0x008fde0000041818 */
[----:B------:R-:W-:-:S04]  /*24bc0*/  NOP ;  /* 0x0000000000007918 */ /* 0x000fc80000000000 */
[----:B------:R0:W-:Y:S04]  /*24bd0*/  STL.64 [R1+0x4e0], R24 ;  /* 0x0004e01801007387 */ /* 0x0001e80000100a00 */
[----:B------:R-:W-:Y:S01]  /*24be0*/  STL.64 [R1+0x4e8], R26 ;  /* 0x0004e81a01007387 */ /* 0x000fe20000100a00 */
[----:B0-----:R-:W-:Y:S02]  /*24bf0*/  IMAD.MOV.U32 R24, RZ, RZ, R11 ;  /* 0x000000ffff187224 */ /* 0x001fe400078e000b */
[----:B------:R-:W-:Y:S02]  /*24c00*/  IMAD.MOV.U32 R25, RZ, RZ, R10 ;  /* 0x000000ffff197224 */ /* 0x000fe400078e000a */
[----:B------:R-:W3:Y:S04]  /*24c10*/  LDL.LU.64 R10, [R1+0x1f60] ;  /* 0x001f6000010a7983 */ /* 0x000ee80000300a00 */
[----:B------:R0:W-:Y:S04]  /*24c20*/  STL [R1+0x1eec], R24 ;  /* 0x001eec1801007387 */ /* 0x0001e80000100800 */
[----:B------:R1:W-:Y:S04]  /*24c30*/  STL [R1+0x1ee8], R25 ;  /* 0x001ee81901007387 */ /* 0x0003e80000100800 */
[----:B0-----:R-:W3:Y:S04]  /*24c40*/  LDL.LU R24, [R1+0x430] ;  /* 0x0004300001187983 */ /* 0x001ee80000300800 */
[----:B-1----:R-:W3:Y:S04]  /*24c50*/  LDL.LU R25, [R1+0x434] ;  /* 0x0004340001197983 */ /* 0x002ee80000300800 */
[----:B------:R-:W3:Y:S04]  /*24c60*/  LDL.LU R26, [R1+0x438] ;  /* 0x00043800011a7983 */ /* 0x000ee80000300800 */
[----:B------:R-:W3:Y:S02]  /*24c70*/  LDL.LU R27, [R1+0x43c] ;  /* 0x00043c00011b7983 */ /* 0x000ee40000300800 */
[----:B---3--:R-:W-:-:S15]  /*24c80*/  HMMA.16816.F32.BF16 R24, R4, R10, R24 ;  /* 0x0000000a0418723c */ /* 0x008fde0000041818 */
[----:B------:R-:W-:-:S04]  /*24c90*/  NOP ;  /* 0x0000000000007918 */ /* 0x000fc80000000000 */
[----:B------:R-:W-:Y:S04]  /*24ca0*/  STL.64 [R1+0x4d0], R24 ;  /* 0x0004d01801007387 */ /* 0x000fe80000100a00 */
[----:B------:R0:W-:Y:S02]  /*24cb0*/  STL.64 [R1+0x4d8], R26 ;  /* 0x0004d81a01007387 */ /* 0x0001e40000100a00 */
[----:B0-----:R-:W-:Y:S02]  /*24cc0*/  IMAD.MOV.U32 R27, RZ, RZ, R10 ;  /* 0x000000ffff1b7224 */ /* 0x001fe400078e000a */
[----:B------:R-:W-:Y:S02]  /*24cd0*/  IMAD.MOV.U32 R26, RZ, RZ, R11 ;  /* 0x000000ffff1a7224 */ /* 0x000fe400078e000b */
[----:B------:R-:W2:Y:S04]  /*24ce0*/  LDL.LU.64 R10, [R1+0x1f58] ;  /* 0x001f5800010a7983 */ /* 0x000ea80000300a00 */
[----:B------:R0:W-:Y:S04]  /*24cf0*/  STL [R1+0x1ef4], R26 ;  /* 0x001ef41a01007387 */ /* 0x0001e80000100800 */
[----:B------:R-:W-:Y:S04]  /*24d00*/  STL [R1+0x1ef0], R27 ;  /* 0x001ef01b01007387 */ /* 0x000fe80000100800 */
[----:B------:R-:W3:Y:S04]  /*24d10*/  LDL.LU R24, [R1+0x410] ;  /* 0x0004100001187983 */ /* 0x000ee80000300800 */
[----:B------:R-:W3:Y:S01]  /*24d20*/  LDL.LU R25, [R1+0x414] ;  /* 0x0004140001197983 */ /* 0x000ee20000300800 */
[----:B0-----:R-:W-:-:S03]  /*24d30*/  IMAD.MOV.U32 R26, RZ, RZ, R2 ;  /* 0x000000ffff1a7224 */ /* 0x001fc600078e0002 */
[----:B------:R-:W3:Y:S01]  /*24d40*/  LDL.LU R2, [R1+0x1f50] ;  /* 0x001f500001027983 */ /* 0x000ee20000300800 */
        /* <DEDUP_REMOVED lines=8> */
[----:B------:R-:W3:Y:S01]  /*24dd0*/  LDL.LU.64 R10, [R1+0x1f38] ;  /* 0x001f3800010a7983 */ /* 0x000ee20000300a00 */
[----:B----4-:R-:W-:-:S07]  /*24de0*/  IMAD.MOV.U32 R27, RZ, RZ, R3 ;  /* 0x000000ffff1b7224 */ /* 0x010fce00078e0003 */
[----:B---3--:R-:W-:-:S15]  /*24df0*/  HMMA.16816.F32.BF16 R24, R4, R10, R24 ;  /* 0x0000000a0418723c */ /* 0x008fde0000041818 */
[----:B------:R-:W-:-:S04]  /*24e00*/  NOP ;  /* 0x0000000000007918 */ /* 0x000fc80000000000 */
[----:B------:R-:W-:Y:S04]  /*24e10*/  STL.64 [R1+0x4b0], R24 ;  /* 0x0004b01801007387 */ /* 0x000fe80000100a00 */
[----:B------:R0:W-:Y:S02]  /*24e20*/  STL.64 [R1+0x4b8], R26 ;  /* 0x0004b81a01007387 */ /* 0x0001e40000100a00 */
[----:B0-----:R-:W-:Y:S02]  /*24e30*/  IMAD.MOV.U32 R26, RZ, RZ, R10 ;  /* 0x000000ffff1a7224 */ /* 0x001fe400078e000a */
[----:B------:R-:W-:Y:S02]  /*24e40*/  IMAD.MOV.U32 R27, RZ, RZ, R11 ;  /* 0x000000ffff1b7224 */ /* 0x000fe400078e000b */
[----:B------:R-:W2:Y:S02]  /*24e50*/  LDL.LU.64 R10, [R1+0x1f30] ;  /* 0x001f3000010a7983 */ /* 0x000ea40000300a00 */
[----:B--2---:R-:W-:Y:S02]  /*24e60*/  HMMA.16816.F32.BF16 R8, R4, R10, R12 ;  /* 0x0000000a0408723c */ /* 0x004fe4000004180c */
[----:B------:R-:W2:-:S15]  /*24e70*/  LDL.LU.64 R14, [R1+0x1f28] ;  /* 0x001f2800010e7983 */ /* 0x000e9e0000300a00 */
[----:B------:R-:W-:Y:S02]  /*24e80*/  NOP ;  /* 0x0000000000007918 */ /* 0x000fe40000000000 */
[----:B------:R-:W-:Y:S04]  /*24e90*/  STL.64 [R1+0x4a0], R8 ;  /* 0x0004a00801007387 */ /* 0x000fe80000100a00 */
[----:B------:R0:W-:Y:S04]  /*24ea0*/  STL.64 [R1+0x4a8], R10 ;  /* 0x0004a80a01007387 */ /* 0x0001e80000100a00 */
[----:B0-----:R-:W3:Y:S04]  /*24eb0*/  LDL.LU.64 R10, [R1+0x1f20] ;  /* 0x001f2000010a7983 */ /* 0x001ee80000300a00 */
[----:B------:R-:W3:Y:S01]  /*24ec0*/  LDL.LU.64 R8, [R1+0x1f18] ;  /* 0x001f180001087983 */ /* 0x000ee20000300a00 */
[----:B--2---:R-:W-:-:S02]  /*24ed0*/  IMAD.MOV.U32 R24, RZ, RZ, R14 ;  /* 0x000000ffff187224 */ /* 0x004fc400078e000e */
[----:B------:R-:W-:Y:S01]  /*24ee0*/  IMAD.MOV.U32 R25, RZ, RZ, R15 ;  /* 0x000000ffff197224 */ /* 0x000fe200078e000f */
[----:B---3--:R-:W-:-:S15]  /*24ef0*/  HMMA.16816.F32.BF16 R8, R4, R14, R8 ;  /* 0x0000000e0408723c */ /* 0x008fde0000041808 */
[----:B------:R-:W-:-:S04]  /*24f00*/  NOP ;  /* 0x0000000000007918 */ /* 0x000fc80000000000 */
[----:B------:R-:W-:Y:S04]  /*24f10*/  STL.64 [R1+0x490], R8 ;  /* 0x0004900801007387 */ /* 0x000fe80000100a00 */
[----:B------:R0:W-:Y:S04]  /*24f20*/  STL.64 [R1+0x498], R10 ;  /* 0x0004980a01007387 */ /* 0x0001e80000100a00 */
[----:B0-----:R-:W2:Y:S04]  /*24f30*/  LDL.LU.64 R10, [R1+0x1f10] ;  /* 0x001f1000010a7983 */ /* 0x001ea80000300a00 */
[----:B------:R-:W2:Y:S04]  /*24f40*/  LDL.LU.64 R8, [R1+0x1f08] ;  /* 0x001f080001087983 */ /* 0x000ea80000300a00 */
[----:B------:R-:W3:Y:S04]  /*24f50*/  LDL.LU.64 R14, [R1+0x1f00] ;  /* 0x001f0000010e7983 */ /* 0x000ee80000300a00 */
[----:B------:R-:W3:Y:S02]  /*24f60*/  LDL.LU.64 R12, [R1+0x1ef8] ;  /* 0x001ef800010c7983 */ /* 0x000ee40000300a00 */
[C---:B---3--:R-:W-:Y:S08]  /*24f70*/  HMMA.16816.F32.BF16 R12, R4.reuse, R18, R12 ;  /* 0x00000012040c723c */ /* 0x048ff0000004180c */
[----:B--2---:R-:W-:Y:S01]  /*24f80*/  HMMA.16816.F32.BF16 R4, R4, R22, R8 ;  /* 0x000000160404723c */ /* 0x004fe20000041808 */
[----:B------:R-:W0:Y:S10]  /*24f90*/  LDSM.16.MT88.4 R8, [R0+UR5+0x28000] ;  /* 0x028000050008783b */ /* 0x000e340008004200 */
[----:B------:R-:W-:Y:S04]  /*24fa0*/  STL.64 [R1+0x480], R12 ;  /* 0x0004800c01007387 */ /* 0x000fe80000100a00 */
[----:B------:R-:W-:Y:S04]  /*24fb0*/  STL [R1+0x488], R14 ;  /* 0x0004880e01007387 */ /* 0x000fe80000100800 */
[----:B0-----:R-:W-:Y:S04]  /*24fc0*/  STL.64 [R1+0x1e58], R10 ;  /* 0x001e580a01007387 */ /* 0x001fe80000100a00 */
[----:B------:R-:W-:Y:S04]  /*24fd0*/  STL.64 [R1+0x470], R4 ;  /* 0x0004700401007387 */ /* 0x000fe80000100a00 */
[----:B------:R-:W-:Y:S04]  /*24fe0*/  STL.64 [R1+0x478], R6 ;  /* 0x0004780601007387 */ /* 0x000fe80000100a00 */
[----:B------:R-:W0:Y:S04]  /*24ff0*/  LDSM.16.M88.4 R4, [R2+UR5+0x80] ;  /* 0x000080050204783b */ /* 0x000e280008000200 */
[----:B------:R-:W-:Y:S04]  /*25000*/  STL.64 [R1+0x1e50], R8 ;  /* 0x001e500801007387 */ /* 0x000fe80000100a00 */
[----:B0-----:R-:W-:Y:S01]  /*25010*/  STL.64 [R1+0x110], R4 ;  /* 0x0001100401007387 */ /* 0x001fe20000100a00 */
[----:B------:R-:W-:-:S03]  /*25020*/  IMAD.MOV.U32 R16, RZ, RZ, R4 ;  /* 0x000000ffff107224 */ /* 0x000fc600078e0004 */
[----:B------:R-:W-:Y:S01]  /*25030*/  STL.64 [R1+0x118], R6 ;  /* 0x0001180601007387 */ /* 0x000fe20000100a00 */
[----:B------:R-:W-:-:S03]  /*25040*/  IMAD.MOV.U32 R29, RZ, RZ, R5 ;  /* 0x000000ffff1d7224 */ /* 0x000fc600078e0005 */
[----:B------:R-:W0:Y:S04]  /*25050*/  LDSM.16.M88.4 R4, [R2+UR5+0x4080] ;  /* 0x004080050204783b */ /* 0x000e280008000200 */
[----:B------:R-:W-:Y:S04]  /*25060*/  STL.64 [R1+0x1e80], R18 ;  /* 0x001e801201007387 */ /* 0x000fe80000100a00 */
[----:B------:R1:W-:Y:S04]  /*25070*/  STL.64 [R1+0x1e78], R16 ;  /* 0x001e781001007387 */ /* 0x0003e80000100a00 */
[----:B-1----:R-:W2:Y:S04]  /*25080*/  LDL.LU R16, [R1+0x3a0] ;  /* 0x0003a00001107983 */ /* 0x002ea80000300800 */
[----:B0-----:R-:W-:Y:S04]  /*25090*/  STL.64 [R1+0x100], R4 ;  /* 0x0001000401007387 */ /* 0x001fe80000100a00 */
[----:B------:R-:W-:Y:S04]  /*250a0*/  STL.64 [R1+0x108], R6 ;  /* 0x0001080601007387 */ /* 0x000fe80000100a00 */
[----:B------:R-:W2:Y:S04]  /*250b0*/  LDL.LU R17, [R1+0x3a4] ;  /* 0x0003a40001117983 */ /* 0x000ea80000300800 */
[----:B------:R-:W3:Y:S04]  /*250c0*/  LDL.LU R18, [R1+0x3a8] ;  /* 0x0003a80001127983 */ /* 0x000ee80000300800 */
[----:B------:R-:W3:Y:S04]  /*250d0*/  LDL.LU R19, [R1+0x3ac] ;  /* 0x0003ac0001137983 */ /* 0x000ee80000300800 */
[----:B------:R-:W0:Y:S04]  /*250e0*/  LDSM.16.M88.4 R4, [R2+UR5+0x8080] ;  /* 0x008080050204783b */ /* 0x000e280008000200 */
[----:B---3--:R1:W-:Y:S04]  /*250f0*/  STL.64 [R1+0x1e90], R18 ;  /* 0x001e901201007387 */ /* 0x0083e80000100a00 */
[----:B--2---:R-:W-:Y:S01]  /*25100*/  STL.64 [R1+0x1e88], R16 ;  /* 0x001e881001007387 */ /* 0x004fe20000100a00 */
[----:B-1----:R-:W-:-:S02]  /*25110*/  IMAD.MOV.U32 R18, RZ, RZ, R26 ;  /* 0x000000ffff127224 */ /* 0x002fc400078e001a */
[----:B------:R-:W-:Y:S01]  /*25120*/  IMAD.MOV.U32 R19, RZ, RZ, R27 ;  /* 0x000000ffff137224 */ /* 0x000fe200078e001b */
[----:B------:R-:W2:Y:S04]  /*25130*/  LDL.LU R26, [R1+0x1ef4] ;  /* 0x001ef400011a7983 */ /* 0x000ea80000300800 */
[----:B------:R-:W3:Y:S04]  /*25140*/  LDL.LU R27, [R1+0x1ef0] ;  /* 0x001ef000011b7983 */ /* 0x000ee80000300800 */
[----:B------:R1:W-:Y:S04]  /*25150*/  STL.64 [R1+0x1ea0], R18 ;  /* 0x001ea01201007387 */ /* 0x0003e80000100a00 */
[----:B0-----:R-:W-:Y:S04]  /*25160*/  STL.64 [R1+0xf0], R4 ;  /* 0x0000f00401007387 */ /* 0x001fe80000100a00 */
[----:B------:R-:W-:Y:S04]  /*25170*/  STL.64 [R1+0xf8], R6 ;  /* 0x0000f80601007387 */ /* 0x000fe80000100a00 */
[----:B------:R-:W0:Y:S01]  /*25180*/  LDSM.16.M88.4 R4, [R2+UR5+0xc080] ;  /* 0x00c080050204783b */ /* 0x000e220008000200 */
[----:B-1----:R-:W-:-:S02]  /*25190*/  IMAD.MOV.U32 R18, RZ, RZ, R21 ;  /* 0x000000ffff127224 */ /* 0x002fc400078e0015 */
[----:B------:R-:W-:-:S05]  /*251a0*/  IMAD.MOV.U32 R19, RZ, RZ, R20 ;  /* 0x000000ffff137224 */ /* 0x000fca00078e0014 */
[----:B------:R-:W-:Y:S01]  /*251b0*/  STL.64 [R1+0x1eb8], R18 ;  /* 0x001eb81201007387 */ /* 0x000fe20000100a00 */
[----:B0-----:R-:W-:Y:S02]  /*251c0*/  IMAD.MOV.U32 R20, RZ, RZ, R4 ;  /* 0x000000ffff147224 */ /* 0x001fe400078e0004 */
[----:B------:R-:W-:Y:S01]  /*251d0*/  IMAD.MOV.U32 R21, RZ, RZ, R5 ;  /* 0x000000ffff157224 */ /* 0x000fe200078e0005 */
[----:B------:R-:W-:Y:S04]  /*251e0*/  STL.64 [R1+0xe8], R6 ;  /* 0x0000e80601007387 */ /* 0x000fe80000100a00 */
[----:B------:R0:W-:Y:S04]  /*251f0*/  STL.64 [R1+0x1e68], R22 ;  /* 0x001e681601007387 */ /* 0x0001e80000100a00 */
[----:B------:R-:W1:Y:S04]  /*25200*/  LDSM.16.M88.4 R4, [R2+UR5+0x10080] ;  /* 0x010080050204783b */ /* 0x000e680008000200 */
[----:B------:R4:W-:Y:S01]  /*25210*/  STL.64 [R1+0x1e60], R20 ;  /* 0x001e601401007387 */ /* 0x0009e20000100a00 */
[----:B0-----:R-:W-:-:S02]  /*25220*/  IMAD.MOV.U32 R22, RZ, RZ, R24 ;  /* 0x000000ffff167224 */ /* 0x001fc400078e0018 */
[----:B------:R-:W-:Y:S01]  /*25230*/  IMAD.MOV.U32 R23, RZ, RZ, R25 ;  /* 0x000000ffff177224 */ /* 0x000fe200078e0019 */
[----:B------:R-:W4:Y:S04]  /*25240*/  LDL.LU R24, [R1+0x1eec] ;  /* 0x001eec0001187983 */ /* 0x000f280000300800 */
[----:B------:R-:W4:Y:S01]  /*25250*/  LDL.LU R25, [R1+0x1ee8] ;  /* 0x001ee80001197983 */ /* 0x000f220000300800 */
[----:B--2---:R-:W-:Y:S02]  /*25260*/  IMAD.MOV.U32 R19, RZ, RZ, R26 ;  /* 0x000000ffff137224 */ /* 0x004fe400078e001a */
[----:B---3--:R-:W-:-:S05]  /*25270*/  IMAD.MOV.U32 R18, RZ, RZ, R27 ;  /* 0x000000ffff127224 */ /* 0x008fca00078e001b */
[----:B------:R-:W-:Y:S04]  /*25280*/  STL.64 [R1+0x1ed0], R18 ;  /* 0x001ed01201007387 */ /* 0x000fe80000100a00 */
[----:B------:R0:W-:Y:S04]  /*25290*/  STL.64 [R1+0x1e98], R22 ;  /* 0x001e981601007387 */ /* 0x0001e80000100a00 */
[----:B----4-:R-:W2:Y:S04]  /*252a0*/  LDL.LU R20, [R1+0x3b0] ;  /* 0x0003b00001147983 */ /* 0x010ea80000300800 */
[----:B------:R-:W2:Y:S04]  /*252b0*/  LDL.LU R21, [R1+0x3b4] ;  /* 0x0003b40001157983 */ /* 0x000ea80000300800 */
[----:B0-----:R-:W3:Y:S04]  /*252c0*/  LDL.LU R22, [R1+0x3b8] ;  /* 0x0003b80001167983 */ /* 0x001ee80000300800 */
[----:B------:R-:W3:Y:S04]  /*252d0*/  LDL.LU R23, [R1+0x3bc] ;  /* 0x0003bc0001177983 */ /* 0x000ee80000300800 */
[----:B---3--:R-:W-:Y:S04]  /*252e0*/  STL.64 [R1+0x1eb0], R22 ;  /* 0x001eb01601007387 */ /* 0x008fe80000100a00 */
[----:B--2---:R0:W-:Y:S04]  /*252f0*/  STL.64 [R1+0x1ea8], R20 ;  /* 0x001ea81401007387 */ /* 0x0041e80000100a00 */
[----:B0-----:R-:W2:Y:S04]  /*25300*/  LDL.LU R20, [R1+0x3c0] ;  /* 0x0003c00001147983 */ /* 0x001ea80000300800 */
[----:B------:R-:W2:Y:S04]  /*25310*/  LDL.LU R21, [R1+0x3c4] ;  /* 0x0003c40001157983 */ /* 0x000ea80000300800 */
[----:B------:R-:W3:Y:S04]  /*25320*/  LDL.LU R22, [R1+0x3c8] ;  /* 0x0003c80001167983 */ /* 0x000ee80000300800 */
[----:B------:R-:W3:Y:S04]  /*25330*/  LDL.LU R23, [R1+0x3cc] ;  /* 0x0003cc0001177983 */ /* 0x000ee80000300800 */
[----:B---3--:R-:W-:Y:S04]  /*25340*/  STL.64 [R1+0x1ec8], R22 ;  /* 0x001ec81601007387 */ /* 0x008fe80000100a00 */
[----:B--2---:R0:W-:Y:S04]  /*25350*/  STL.64 [R1+0x1ec0], R20 ;  /* 0x001ec01401007387 */ /* 0x0041e80000100a00 */
[----:B0-----:R-:W2:Y:S04]  /*25360*/  LDL.LU R20, [R1+0x440] ;  /* 0x0004400001147983 */ /* 0x001ea80000300800 */
[----:B------:R-:W2:Y:S04]  /*25370*/  LDL.LU R21, [R1+0x444] ;  /* 0x0004440001157983 */ /* 0x000ea80000300800 */
[----:B------:R-:W3:Y:S04]  /*25380*/  LDL.LU R22, [R1+0x448] ;  /* 0x0004480001167983 */ /* 0x000ee80000300800 */
[----:B------:R-:W3:Y:S01]  /*25390*/  LDL.LU R23, [R1+0x44c] ;  /* 0x00044c0001177983 */ /* 0x000ee20000300800 */
[----:B-1----:R-:W-:-:S02]  /*253a0*/  IMAD.MOV.U32 R9, RZ, RZ, R4 ;  /* 0x000000ffff097224 */ /* 0x002fc400078e0004 */
[----:B------:R-:W-:Y:S02]  /*253b0*/  IMAD.MOV.U32 R8, RZ, RZ, R5 ;  /* 0x000000ffff087224 */ /* 0x000fe400078e0005 */
[----:B------:R-:W-:Y:S02]  /*253c0*/  IMAD.MOV.U32 R18, RZ, RZ, R25 ;  /* 0x000000ffff127224 */ /* 0x000fe400078e0019 */
[----:B------:R-:W-:Y:S02]  /*253d0*/  IMAD.MOV.U32 R19, RZ, RZ, R24 ;  /* 0x000000ffff137224 */ /* 0x000fe400078e0018 */
[----:B------:R-:W-:Y:S01]  /*253e0*/  LDSM.16.M88.4 R24, [R2+UR5+0x18080] ;  /* 0x018080050218783b */ /* 0x000fe20008000200 */
[----:B------:R-:W-:-:S03]  /*253f0*/  IMAD.MOV.U32 R3, RZ, RZ, R15 ;  /* 0x000000ffff037224 */ /* 0x000fc600078e000f */
[----:B------:R-:W-:Y:S04]  /*25400*/  LDSM.16.MT88.4 R12, [R28+UR5+0x26180] ;  /* 0x026180051c0c783b */ /* 0x000fe80008004200 */
[----:B---3--:R-:W-:Y:S04]  /*25410*/  STL.64 [R1+0x1ee0], R22 ;  /* 0x001ee01601007387 */ /* 0x008fe80000100a00 */
[----:B--2---:R0:W-:Y:S04]  /*25420*/  STL.64 [R1+0x1ed8], R20 ;  /* 0x001ed81401007387 */ /* 0x0041e80000100a00 */
[----:B0-----:R-:W2:Y:S04]  /*25430*/  LDL.LU R20, [R1+0x460] ;  /* 0x0004600001147983 */ /* 0x001ea80000300800 */
[----:B------:R-:W2:Y:S04]  /*25440*/  LDL.LU R21, [R1+0x464] ;  /* 0x0004640001157983 */ /* 0x000ea80000300800 */
[----:B------:R-:W2:Y:S04]  /*25450*/  LDL.LU R22, [R1+0x468] ;  /* 0x0004680001167983 */ /* 0x000ea80000300800 */
[----:B------:R-:W2:Y:S04]  /*25460*/  LDL.LU R23, [R1+0x46c] ;  /* 0x00046c0001177983 */ /* 0x000ea80000300800 */
[----:B------:R-:W-:Y:S04]  /*25470*/  STL.64 [R1+0xd0], R4 ;  /* 0x0000d00401007387 */ /* 0x000fe80000100a00 */
[----:B------:R-:W-:Y:S04]  /*25480*/  STL.64 [R1+0xd8], R6 ;  /* 0x0000d80601007387 */ /* 0x000fe80000100a00 */
[----:B------:R-:W0:Y:S04]  /*25490*/  LDSM.16.M88.4 R4, [R2+UR5+0x14080] ;  /* 0x014080050204783b */ /* 0x000e280008000200 */
[----:B0-----:R-:W-:Y:S04]  /*254a0*/  STL.64 [R1+0x70], R4 ;  /* 0x0000700401007387 */ /* 0x001fe80000100a00 */
[----:B------:R-:W-:Y:S04]  /*254b0*/  STL.64 [R1+0x78], R6 ;  /* 0x0000780601007387 */ /* 0x000fe80000100a00 */
[----:B------:R-:W0:Y:S04]  /*254c0*/  LDSM.16.M88.4 R4, [R2+UR5+0x1c080] ;  /* 0x01c080050204783b */ /* 0x000e280008000200 */
[----:B0-----:R-:W-:Y:S04]  /*254d0*/  STL [R1+0x19c4], R6 ;  /* 0x0019c40601007387 */ /* 0x001fe80000100800 */
[----:B------:R-:W-:Y:S04]  /*254e0*/  STL.64 [R1], R24 ;  /* 0x0000001801007387 */ /* 0x000fe80000100a00 */
[----:B------:R-:W-:Y:S04]  /*254f0*/  STL.64 [R1+0x8], R26 ;  /* 0x0000081a01007387 */ /* 0x000fe80000100a00 */
[----:B------:R-:W0:Y:S04]  /*25500*/  LDSM.16.MT88.4 R24, [R0+UR5+0x28080] ;  /* 0x028080050018783b */ /* 0x000e280008004200 */
[----:B------:R-:W-:Y:S04]  /*25510*/  STL [R1+0x19c0], R7 ;  /* 0x0019c00701007387 */ /* 0x000fe80000100800 */
[----:B------:R1:W-:Y:S04]  /*25520*/  STL.64 [R1+0x1df0], R4 ;  /* 0x001df00401007387 */ /* 0x0003e80000100a00 */
[----:B-1----:R-:W3:Y:S04]  /*25530*/  LDL.LU R4, [R1+0x390] ;  /* 0x0003900001047983 */ /* 0x002ee80000300800 */
[----:B------:R-:W3:Y:S04]  /*25540*/  LDL.LU R5, [R1+0x394] ;  /* 0x0003940001057983 */ /* 0x000ee80000300800 */
[----:B------:R-:W3:Y:S04]  /*25550*/  LDL.LU R6, [R1+0x398] ;  /* 0x0003980001067983 */ /* 0x000ee80000300800 */
[----:B------:R-:W3:Y:S04]  /*25560*/  LDL.LU R7, [R1+0x39c] ;  /* 0x00039c0001077983 */ /* 0x000ee80000300800 */
[----:B0-----:R0:W-:Y:S04]  /*25570*/  STL.64 [R1+0x1de0], R26 ;  /* 0x001de01a01007387 */ /* 0x0011e80000100a00 */
[----:B------:R-:W-:Y:S04]  /*25580*/  STL.64 [R1+0x1dd8], R24 ;  /* 0x001dd81801007387 */ /* 0x000fe80000100a00 */
[----:B0-----:R-:W4:Y:S04]  /*25590*/  LDL.LU R26, [R1+0x88] ;  /* 0x00008800011a7983 */ /* 0x001f280000300800 */
[----:B------:R-:W4:Y:S01]  /*255a0*/  LDL.LU R27, [R1+0x8c] ;  /* 0x00008c00011b7983 */ /* 0x000f220000300800 */
        /* <DEDUP_REMOVED lines=19> */
[----:B------:R-:W3:-:S15]  /*256e0*/  LDL.LU.64 R22, [R1+0x1e98] ;  /* 0x001e980001167983 */ /* 0x000ede0000300a00 */
[----:B------:R-:W-:Y:S02]  /*256f0*/  NOP ;  /* 0x0000000000007918 */ /* 0x000fe40000000000 */
[----:B------:R-:W-:Y:S04]  /*25700*/  STL.64 [R1+0x420], R16 ;  /* 0x0004201001007387 */ /* 0x000fe80000100a00 */
[----:B------:R0:W-:Y:S04]  /*25710*/  STL.64 [R1+0x428], R18 ;  /* 0x0004281201007387 */ /* 0x0001e80000100a00 */
[----:B0-----:R-:W4:Y:S04]  /*25720*/  LDL.LU.64 R18, [R1+0x1e90] ;  /* 0x001e900001127983 */ /* 0x001f280000300a00 */
[----:B------:R-:W4:Y:S01]  /*25730*/  LDL.LU.64 R16, [R1+0x1e88] ;  /* 0x001e880001107983 */ /* 0x000f220000300a00 */
[C---:B---3--:R-:W-:Y:S08]  /*25740*/  HMMA.16816.F32.BF16 R4, R12.reuse, R22, R4 ;  /* 0x000000160c04723c */ /* 0x048ff00000041804 */
[----:B----4-:R-:W-:Y:S01]  /*25750*/  HMMA.16816.F32.BF16 R24, R12, R26, R16 ;  /* 0x0000001a0c18723c */ /* 0x010fe20000041810 */
[----:B------:R-:W2:Y:S04]  /*25760*/  LDL.LU.64 R18, [R1+0x1e80] ;  /* 0x001e800001127983 */ /* 0x000ea80000300a00 */
[----:B------:R-:W3:-:S14]  /*25770*/  LDL.LU.64 R16, [R1+0x1e78] ;  /* 0x001e780001107983 */ /* 0x000edc0000300a00 */
[----:B------:R0:W-:Y:S04]  /*25780*/  STL.64 [R1+0x430], R24 ;  /* 0x0004301801007387 */ /* 0x0001e80000100a00 */
[----:B------:R-:W-:Y:S04]  /*25790*/  STL.64 [R1+0x438], R26 ;  /* 0x0004381a01007387 */ /* 0x000fe80000100a00 */
[----:B------:R-:W-:Y:S04]  /*257a0*/  STL.64 [R1+0x410], R4 ;  /* 0x0004100401007387 */ /* 0x000fe80000100a00 */
[----:B------:R-:W-:Y:S01]  /*257b0*/  STL.64 [R1+0x418], R6 ;  /* 0x0004180601007387 */ /* 0x000fe20000100a00 */
[----:B0-----:R-:W-:-:S02]  /*257c0*/  IMAD.MOV.U32 R24, RZ, RZ, R9 ;  /* 0x000000ffff187224 */ /* 0x001fc400078e0009 */
[----:B------:R-:W-:-:S05]  /*257d0*/  IMAD.MOV.U32 R25, RZ, RZ, R8 ;  /* 0x000000ffff197224 */ /* 0x000fca00078e0008 */
[----:B------:R0:W-:Y:S04]  /*257e0*/  STL.64 [R1+0x1df8], R24 ;  /* 0x001df81801007387 */ /* 0x0001e80000100a00 */
[----:B0-----:R-:W4:Y:S04]  /*257f0*/  LDL.LU R24, [R1+0x330] ;  /* 0x0003300001187983 */ /* 0x001f280000300800 */
[----:B------:R-:W4:Y:S04]  /*25800*/  LDL.LU R25, [R1+0x334] ;  /* 0x0003340001197983 */ /* 0x000f280000300800 */
[----:B------:R-:W2:Y:S04]  /*25810*/  LDL.LU R26, [R1+0x338] ;  /* 0x00033800011a7983 */ /* 0x000ea80000300800 */
        /* <DEDUP_REMOVED lines=9> */
[----:B--2---:R-:W-:Y:S04]  /*258b0*/  STL.64 [R1+0x1e08], R26 ;  /* 0x001e081a01007387 */ /* 0x004fe80000100a00 */
[----:B----4-:R0:W-:Y:S04]  /*258c0*/  STL.64 [R1+0x1e00], R24 ;  /* 0x001e001801007387 */ /* 0x0101e80000100a00 */
[----:B0-----:R-:W2:Y:S04]  /*258d0*/  LDL.64 R24, [R1+0xf0] ;  /* 0x0000f00001187983 */ /* 0x001ea80000100a00 */
[----:B--2---:R0:W-:Y:S04]  /*258e0*/  STL.64 [R1+0x1e28], R24 ;  /* 0x001e281801007387 */ /* 0x0041e80000100a00 */
[----:B0-----:R-:W2:Y:S04]  /*258f0*/  LDL.LU R24, [R1+0x350] ;  /* 0x0003500001187983 */ /* 0x001ea80000300800 */
[----:B------:R-:W2:Y:S04]  /*25900*/  LDL.LU R25, [R1+0x354] ;  /* 0x0003540001197983 */ /* 0x000ea80000300800 */
[----:B------:R-:W4:Y:S04]  /*25910*/  LDL.LU R26, [R1+0x358] ;  /* 0x00035800011a7983 */ /* 0x000f280000300800 */
[----:B------:R-:W4:Y:S04]  /*25920*/  LDL.LU R27, [R1+0x35c] ;  /* 0x00035c00011b7983 */ /* 0x000f280000300800 */
[----:B----4-:R-:W-:Y:S04]  /*25930*/  STL.64 [R1+0x1e38], R26 ;  /* 0x001e381a01007387 */ /* 0x010fe80000100a00 */
[----:B--2---:R3:W-:Y:S02]  /*25940*/  STL.64 [R1+0x1e30], R24 ;  /* 0x001e301801007387 */ /* 0x0047e40000100a00 */
[----:B---3--:R-:W-:-:S02]  /*25950*/  IMAD.MOV.U32 R24, RZ, RZ, R16 ;  /* 0x000000ffff187224 */ /* 0x008fc400078e0010 */
[----:B------:R-:W-:Y:S01]  /*25960*/  IMAD.MOV.U32 R25, RZ, RZ, R29 ;  /* 0x000000ffff197224 */ /* 0x000fe200078e001d */
[----:B------:R-:W2:Y:S04]  /*25970*/  LDL.LU R16, [R1+0x1e74] ;  /* 0x001e740001107983 */ /* 0x000ea80000300800 */
[----:B------:R-:W3:Y:S04]  /*25980*/  LDL.LU R29, [R1+0x1e70] ;  /* 0x001e7000011d7983 */ /* 0x000ee80000300800 */
[----:B------:R-:W4:Y:S04]  /*25990*/  LDL.LU R4, [R1+0x2f0] ;  /* 0x0002f00001047983 */ /* 0x000f280000300800 */
[----:B------:R-:W4:Y:S04]  /*259a0*/  LDL.LU R5, [R1+0x2f4] ;  /* 0x0002f40001057983 */ /* 0x000f280000300800 */
[----:B------:R-:W2:Y:S04]  /*259b0*/  LDL.LU R6, [R1+0x2f8] ;  /* 0x0002f80001067983 */ /* 0x000ea80000300800 */
[----:B------:R-:W2:Y:S01]  /*259c0*/  LDL.LU R7, [R1+0x2fc] ;  /* 0x0002fc0001077983 */ /* 0x000ea20000300800 */
[C---:B------:R-:W-:Y:S03]  /*259d0*/  HMMA.16816.F32.BF16 R20, R12.reuse, R18, R20 ;  /* 0x000000120c14723c */ /* 0x040fe60000041814 */
        /* <DEDUP_REMOVED lines=16> */
[----:B------:R0:W-:Y:S04]  /*25ae0*/  STL.64 [R1+0x1d48], R16 ;  /* 0x001d481001007387 */ /* 0x0001e80000100a00 */
[----:B0-----:R-:W2:Y:S01]  /*25af0*/  LDL.64 R16, [R1] ;  /* 0x0000000001107983 */ /* 0x001ea20000100a00 */
[----:B----4-:R-:W-:Y:S03]  /*25b00*/  HMMA.16816.F32.BF16 R12, R12, R22, R8 ;  /* 0x000000160c0c723c */ /* 0x010fe60000041808 */
[----:B------:R-:W2:Y:S04]  /*25b10*/  LDL.LU.64 R10, [R1+0x1e58] ;  /* 0x001e5800010a7983 */ /* 0x000ea80000300a00 */
[----:B------:R-:W2:-:S12]  /*25b20*/  LDL.LU.64 R8, [R1+0x1e50] ;  /* 0x001e500001087983 */ /* 0x000e980000300a00 */
[----:B------:R0:W-:Y:S04]  /*25b30*/  STL.64 [R1+0x3f0], R12 ;  /* 0x0003f00c01007387 */ /* 0x0001e80000100a00 */
[----:B------:R-:W-:Y:S04]  /*25b40*/  STL.64 [R1+0x3f8], R14 ;  /* 0x0003f80e01007387 */ /* 0x000fe80000100a00 */
[----:B0-----:R-:W4:Y:S01]  /*25b50*/  LDL.64 R12, [R1+0x100] ;  /* 0x00010000010c7983 */ /* 0x001f220000100a00 */
[----:B--2---:R-:W-:Y:S03]  /*25b60*/  HMMA.16816.F32.BF16 R24, R8, R24, R4 ;  /* 0x000000180818723c */ /* 0x004fe60000041804 */
[----:B------:R-:W2:Y:S04]  /*25b70*/  LDL.LU.64 R6, [R1+0x1e48] ;  /* 0x001e480001067983 */ /* 0x000ea80000300a00 */
[----:B------:R-:W2:-:S12]  /*25b80*/  LDL.LU.64 R4, [R1+0x1e40] ;  /* 0x001e400001047983 */ /* 0x000e980000300a00 */
[----:B------:R-:W-:Y:S04]  /*25b90*/  STL.64 [R1+0x3e0], R24 ;  /* 0x0003e01801007387 */ /* 0x000fe80000100a00 */
[----:B------:R0:W-:Y:S04]  /*25ba0*/  STL.64 [R1+0x3e8], R26 ;  /* 0x0003e81a01007387 */ /* 0x0001e80000100a00 */
[----:B0-----:R-:W2:Y:S04]  /*25bb0*/  LDL.LU.64 R26, [R1+0x1e38] ;  /* 0x001e3800011a7983 */ /* 0x001ea80000300a00 */
[----:B------:R-:W2:Y:S01]  /*25bc0*/  LDL.LU.64 R24, [R1+0x1e30] ;  /* 0x001e300001187983 */ /* 0x000ea20000300a00 */
[----:B----4-:R-:W-:-:S02]  /*25bd0*/  IMAD.MOV.U32 R18, RZ, RZ, R12 ;  /* 0x000000ffff127224 */ /* 0x010fc400078e000c */
[----:B------:R-:W-:Y:S01]  /*25be0*/  IMAD.MOV.U32 R2, RZ, RZ, R13 ;  /* 0x000000ffff027224 */ /* 0x000fe200078e000d */
[----:B--2---:R-:W-:-:S15]  /*25bf0*/  HMMA.16816.F32.BF16 R24, R8, R12, R24 ;  /* 0x0000000c0818723c */ /* 0x004fde0000041818 */
[----:B------:R-:W-:-:S04]  /*25c00*/  NOP ;  /* 0x0000000000007918 */ /* 0x000fc80000000000 */
[----:B------:R0:W-:Y:S04]  /*25c10*/  STL.64 [R1+0x3d0], R24 ;  /* 0x0003d01801007387 */ /* 0x0001e80000100a00 */
[----:B------:R-:W-:Y:S04]  /*25c20*/  STL.64 [R1+0x3d8], R26 ;  /* 0x0003d81a01007387 */ /* 0x000fe80000100a00 */
[----:B0-----:R-:W2:Y:S04]  /*25c30*/  LDL.LU.64 R24, [R1+0x1e28] ;  /* 0x001e280001187983 */ /* 0x001ea80000300a00 */
[----:B------:R-:W4:Y:S04]  /*25c40*/  LDL.LU R12, [R1+0x230] ;  /* 0x00023000010c7983 */ /* 0x000f280000300800 */
[----:B------:R-:W4:Y:S04]  /*25c50*/  LDL.LU R13, [R1+0x234] ;  /* 0x00023400010d7983 */ /* 0x000f280000300800 */
[----:B------:R-:W2:Y:S01]  /*25c60*/  LDL.LU R14, [R1+0x238] ;  /* 0x00023800010e7983 */ /* 0x000ea20000300800 */
[----:B---3--:R-:W-:-:S03]  /*25c70*/  IMAD.MOV.U32 R15, RZ, RZ, R29 ;  /* 0x000000ffff0f7224 */ /* 0x008fc600078e001d */
[----:B------:R-:W3:Y:S04]  /*25c80*/  LDL.LU R29, [R1+0x1e20] ;  /* 0x001e2000011d7983 */ /* 0x000ee80000300800 */
[----:B--2---:R-:W-:Y:S04]  /*25c90*/  STL.64 [R1+0x1d58], R14 ;  /* 0x001d580e01007387 */ /* 0x004fe80000100a00 */
[----:B----4-:R0:W-:Y:S04]  /*25ca0*/  STL.64 [R1+0x1d50], R12 ;  /* 0x001d500c01007387 */ /* 0x0101e80000100a00 */
[----:B0-----:R-:W2:Y:S04]  /*25cb0*/  LDL.LU R12, [R1+0x260] ;  /* 0x00026000010c7983 */ /* 0x001ea80000300800 */
[----:B------:R-:W2:Y:S04]  /*25cc0*/  LDL.LU R13, [R1+0x264] ;  /* 0x00026400010d7983 */ /* 0x000ea80000300800 */
[----:B------:R-:W4:Y:S04]  /*25cd0*/  LDL.LU R14, [R1+0x268] ;  /* 0x00026800010e7983 */ /* 0x000f280000300800 */
[----:B------:R-:W4:Y:S01]  /*25ce0*/  LDL.LU R15, [R1+0x26c] ;  /* 0x00026c00010f7983 */ /* 0x000f220000300800 */
[----:B------:R-:W-:Y:S03]  /*25cf0*/  HMMA.16816.F32.BF16 R4, R8, R24, R4 ;  /* 0x000000180804723c */ /* 0x000fe60000041804 */
[----:B----4-:R-:W-:Y:S04]  /*25d00*/  STL.64 [R1+0x1d68], R14 ;  /* 0x001d680e01007387 */ /* 0x010fe80000100a00 */
[----:B--2---:R0:W-:Y:S04]  /*25d10*/  STL.64 [R1+0x1d60], R12 ;  /* 0x001d600c01007387 */ /* 0x0041e80000100a00 */
[----:B0-----:R-:W2:Y:S08]  /*25d20*/  LDL.64 R12, [R1+0x70] ;  /* 0x00007000010c7983 */ /* 0x001eb00000100a00 */
[----:B------:R-:W-:Y:S04]  /*25d30*/  STL.64 [R1+0x3c0], R4 ;  /* 0x0003c00401007387 */ /* 0x000fe80000100a00 */
[----:B------:R0:W-:Y:S01]  /*25d40*/  STL.64 [R1+0x3c8], R6 ;  /* 0x0003c80601007387 */ /* 0x0001e20000100a00 */
[----:B------:R-:W-:-:S02]  /*25d50*/  IMAD.MOV.U32 R15, RZ, RZ, R24 ;  /* 0x000000ffff0f7224 */ /* 0x000fc400078e0018 */
[----:B------:R-:W-:Y:S01]  /*25d60*/  IMAD.MOV.U32 R14, RZ, RZ, R25 ;  /* 0x000000ffff0e7224 */ /* 0x000fe200078e0019 */
[----:B0-----:R-:W2:Y:S04]  /*25d70*/  LDL.LU.64 R6, [R1+0x1e18] ;  /* 0x001e180001067983 */ /* 0x001ea80000300a00 */
[----:B------:R-:W2:Y:S04]  /*25d80*/  LDL.LU.64 R4, [R1+0x1e10] ;  /* 0x001e100001047983 */ /* 0x000ea80000300a00 */
[----:B------:R-:W4:Y:S04]  /*25d90*/  LDL.LU.64 R26, [R1+0x1e08] ;  /* 0x001e0800011a7983 */ /* 0x000f280000300a00 */
[----:B------:R-:W4:Y:S02]  /*25da0*/  LDL.LU.64 R24, [R1+0x1e00] ;  /* 0x001e000001187983 */ /* 0x000f240000300a00 */
[----:B----4-:R-:W-:-:S15]  /*25db0*/  HMMA.16816.F32.BF16 R24, R8, R20, R24 ;  /* 0x000000140818723c */ /* 0x010fde0000041818 */
[----:B------:R-:W-:-:S04]  /*25dc0*/  NOP ;  /* 0x0000000000007918 */ /* 0x000fc80000000000 */
[----:B------:R0:W-:Y:S04]  /*25dd0*/  STL.64 [R1+0x3b0], R24 ;  /* 0x0003b01801007387 */ /* 0x0001e80000100a00 */
[----:B------:R-:W-:Y:S04]  /*25de0*/  STL.64 [R1+0x3b8], R26 ;  /* 0x0003b81a01007387 */ /* 0x000fe80000100a00 */
[----:B0-----:R-:W4:Y:S04]  /*25df0*/  LDL.LU.64 R24, [R1+0x1df8] ;  /* 0x001df80001187983 */ /* 0x001f280000300a00 */
[----:B------:R0:W-:Y:S02]  /*25e00*/  STL.64 [R1+0x1da0], R20 ;  /* 0x001da01401007387 */ /* 0x0001e40000100a00 */
[----:B0-----:R-:W-:-:S02]  /*25e10*/  IMAD.MOV.U32 R20, RZ, RZ, R15 ;  /* 0x000000ffff147224 */ /* 0x001fc400078e000f */
[----:B------:R-:W-:-:S05]  /*25e20*/  IMAD.MOV.U32 R21, RZ, RZ, R14 ;  /* 0x000000ffff157224 */ /* 0x000fca00078e000e */
[----:B------:R0:W-:Y:S04]  /*25e30*/  STL.64 [R1+0x1db8], R20 ;  /* 0x001db81401007387 */ /* 0x0001e80000100a00 */
[----:B0-----:R-:W4:Y:S04]  /*25e40*/  LDL.LU R20, [R1+0x320] ;  /* 0x0003200001147983 */ /* 0x001f280000300800 */
[----:B------:R-:W4:Y:S04]  /*25e50*/  LDL.LU R21, [R1+0x324] ;  /* 0x0003240001157983 */ /* 0x000f280000300800 */
[----:B------:R-:W4:Y:S04]  /*25e60*/  LDL.LU R22, [R1+0x328] ;  /* 0x0003280001167983 */ /* 0x000f280000300800 */
[----:B------:R-:W4:Y:S02]  /*25e70*/  LDL.LU R23, [R1+0x32c] ;  /* 0x00032c0001177983 */ /* 0x000f240000300800 */
[C---:B----4-:R-:W-:Y:S08]  /*25e80*/  HMMA.16816.F32.BF16 R24, R8.reuse, R24, R20 ;  /* 0x000000180818723c */ /* 0x050ff00000041814 */
[----:B--2---:R-:W-:Y:S01]  /*25e90*/  HMMA.16816.F32.BF16 R20, R8, R12, R4 ;  /* 0x0000000c0814723c */ /* 0x004fe20000041804 */
[----:B------:R-:W2:Y:S10]  /*25ea0*/  LDL.LU R4, [R1+0x2e0] ;  /* 0x0002e00001047983 */ /* 0x000eb40000300800 */
[----:B------:R0:W-:Y:S04]  /*25eb0*/  STL.64 [R1+0x3a0], R24 ;  /* 0x0003a01801007387 */ /* 0x0001e80000100a00 */
[----:B------:R-:W-:Y:S04]  /*25ec0*/  STL.64 [R1+0x3a8], R26 ;  /* 0x0003a81a01007387 */ /* 0x000fe80000100a00 */
[----:B------:R1:W-:Y:S04]  /*25ed0*/  STL.64 [R1+0x390], R20 ;  /* 0x0003901401007387 */ /* 0x0003e80000100a00 */
[----:B------:R-:W-:Y:S04]  /*25ee0*/  STL.64 [R1+0x398], R22 ;  /* 0x0003981601007387 */ /* 0x000fe80000100a00 */
[----:B------:R-:W2:Y:S04]  /*25ef0*/  LDL.LU R5, [R1+0x2e4] ;  /* 0x0002e40001057983 */ /* 0x000ea80000300800 */
[----:B------:R-:W2:Y:S04]  /*25f00*/  LDL.LU R6, [R1+0x2e8] ;  /* 0x0002e80001067983 */ /* 0x000ea80000300800 */
[----:B------:R-:W2:Y:S04]  /*25f10*/  LDL.LU R7, [R1+0x2ec] ;  /* 0x0002ec0001077983 */ /* 0x000ea80000300800 */
[----:B0-----:R-:W4:Y:S04]  /*25f20*/  LDL.LU R24, [R1+0x2d0] ;  /* 0x0002d00001187983 */ /* 0x001f280000300800 */
[----:B------:R-:W4:Y:S01]  /*25f30*/  LDL.LU R25, [R1+0x2d4] ;  /* 0x0002d40001197983 */ /* 0x000f220000300800 */
[----:B-1----:R-:W-:-:S02]  /*25f40*/  IMAD.MOV.U32 R20, RZ, RZ, R18 ;  /* 0x000000ffff147224 */ /* 0x002fc400078e0012 */
[----:B------:R-:W-:Y:S01]  /*25f50*/  IMAD.MOV.U32 R21, RZ, RZ, R2 ;  /* 0x000000ffff157224 */ /* 0x000fe200078e0002 */
[----:B------:R-:W4:Y:S04]  /*25f60*/  LDL.LU R26, [R1+0x2d8] ;  /* 0x0002d800011a7983 */ /* 0x000f280000300800 */
[----:B------:R-:W4:Y:S04]  /*25f70*/  LDL.LU R27, [R1+0x2dc] ;  /* 0x0002dc00011b7983 */ /* 0x000f280000300800 */
[----:B------:R0:W-:Y:S04]  /*25f80*/  STL.64 [R1+0x1dd0], R20 ;  /* 0x001dd01401007387 */ /* 0x0001e80000100a00 */
[----:B0-----:R-:W2:Y:S04]  /*25f90*/  LDL.64 R20, [R1+0x110] ;  /* 0x0001100001147983 */ /* 0x001ea80000100a00 */
        /* <DEDUP_REMOVED lines=24> */
[----:B------:R0:W-:Y:S04]  /*26120*/  STL.64 [R1+0x380], R4 ;  /* 0x0003800401007387 */ /* 0x0001e80000100a00 */
[----:B------:R-:W-:Y:S04]  /*26130*/  STL.64 [R1+0x388], R6 ;  /* 0x0003880601007387 */ /* 0x000fe80000100a00 */
[----:B0-----:R-:W4:Y:S04]  /*26140*/  LDL.LU.64 R4, [R1+0x1df0] ;  /* 0x001df00001047983 */ /* 0x001f280000300a00 */
[----:B------:R0:W-:Y:S04]  /*26150*/  STL.64 [R1+0x1d70], R16 ;  /* 0x001d701001007387 */ /* 0x0001e80000100a00 */
[----:B0-----:R-:W2:Y:S04]  /*26160*/  LDL.LU R16, [R1+0x270] ;  /* 0x0002700001107983 */ /* 0x001ea80000300800 */
[----:B------:R-:W2:Y:S04]  /*26170*/  LDL.LU R17, [R1+0x274] ;  /* 0x0002740001117983 */ /* 0x000ea80000300800 */
[----:B------:R-:W2:Y:S01]  /*26180*/  LDL.LU R18, [R1+0x278] ;  /* 0x0002780001127983 */ /* 0x000ea20000300800 */
[----:B---3--:R-:W-:-:S03]  /*26190*/  IMAD.MOV.U32 R19, RZ, RZ, R29 ;  /* 0x000000ffff137224 */ /* 0x008fc600078e001d */
[----:B------:R-:W3:Y:S01]  /*261a0*/  LDL.LU R29, [R1+0x1de8] ;  /* 0x001de800011d7983 */ /* 0x000ee20000300800 */
[----:B----4-:R-:W-:Y:S03]  /*261b0*/  HMMA.16816.F32.BF16 R8, R8, R4, R24 ;  /* 0x000000040808723c */ /* 0x010fe60000041818 */
[----:B--2---:R-:W-:Y:S04]  /*261c0*/  STL.64 [R1+0x1d88], R18 ;  /* 0x001d881201007387 */ /* 0x004fe80000100a00 */
[----:B------:R0:W-:Y:S04]  /*261d0*/  STL.64 [R1+0x1d80], R16 ;  /* 0x001d801001007387 */ /* 0x0001e80000100a00 */
[----:B0-----:R-:W2:Y:S04]  /*261e0*/  LDL.64 R16, [R1+0xd0] ;  /* 0x0000d00001107983 */ /* 0x001ea80000100a00 */
[----:B------:R-:W4:Y:S04]  /*261f0*/  LDL.LU.64 R26, [R1+0x1de0] ;  /* 0x001de000011a7983 */ /* 0x000f280000300a00 */
[----:B------:R-:W4:Y:S04]  /*26200*/  LDL.LU.64 R24, [R1+0x1dd8] ;  /* 0x001dd80001187983 */ /* 0x000f280000300a00 */
[----:B------:R0:W-:Y:S04]  /*26210*/  STL.64 [R1+0x370], R8 ;  /* 0x0003700801007387 */ /* 0x0001e80000100a00 */
[----:B------:R1:W-:Y:S04]  /*26220*/  STL.64 [R1+0x378], R10 ;  /* 0x0003780a01007387 */ /* 0x0003e80000100a00 */
[----:B0-----:R-:W4:Y:S04]  /*26230*/  LDL.LU R8, [R1+0x2c0] ;  /* 0x0002c00001087983 */ /* 0x001f280000300800 */
[----:B------:R-:W4:Y:S04]  /*26240*/  LDL.LU R9, [R1+0x2c4] ;  /* 0x0002c40001097983 */ /* 0x000f280000300800 */
[----:B-1----:R-:W4:Y:S01]  /*26250*/  LDL.LU R10, [R1+0x2c8] ;  /* 0x0002c800010a7983 */ /* 0x002f220000300800 */
[----:B---3--:R-:W-:-:S07]  /*26260*/  IMAD.MOV.U32 R11, RZ, RZ, R29 ;  /* 0x000000ffff0b7224 */ /* 0x008fce00078e001d */
[----:B----4-:R-:W-:-:S15]  /*26270*/  HMMA.16816.F32.BF16 R8, R24, R20, R8 ;  /* 0x000000141808723c */ /* 0x010fde0000041808 */
[----:B------:R-:W-:-:S04]  /*26280*/  NOP ;  /* 0x0000000000007918 */ /* 0x000fc80000000000 */
[----:B------:R0:W-:Y:S04]  /*26290*/  STL.64 [R1+0x360], R8 ;  /* 0x0003600801007387 */ /* 0x0001e80000100a00 */
[----:B------:R-:W-:Y:S01]  /*262a0*/  STL.64 [R1+0x368], R10 ;  /* 0x0003680a01007387 */ /* 0x000fe20000100a00 */
[----:B0-----:R-:W-:Y:S02]  /*262b0*/  IMAD.MOV.U32 R9, RZ, RZ, R20 ;  /* 0x000000ffff097224 */ /* 0x001fe400078e0014 */
[----:B------:R-:W-:Y:S02]  /*262c0*/  IMAD.MOV.U32 R8, RZ, RZ, R21 ;  /* 0x000000ffff087224 */ /* 0x000fe400078e0015 */
[----:B------:R-:W3:Y:S02]  /*262d0*/  LDL.LU.64 R20, [R1+0x1dd0] ;  /* 0x001dd00001147983 */ /* 0x000ee40000300a00 */
        /* <DEDUP_REMOVED lines=10> */
[----:B0-----:R-:W3:Y:S01]  /*26380*/  LDL.LU.64 R20, [R1+0x1da0] ;  /* 0x001da00001147983 */ /* 0x001ee20000300a00 */
[----:B------:R-:W-:Y:S02]  /*26390*/  IMAD.MOV.U32 R7, RZ, RZ, R23 ;  /* 0x000000ffff077224 */ /* 0x000fe400078e0017 */
[----:B------:R-:W-:-:S03]  /*263a0*/  IMAD.MOV.U32 R6, RZ, RZ, R22 ;  /* 0x000000ffff067224 */ /* 0x000fc600078e0016 */
[----:B------:R-:W-:Y:S04]  /*263b0*/  STL [R1+0x19cc], R7 ;  /* 0x0019cc0701007387 */ /* 0x000fe80000100800 */
[----:B------:R-:W-:Y:S01]  /*263c0*/  STL [R1+0x19c8], R6 ;  /* 0x0019c80601007387 */ /* 0x000fe20000100800 */
[----:B---3--:R-:W-:-:S15]  /*263d0*/  HMMA.16816.F32.BF16 R12, R24, R20, R12 ;  /* 0x00000014180c723c */ /* 0x008fde000004180c */
[----:B------:R-:W-:-:S04]  /*263e0*/  NOP ;  /* 0x0000000000007918 */ /* 0x000fc80000000000 */
[----:B------:R-:W-:Y:S04]  /*263f0*/  STL.64 [R1+0x330], R12 ;  /* 0x0003300c01007387 */ /* 0x000fe80000100a00 */
[----:B------:R0:W-:Y:S04]  /*26400*/  STL.64 [R1+0x338], R14 ;  /* 0x0003380e01007387 */ /* 0x0001e80000100a00 */
[----:B0-----:R-:W3:Y:S04]  /*26410*/  LDL.LU.64 R14, [R1+0x1d98] ;  /* 0x001d9800010e7983 */ /* 0x001ee80000300a00 */
[----:B------:R-:W3:Y:S04]  /*26420*/  LDL.LU.64 R12, [R1+0x1d90] ;  /* 0x001d9000010c7983 */ /* 0x000ee80000300a00 */
[----:B------:R-:W-:Y:S01]  /*26430*/  STL.64 [R1+0x1cf0], R20 ;  /* 0x001cf01401007387 */ /* 0x000fe20000100a00 */
[----:B--2---:R-:W-:-:S02]  /*26440*/  IMAD.MOV.U32 R23, RZ, RZ, R16 ;  /* 0x000000ffff177224 */ /* 0x004fc400078e0010 */
[----:B------:R-:W-:Y:S01]  /*26450*/  IMAD.MOV.U32 R22, RZ, RZ, R17 ;  /* 0x000000ffff167224 */ /* 0x000fe200078e0011 */
[----:B------:R-:W2:Y:S01]  /*26460*/  LDL.LU.64 R18, [R1+0x1d88] ;  /* 0x001d880001127983 */ /* 0x000ea20000300a00 */
[----:B---3--:R-:W-:Y:S03]  /*26470*/  HMMA.16816.F32.BF16 R12, R24, R16, R12 ;  /* 0x00000010180c723c */ /* 0x008fe6000004180c */
[----:B------:R-:W2:-:S15]  /*26480*/  LDL.LU.64 R16, [R1+0x1d80] ;  /* 0x001d800001107983 */ /* 0x000e9e0000300a00 */
[----:B------:R-:W-:Y:S01]  /*26490*/  NOP ;  /* 0x0000000000007918 */ /* 0x000fe20000000000 */
[----:B------:R0:W-:Y:S04]  /*264a0*/  STL.64 [R1+0x320], R12 ;  /* 0x0003200c01007387 */ /* 0x0001e80000100a00 */
[----:B0-----:R-:W2:Y:S01]  /*264b0*/  LDL.LU.64 R12, [R1+0x1d78] ;  /* 0x001d7800010c7983 */ /* 0x001ea20000300a00 */
[----:B------:R-:W-:Y:S02]  /*264c0*/  IMAD.MOV.U32 R6, RZ, RZ, R15 ;  /* 0x000000ffff067224 */ /* 0x000fe400078e000f */
[----:B------:R-:W-:-:S03]  /*264d0*/  IMAD.MOV.U32 R7, RZ, RZ, R14 ;  /* 0x000000ffff077224 */ /* 0x000fc600078e000e */
[----:B------:R-:W-:Y:S04]  /*264e0*/  STL [R1+0x1ac0], R6 ;  /* 0x001ac00601007387 */ /* 0x000fe80000100800 */
[----:B------:R-:W-:Y:S01]  /*264f0*/  STL [R1+0x1abc], R7 ;  /* 0x001abc0701007387 */ /* 0x000fe20000100800 */
        /* <DEDUP_REMOVED lines=16> */
[----:B------:R-:W-:Y:S02]  /*26600*/  IMAD.MOV.U32 R6, RZ, RZ, R17 ;  /* 0x000000ffff067224 */ /* 0x000fe400078e0011 */
[----:B------:R-:W3:Y:S01]  /*26610*/  LDL.LU.64 R16, [R1+0x1d48] ;  /* 0x001d480001107983 */ /* 0x000ee20000300a00 */
[----:B--2---:R-:W-:-:S15]  /*26620*/  HMMA.16816.F32.BF16 R12, R24, R4, R12 ;  /* 0x00000004180c723c */ /* 0x004fde000004180c */
[----:B------:R-:W-:-:S04]  /*26630*/  NOP ;  /* 0x0000000000007918 */ /* 0x000fc80000000000 */
[----:B------:R-:W-:Y:S04]  /*26640*/  STL.64 [R1+0x2f0], R12 ;  /* 0x0002f00c01007387 */ /* 0x000fe80000100a00 */
[----:B------:R0:W-:Y:S04]  /*26650*/  STL.64 [R1+0x1cb8], R4 ;  /* 0x001cb80401007387 */ /* 0x0001e80000100a00 */
[----:B------:R1:W-:Y:S04]  /*26660*/  STL.64 [R1+0x1d08], R6 ;  /* 0x001d080601007387 */ /* 0x0003e80000100a00 */
[----:B------:R-:W2:Y:S04]  /*26670*/  LDL.LU R24, [R1+0x10] ;  /* 0x0000100001187983 */ /* 0x000ea80000300800 */
[----:B------:R-:W2:Y:S01]  /*26680*/  LDL.LU R25, [R1+0x14] ;  /* 0x0000140001197983 */ /* 0x000ea20000300800 */
[----:B---3--:R-:W-:-:S02]  /*26690*/  IMAD.MOV.U32 R26, RZ, RZ, R16 ;  /* 0x000000ffff1a7224 */ /* 0x008fc400078e0010 */
[----:B------:R-:W-:Y:S01]  /*266a0*/  IMAD.MOV.U32 R27, RZ, RZ, R17 ;  /* 0x000000ffff1b7224 */ /* 0x000fe200078e0011 */
[----:B------:R-:W3:Y:S04]  /*266b0*/  LDL.LU R16, [R1+0x1d44] ;  /* 0x001d440001107983 */ /* 0x000ee80000300800 */
[----:B------:R-:W4:Y:S04]  /*266c0*/  LDL.LU R17, [R1+0x1d40] ;  /* 0x001d400001117983 */ /* 0x000f280000300800 */
[----:B------:R-:W-:Y:S04]  /*266d0*/  STL.64 [R1+0x1bd0], R26 ;  /* 0x001bd01a01007387 */ /* 0x000fe80000100a00 */
[----:B--2---:R2:W-:Y:S04]  /*266e0*/  STL.64 [R1+0x1bc8], R24 ;  /* 0x001bc81801007387 */ /* 0x0045e80000100a00 */
[----:B0-----:R-:W3:Y:S04]  /*266f0*/  LDL.LU R4, [R1+0x240] ;  /* 0x0002400001047983 */ /* 0x001ee80000300800 */
[----:B------:R-:W3:Y:S04]  /*26700*/  LDL.LU R5, [R1+0x244] ;  /* 0x0002440001057983 */ /* 0x000ee80000300800 */
[----:B-1----:R-:W3:Y:S04]  /*26710*/  LDL.LU R6, [R1+0x248] ;  /* 0x0002480001067983 */ /* 0x002ee80000300800 */
[----:B------:R-:W3:Y:S01]  /*26720*/  LDL.LU R7, [R1+0x24c] ;  /* 0x00024c0001077983 */ /* 0x000ee20000300800 */
[----:B--2---:R-:W-:-:S02]  /*26730*/  IMAD.MOV.U32 R24, RZ, RZ, R11 ;  /* 0x000000ffff187224 */ /* 0x004fc400078e000b */
[----:B------:R-:W-:Y:S01]  /*26740*/  IMAD.MOV.U32 R25, RZ, RZ, R10 ;  /* 0x000000ffff197224 */ /* 0x000fe200078e000a */
[----:B---3--:R-:W-:Y:S04]  /*26750*/  STL.64 [R1+0x1d18], R6 ;  /* 0x001d180601007387 */ /* 0x008fe80000100a00 */
[----:B------:R-:W-:Y:S04]  /*26760*/  STL.64 [R1+0x1d10], R4 ;  /* 0x001d100401007387 */ /* 0x000fe80000100a00 */
[----:B------:R0:W-:Y:S04]  /*26770*/  STL.64 [R1+0x1cd8], R24 ;  /* 0x001cd81801007387 */ /* 0x0001e80000100a00 */
[----:B0-----:R-:W2:Y:S04]  /*26780*/  LDL.LU R24, [R1+0x200] ;  /* 0x0002000001187983 */ /* 0x001ea80000300800 */
[----:B------:R-:W2:Y:S01]  /*26790*/  LDL.LU R25, [R1+0x204] ;  /* 0x0002040001197983 */ /* 0x000ea20000300800 */
[----:B----4-:R-:W-:-:S02]  /*267a0*/  IMAD.MOV.U32 R26, RZ, RZ, R17 ;  /* 0x000000ffff1a7224 */ /* 0x010fc400078e0011 */
[----:B------:R-:W-:Y:S01]  /*267b0*/  IMAD.MOV.U32 R27, RZ, RZ, R16 ;  /* 0x000000ffff1b7224 */ /* 0x000fe200078e0010 */
[----:B------:R-:W3:Y:S04]  /*267c0*/  LDL.LU R17, [R1+0x1d3c] ;  /* 0x001d3c0001117983 */ /* 0x000ee80000300800 */
[----:B------:R-:W4:Y:S04]  /*267d0*/  LDL.LU R16, [R1+0x1d38] ;  /* 0x001d380001107983 */ /* 0x000f280000300800 */
[----:B------:R-:W-:Y:S04]  /*267e0*/  STL.64 [R1+0x1ce8], R26 ;  /* 0x001ce81a01007387 */ /* 0x000fe80000100a00 */
[----:B--2---:R0:W-:Y:S04]  /*267f0*/  STL.64 [R1+0x1ce0], R24 ;  /* 0x001ce01801007387 */ /* 0x0041e80000100a00 */
[----:B0-----:R-:W2:Y:S04]  /*26800*/  LDL.LU R24, [R1+0x210] ;  /* 0x0002100001187983 */ /* 0x001ea80000300800 */
[----:B------:R-:W2:Y:S04]  /*26810*/  LDL.LU R25, [R1+0x214] ;  /* 0x0002140001197983 */ /* 0x000ea80000300800 */
[----:B------:R-:W2:Y:S04]  /*26820*/  LDL.LU R26, [R1+0x218] ;  /* 0x00021800011a7983 */ /* 0x000ea80000300800 */
[----:B------:R-:W2:Y:S04]  /*26830*/  LDL.LU R27, [R1+0x21c] ;  /* 0x00021c00011b7983 */ /* 0x000ea80000300800 */
[----:B--2---:R-:W-:Y:S04]  /*26840*/  STL.64 [R1+0x1d00], R26 ;  /* 0x001d001a01007387 */ /* 0x004fe80000100a00 */
[----:B------:R4:W-:Y:S02]  /*26850*/  STL.64 [R1+0x1cf8], R24 ;  /* 0x001cf81801007387 */ /* 0x0009e40000100a00 */
[----:B----4-:R-:W-:-:S02]  /*26860*/  IMAD.MOV.U32 R24, RZ, RZ, R16 ;  /* 0x000000ffff187224 */ /* 0x010fc400078e0010 */
[----:B---3--:R-:W-:Y:S01]  /*26870*/  IMAD.MOV.U32 R25, RZ, RZ, R17 ;  /* 0x000000ffff197224 */ /* 0x008fe200078e0011 */
[----:B------:R-:W2:Y:S04]  /*26880*/  LDL.LU R16, [R1+0x1d34] ;  /* 0x001d340001107983 */ /* 0x000ea80000300800 */
[----:B------:R-:W3:Y:S04]  /*26890*/  LDL.LU R17, [R1+0x1d30] ;  /* 0x001d300001117983 */ /* 0x000ee80000300800 */
[----:B------:R-:W4:Y:S04]  /*268a0*/  LDL.LU R26, [R1+0x228] ;  /* 0x00022800011a7983 */ /* 0x000f280000300800 */
[----:B------:R-:W4:Y:S01]  /*268b0*/  LDL.LU R27, [R1+0x22c] ;  /* 0x00022c00011b7983 */ /* 0x000f220000300800 */
[----:B------:R-:W-:-:S02]  /*268c0*/  IMAD.MOV.U32 R4, RZ, RZ, R9 ;  /* 0x000000ffff047224 */ /* 0x000fc400078e0009 */
[----:B------:R-:W-:Y:S02]  /*268d0*/  IMAD.MOV.U32 R5, RZ, RZ, R8 ;  /* 0x000000ffff057224 */ /* 0x000fe400078e0008 */
[----:B------:R-:W-:Y:S01]  /*268e0*/  LDSM.16.MT88.4 R8, [R0+UR5+0x28100] ;  /* 0x028100050008783b */ /* 0x000fe20008004200 */
[----:B------:R-:W-:Y:S02]  /*268f0*/  IMAD.MOV.U32 R29, RZ, RZ, R14 ;  /* 0x000000ffff1d7224 */ /* 0x000fe400078e000e */
[----:B------:R-:W-:Y:S02]  /*26900*/  IMAD.MOV.U32 R2, RZ, RZ, R15 ;  /* 0x000000ffff027224 */ /* 0x000fe400078e000f */
[----:B------:R-:W0:Y:S04]  /*26910*/  LDSM.16.MT88.4 R12, [R0+UR5+0x28180] ;  /* 0x02818005000c783b */ /* 0x000e280008004200 */
[----:B----4-:R-:W-:Y:S04]  /*26920*/  STL.64 [R1+0x1d28], R26 ;  /* 0x001d281a01007387 */ /* 0x010fe80000100a00 */
[----:B------:R1:W-:Y:S04]  /*26930*/  STL.64 [R1+0x1d20], R24 ;  /* 0x001d201801007387 */ /* 0x0003e80000100a00 */
[----:B-1----:R-:W4:Y:S04]  /*26940*/  LDL.LU R24, [R1+0x250] ;  /* 0x0002500001187983 */ /* 0x002f280000300800 */
[----:B------:R-:W4:Y:S01]  /*26950*/  LDL.LU R25, [R1+0x254] ;  /* 0x0002540001197983 */ /* 0x000f220000300800 */
[----:B---3--:R-:W-:-:S02]  /*26960*/  IMAD.MOV.U32 R26, RZ, RZ, R17 ;  /* 0x000000ffff1a7224 */ /* 0x008fc400078e0011 */
[----:B--2---:R-:W-:Y:S01]  /*26970*/  IMAD.MOV.U32 R27, RZ, RZ, R16 ;  /* 0x000000ffff1b7224 */ /* 0x004fe200078e0010 */
[----:B------:R-:W2:Y:S04]  /*26980*/  LDL.64 R20, [R1+0xf0] ;  /* 0x0000f00001147983 */ /* 0x000ea80000100a00 */
[----:B------:R-:W1:Y:S04]  /*26990*/  LDSM.16.MT88.4 R16, [R28+UR5+0x28000] ;  /* 0x028000051c10783b */ /* 0x000e680008004200 */
[----:B------:R-:W-:Y:S04]  /*269a0*/  STL [R1+0x1a84], R2 ;  /* 0x001a840201007387 */ /* 0x000fe80000100800 */
[----:B------:R-:W-:Y:S04]  /*269b0*/  STL [R1+0x1a80], R29 ;  /* 0x001a801d01007387 */ /* 0x000fe80000100800 */
[----:B0-----:R-:W-:Y:S04]  /*269c0*/  STL.64 [R1+0x1cb0], R14 ;  /* 0x001cb00e01007387 */ /* 0x001fe80000100a00 */
[----:B------:R0:W-:Y:S04]  /*269d0*/  STL.64 [R1+0x1ca8], R12 ;  /* 0x001ca80c01007387 */ /* 0x0001e80000100a00 */
[----:B0-----:R-:W3:Y:S04]  /*269e0*/  LDL.64 R12, [R1+0x100] ;  /* 0x00010000010c7983 */ /* 0x001ee80000100a00 */
[----:B------:R-:W-:Y:S04]  /*269f0*/  STL [R1+0x1ab0], R0 ;  /* 0x001ab00001007387 */ /* 0x000fe80000100800 */
[----:B-1----:R-:W-:Y:S04]  /*26a00*/  STL.64 [R1+0x1c40], R18 ;  /* 0x001c401201007387 */ /* 0x002fe80000100a00 */
[----:B------:R-:W-:Y:S01]  /*26a10*/  STL.64 [R1+0x1c38], R16 ;  /* 0x001c381001007387 */ /* 0x000fe20000100a00 */
[----:B----4-:R-:W-:Y:S03]  /*26a20*/  HMMA.16816.F32.BF16 R4, R8, R4, R24 ;  /* 0x000000040804723c */ /* 0x010fe60000041818 */
[----:B------:R-:W2:Y:S04]  /*26a30*/  LDL.LU.64 R26, [R1+0x1d28] ;  /* 0x001d2800011a7983 */ /* 0x000ea80000300a00 */
[----:B------:R-:W2:-:S12]  /*26a40*/  LDL.LU.64 R24, [R1+0x1d20] ;  /* 0x001d200001187983 */ /* 0x000e980000300a00 */
[----:B------:R-:W-:Y:S04]  /*26a50*/  STL.64 [R1+0x2e0], R4 ;  /* 0x0002e00401007387 */ /* 0x000fe80000100a00 */
[----:B------:R0:W-:Y:S04]  /*26a60*/  STL.64 [R1+0x2e8], R6 ;  /* 0x0002e80601007387 */ /* 0x0001e80000100a00 */
[----:B0-----:R-:W3:Y:S04]  /*26a70*/  LDL.LU.64 R6, [R1+0x1d18] ;  /* 0x001d180001067983 */ /* 0x001ee80000300a00 */
[----:B------:R-:W3:Y:S02]  /*26a80*/  LDL.LU.64 R4, [R1+0x1d10] ;  /* 0x001d100001047983 */ /* 0x000ee40000300a00 */
[----:B---3--:R-:W-:-:S15]  /*26a90*/  HMMA.16816.F32.BF16 R4, R8, R12, R4 ;  /* 0x0000000c0804723c */ /* 0x008fde0000041804 */
[----:B------:R-:W-:-:S04]  /*26aa0*/  NOP ;  /* 0x0000000000007918 */ /* 0x000fc80000000000 */
[----:B------:R-:W-:Y:S04]  /*26ab0*/  STL.64 [R1+0x2d0], R4 ;  /* 0x0002d00401007387 */ /* 0x000fe80000100a00 */
[----:B------:R0:W-:Y:S04]  /*26ac0*/  STL.64 [R1+0x2d8], R6 ;  /* 0x0002d80601007387 */ /* 0x0001e80000100a00 */
[----:B0-----:R-:W3:Y:S01]  /*26ad0*/  LDL.LU.64 R6, [R1+0x1d08] ;  /* 0x001d080001067983 */ /* 0x001ee20000300a00 */
[----:B------:R-:W-:Y:S02]  /*26ae0*/  IMAD.MOV.U32 R2, RZ, RZ, R12 ;  /* 0x000000ffff027224 */ /* 0x000fe400078e000c */
[----:B------:R-:W-:Y:S01]  /*26af0*/  IMAD.MOV.U32 R0, RZ, RZ, R13 ;  /* 0x000000ffff007224 */ /* 0x000fe200078e000d */
[----:B--2---:R-:W-:Y:S01]  /*26b00*/  HMMA.16816.F32.BF16 R24, R8, R20, R24 ;  /* 0x000000140818723c */ /* 0x004fe20000041818 */
[----:B---3--:R-:W-:-:S02]  /*26b10*/  IMAD.MOV.U32 R4, RZ, RZ, R7 ;  /* 0x000000ffff047224 */ /* 0x008fc400078e0007 */
[----:B------:R-:W-:-:S05]  /*26b20*/  IMAD.MOV.U32 R5, RZ, RZ, R6 ;  /* 0x000000ffff057224 */ /* 0x000fca00078e0006 */
[----:B------:R0:W-:Y:S04]  /*26b30*/  STL.64 [R1+0x1cd0], R4 ;  /* 0x001cd00401007387 */ /* 0x0001e80000100a00 */
[----:B------:R-:W2:Y:S04]  /*26b40*/  LDL.LU R12, [R1+0x1d0] ;  /* 0x0001d000010c7983 */ /* 0x000ea80000300800 */
[----:B------:R-:W2:Y:S04]  /*26b50*/  LDL.LU R13, [R1+0x1d4] ;  /* 0x0001d400010d7983 */ /* 0x000ea80000300800 */
[----:B------:R-:W3:Y:S04]  /*26b60*/  LDL.LU R14, [R1+0x1d8] ;  /* 0x0001d800010e7983 */ /* 0x000ee80000300800 */
[----:B------:R-:W3:Y:S04]  /*26b70*/  LDL.LU R15, [R1+0x1dc] ;  /* 0x0001dc00010f7983 */ /* 0x000ee80000300800 */
[----:B0-----:R-:W4:Y:S04]  /*26b80*/  LDL.LU R4, [R1+0x1f0] ;  /* 0x0001f00001047983 */ /* 0x001f280000300800 */
[----:B------:R-:W4:Y:S04]  /*26b90*/  LDL.LU R5, [R1+0x1f4] ;  /* 0x0001f40001057983 */ /* 0x000f280000300800 */
[----:B------:R-:W4:Y:S04]  /*26ba0*/  LDL.LU R6, [R1+0x1f8] ;  /* 0x0001f80001067983 */ /* 0x000f280000300800 */
[----:B------:R-:W4:Y:S01]  /*26bb0*/  LDL.LU R7, [R1+0x1fc] ;  /* 0x0001fc0001077983 */ /* 0x000f220000300800 */
[----:B------:R-:W-:-:S02]  /*26bc0*/  IMAD.MOV.U32 R19, RZ, RZ, R20 ;  /* 0x000000ffff137224 */ /* 0x000fc400078e0014 */
[----:B------:R-:W-:Y:S01]  /*26bd0*/  IMAD.MOV.U32 R18, RZ, RZ, R21 ;  /* 0x000000ffff127224 */ /* 0x000fe200078e0015 */
[----:B---3--:R-:W-:Y:S04]  /*26be0*/  STL.64 [R1+0x1cc8], R14 ;  /* 0x001cc80e01007387 */ /* 0x008fe80000100a00 */
[----:B--2---:R0:W-:Y:S04]  /*26bf0*/  STL.64 [R1+0x1cc0], R12 ;  /* 0x001cc00c01007387 */ /* 0x0041e80000100a00 */
[----:B0-----:R-:W2:Y:S04]  /*26c00*/  LDL.LU R12, [R1+0x1e0] ;  /* 0x0001e000010c7983 */ /* 0x001ea80000300800 */
[----:B------:R-:W2:Y:S04]  /*26c10*/  LDL.LU R13, [R1+0x1e4] ;  /* 0x0001e400010d7983 */ /* 0x000ea80000300800 */
[----:B------:R-:W2:Y:S04]  /*26c20*/  LDL.LU R14, [R1+0x1e8] ;  /* 0x0001e800010e7983 */ /* 0x000ea80000300800 */
[----:B------:R-:W2:Y:S04]  /*26c30*/  LDL.LU R15, [R1+0x1ec] ;  /* 0x0001ec00010f7983 */ /* 0x000ea80000300800 */
[----:B------:R-:W-:Y:S04]  /*26c40*/  STL.64 [R1+0x2c0], R24 ;  /* 0x0002c01801007387 */ /* 0x000fe80000100a00 */
[----:B------:R0:W-:Y:S04]  /*26c50*/  STL.64 [R1+0x2c8], R26 ;  /* 0x0002c81a01007387 */ /* 0x0001e80000100a00 */
[----:B0-----:R-:W3:Y:S04]  /*26c60*/  LDL.LU.64 R26, [R1+0x1d00] ;  /* 0x001d0000011a7983 */ /* 0x001ee80000300a00 */
[----:B------:R-:W3:Y:S04]  /*26c70*/  LDL.LU.64 R24, [R1+0x1cf8] ;  /* 0x001cf80001187983 */ /* 0x000ee80000300a00 */
[----:B------:R-:W3:Y:S02]  /*26c80*/  LDL.LU.64 R20, [R1+0x1cf0] ;  /* 0x001cf00001147983 */ /* 0x000ee40000300a00 */
[----:B---3--:R-:W-:-:S15]  /*26c90*/  HMMA.16816.F32.BF16 R24, R8, R20, R24 ;  /* 0x000000140818723c */ /* 0x008fde0000041818 */
[----:B------:R-:W-:-:S04]  /*26ca0*/  NOP ;  /* 0x0000000000007918 */ /* 0x000fc80000000000 */
[----:B------:R-:W-:Y:S04]  /*26cb0*/  STL.64 [R1+0x2b0], R24 ;  /* 0x0002b01801007387 */ /* 0x000fe80000100a00 */
[----:B------:R0:W-:Y:S04]  /*26cc0*/  STL.64 [R1+0x2b8], R26 ;  /* 0x0002b81a01007387 */ /* 0x0001e80000100a00 */
[----:B0-----:R-:W3:Y:S04]  /*26cd0*/  LDL.LU.64 R26, [R1+0x1ce8] ;  /* 0x001ce800011a7983 */ /* 0x001ee80000300a00 */
[----:B------:R-:W3:Y:S01]  /*26ce0*/  LDL.LU.64 R24, [R1+0x1ce0] ;  /* 0x001ce00001187983 */ /* 0x000ee20000300a00 */
[----:B------:R-:W-:-:S02]  /*26cf0*/  IMAD.MOV.U32 R16, RZ, RZ, R23 ;  /* 0x000000ffff107224 */ /* 0x000fc400078e0017 */
[----:B------:R-:W-:Y:S01]  /*26d00*/  IMAD.MOV.U32 R17, RZ, RZ, R22 ;  /* 0x000000ffff117224 */ /* 0x000fe200078e0016 */
[----:B------:R0:W-:Y:S02]  /*26d10*/  STL.64 [R1+0x1c68], R20 ;  /* 0x001c681401007387 */ /* 0x0001e40000100a00 */
[----:B0-----:R-:W-:Y:S02]  /*26d20*/  IMAD.MOV.U32 R20, RZ, RZ, R19 ;  /* 0x000000ffff147224 */ /* 0x001fe400078e0013 */
[----:B------:R-:W-:-:S05]  /*26d30*/  IMAD.MOV.U32 R21, RZ, RZ, R18 ;  /* 0x000000ffff157224 */ /* 0x000fca00078e0012 */
[----:B------:R0:W-:Y:S02]  /*26d40*/  STL.64 [R1+0x1c78], R20 ;  /* 0x001c781401007387 */ /* 0x0001e40000100a00 */
[----:B0-----:R-:W-:Y:S02]  /*26d50*/  IMAD.MOV.U32 R20, RZ, RZ, R2 ;  /* 0x000000ffff147224 */ /* 0x001fe400078e0002 */
[----:B------:R-:W-:-:S05]  /*26d60*/  IMAD.MOV.U32 R21, RZ, RZ, R0 ;  /* 0x000000ffff157224 */ /* 0x000fca00078e0000 */
[----:B------:R0:W-:Y:S04]  /*26d70*/  STL.64 [R1+0x1c90], R20 ;  /* 0x001c901401007387 */ /* 0x0001e80000100a00 */
[----:B0-----:R-:W2:Y:S01]  /*26d80*/  LDL.64 R20, [R1+0x110] ;  /* 0x0001100001147983 */ /* 0x001ea20000100a00 */
[----:B---3--:R-:W-:-:S15]  /*26d90*/  HMMA.16816.F32.BF16 R24, R8, R16, R24 ;  /* 0x000000100818723c */ /* 0x008fde0000041818 */
[----:B------:R-:W-:-:S04]  /*26da0*/  NOP ;  /* 0x0000000000007918 */ /* 0x000fc80000000000 */
[----:B------:R0:W-:Y:S04]  /*26db0*/  STL.64 [R1+0x2a0], R24 ;  /* 0x0002a01801007387 */ /* 0x0001e80000100a00 */
[----:B------:R-:W-:Y:S04]  /*26dc0*/  STL.64 [R1+0x2a8], R26 ;  /* 0x0002a81a01007387 */ /* 0x000fe80000100a00 */
[----:B0-----:R-:W4:Y:S04]  /*26dd0*/  LDL.LU.64 R24, [R1+0x1cd8] ;  /* 0x001cd80001187983 */ /* 0x001f280000300a00 */
[----:B------:R0:W-:Y:S04]  /*26de0*/  STL.64 [R1+0x1c70], R16 ;  /* 0x001c701001007387 */ /* 0x0001e80000100a00 */
[----:B0-----:R-:W3:Y:S04]  /*26df0*/  LDL.LU R16, [R1+0x1a0] ;  /* 0x0001a00001107983 */ /* 0x001ee80000300800 */
[----:B------:R-:W3:Y:S04]  /*26e00*/  LDL.LU R17, [R1+0x1a4] ;  /* 0x0001a40001117983 */ /* 0x000ee80000300800 */
[----:B------:R-:W2:Y:S04]  /*26e10*/  LDL.LU R18, [R1+0x1a8] ;  /* 0x0001a80001127983 */ /* 0x000ea80000300800 */
[----:B------:R-:W2:Y:S04]  /*26e20*/  LDL.LU R19, [R1+0x1ac] ;  /* 0x0001ac0001137983 */ /* 0x000ea80000300800 */
[----:B--2---:R-:W-:Y:S04]  /*26e30*/  STL.64 [R1+0x1c88], R18 ;  /* 0x001c881201007387 */ /* 0x004fe80000100a00 */
[----:B---3--:R0:W-:Y:S04]  /*26e40*/  STL.64 [R1+0x1c80], R16 ;  /* 0x001c801001007387 */ /* 0x0081e80000100a00 */
[----:B0-----:R-:W2:Y:S04]  /*26e50*/  LDL.LU R16, [R1+0x1b0] ;  /* 0x0001b00001107983 */ /* 0x001ea80000300800 */
[----:B------:R-:W2:Y:S04]  /*26e60*/  LDL.LU R17, [R1+0x1b4] ;  /* 0x0001b40001117983 */ /* 0x000ea80000300800 */
[----:B------:R-:W3:Y:S04]  /*26e70*/  LDL.LU R18, [R1+0x1b8] ;  /* 0x0001b80001127983 */ /* 0x000ee80000300800 */
[----:B------:R-:W3:Y:S01]  /*26e80*/  LDL.LU R19, [R1+0x1bc] ;  /* 0x0001bc0001137983 */ /* 0x000ee20000300800 */
[C---:B----4-:R-:W-:Y:S03]  /*26e90*/  HMMA.16816.F32.BF16 R4, R8.reuse, R24, R4 ;  /* 0x000000180804723c */ /* 0x050fe60000041804 */
[----:B---3--:R-:W-:Y:S04]  /*26ea0*/  STL.64 [R1+0x1ca0], R18 ;  /* 0x001ca01201007387 */ /* 0x008fe80000100a00 */
[----:B--2---:R0:W-:Y:S04]  /*26eb0*/  STL.64 [R1+0x1c98], R16 ;  /* 0x001c981001007387 */ /* 0x0041e80000100a00 */
[----:B0-----:R-:W2:Y:S04]  /*26ec0*/  LDL.LU R16, [R1+0x1c0] ;  /* 0x0001c00001107983 */ /* 0x001ea80000300800 */
[----:B------:R-:W2:Y:S04]  /*26ed0*/  LDL.LU R17, [R1+0x1c4] ;  /* 0x0001c40001117983 */ /* 0x000ea80000300800 */
[----:B------:R-:W2:Y:S04]  /*26ee0*/  LDL.LU R18, [R1+0x1c8] ;  /* 0x0001c80001127983 */ /* 0x000ea80000300800 */
[----:B------:R-:W2:Y:S04]  /*26ef0*/  LDL.LU R19, [R1+0x1cc] ;  /* 0x0001cc0001137983 */ /* 0x000ea80000300800 */
[----:B------:R0:W-:Y:S04]  /*26f00*/  STL.64 [R1+0x290], R4 ;  /* 0x0002900401007387 */ /* 0x0001e80000100a00 */
[----:B------:R1:W-:Y:S04]  /*26f10*/  STL.64 [R1+0x298], R6 ;  /* 0x0002980601007387 */ /* 0x0003e80000100a00 */
[----:B0-----:R-:W1:Y:S02]  /*26f20*/  LDL.LU.64 R4, [R1+0x1cd0] ;  /* 0x001cd00001047983 */ /* 0x001e640000300a00 */
[----:B-1----:R-:W-:Y:S02]  /*26f30*/  HMMA.16816.F32.BF16 R4, R8, R4, R12 ;  /* 0x000000040804723c */ /* 0x002fe4000004180c */
[----:B------:R-:W3:Y:S04]  /*26f40*/  LDL.LU.64 R14, [R1+0x1cc8] ;  /* 0x001cc800010e7983 */ /* 0x000ee80000300a00 */
[----:B------:R-:W3:-:S13]  /*26f50*/  LDL.LU.64 R12, [R1+0x1cc0] ;  /* 0x001cc000010c7983 */ /* 0x000eda0000300a00 */
[----:B------:R0:W-:Y:S04]  /*26f60*/  STL.64 [R1+0x280], R4 ;  /* 0x0002800401007387 */ /* 0x0001e80000100a00 */
[----:B------:R-:W-:Y:S04]  /*26f70*/  STL.64 [R1+0x288], R6 ;  /* 0x0002880601007387 */ /* 0x000fe80000100a00 */
[----:B0-----:R-:W3:Y:S02]  /*26f80*/  LDL.LU.64 R4, [R1+0x1cb8] ;  /* 0x001cb80001047983 */ /* 0x001ee40000300a00 */
[----:B---3--:R-:W-:Y:S02]  /*26f90*/  HMMA.16816.F32.BF16 R8, R8, R4, R12 ;  /* 0x000000040808723c */ /* 0x008fe4000004180c */
[----:B------:R-:W2:Y:S04]  /*26fa0*/  LDL.LU.64 R14, [R1+0x1cb0] ;  /* 0x001cb000010e7983 */ /* 0x000ea80000300a00 */
[----:B------:R-:W2:Y:S01]  /*26fb0*/  LDL.LU.64 R12, [R1+0x1ca8] ;  /* 0x001ca800010c7983 */ /* 0x000ea20000300a00 */
[----:B------:R-:W-:-:S02]  /*26fc0*/  IMAD.MOV.U32 R2, RZ, RZ, R20 ;  /* 0x000000ffff027224 */ /* 0x000fc400078e0014 */
[----:B------:R-:W-:-:S10]  /*26fd0*/  IMAD.MOV.U32 R0, RZ, RZ, R21 ;  /* 0x000000ffff007224 */ /* 0x000fd400078e0015 */
[----:B------:R0:W-:Y:S04]  /*26fe0*/  STL.64 [R1+0x260], R8 ;  /* 0x0002600801007387 */ /* 0x0001e80000100a00 */
[----:B------:R1:W-:Y:S04]  /*26ff0*/  STL.64 [R1+0x268], R10 ;  /* 0x0002680a01007387 */ /* 0x0003e80000100a00 */
[----:B0-----:R-:W3:Y:S04]  /*27000*/  LDL.LU R8, [R1+0x180] ;  /* 0x0001800001087983 */ /* 0x001ee80000300800 */
[----:B------:R-:W3:Y:S04]  /*27010*/  LDL.LU R9, [R1+0x184] ;  /* 0x0001840001097983 */ /* 0x000ee80000300800 */
[----:B-1----:R-:W3:Y:S04]  /*27020*/  LDL.LU R10, [R1+0x188] ;  /* 0x00018800010a7983 */ /* 0x002ee80000300800 */
[----:B------:R-:W3:Y:S04]  /*27030*/  LDL.LU R11, [R1+0x18c] ;  /* 0x00018c00010b7983 */ /* 0x000ee80000300800 */
[----:B------:R0:W-:Y:S04]  /*27040*/  STL.64 [R1+0x1c48], R4 ;  /* 0x001c480401007387 */ /* 0x0001e80000100a00 */
[----:B0-----:R-:W4:Y:S04]  /*27050*/  LDL.LU R4, [R1+0x190] ;  /* 0x0001900001047983 */ /* 0x001f280000300800 */
[----:B------:R-:W4:Y:S04]  /*27060*/  LDL.LU R5, [R1+0x194] ;  /* 0x0001940001057983 */ /* 0x000f280000300800 */
[----:B------:R-:W4:Y:S04]  /*27070*/  LDL.LU R6, [R1+0x198] ;  /* 0x0001980001067983 */ /* 0x000f280000300800 */
[----:B------:R-:W4:Y:S01]  /*27080*/  LDL.LU R7, [R1+0x19c] ;  /* 0x00019c0001077983 */ /* 0x000f220000300800 */
[----:B--2---:R-:W-:-:S15]  /*27090*/  HMMA.16816.F32.BF16 R16, R12, R20, R16 ;  /* 0x000000140c10723c */ /* 0x004fde0000041810 */
[----:B------:R-:W-:-:S04]  /*270a0*/  NOP ;  /* 0x0000000000007918 */ /* 0x000fc80000000000 */
[----:B------:R-:W-:Y:S04]  /*270b0*/  STL.64 [R1+0x270], R16 ;  /* 0x0002701001007387 */ /* 0x000fe80000100a00 */
[----:B------:R0:W-:Y:S04]  /*270c0*/  STL.64 [R1+0x278], R18 ;  /* 0x0002781201007387 */ /* 0x0001e80000100a00 */
[----:B0-----:R-:W2:Y:S04]  /*270d0*/  LDL.LU.64 R18, [R1+0x1ca0] ;  /* 0x001ca00001127983 */ /* 0x001ea80000300a00 */
[----:B------:R-:W2:Y:S04]  /*270e0*/  LDL.LU.64 R16, [R1+0x1c98] ;  /* 0x001c980001107983 */ /* 0x000ea80000300a00 */
        /* <DEDUP_REMOVED lines=8> */
[----:B------:R-:W3:-:S15]  /*27170*/  LDL.LU.64 R16, [R1+0x1c70] ;  /* 0x001c700001107983 */ /* 0x000ede0000300a00 */
[----:B------:R-:W-:Y:S02]  /*27180*/  NOP ;  /* 0x0000000000007918 */ /* 0x000fe40000000000 */
[----:B------:R0:W-:Y:S04]  /*27190*/  STL.64 [R1+0x240], R20 ;  /* 0x0002401401007387 */ /* 0x0001e80000100a00 */
[----:B------:R-:W-:Y:S04]  /*271a0*/  STL.64 [R1+0x248], R22 ;  /* 0x0002481601007387 */ /* 0x000fe80000100a00 */
[----:B0-----:R-:W4:Y:S02]  /*271b0*/  LDL.LU.64 R20, [R1+0x1c68] ;  /* 0x001c680001147983 */ /* 0x001f240000300a00 */
[----:B----4-:R-:W-:Y:S02]  /*271c0*/  HMMA.16816.F32.BF16 R4, R12, R20, R4 ;  /* 0x000000140c04723c */ /* 0x010fe40000041804 */
[----:B------:R0:W-:Y:S04]  /*271d0*/  STL.64 [R1+0x1c00], R20 ;  /* 0x001c001401007387 */ /* 0x0001e80000100a00 */
[----:B0-----:R-:W2:-:S13]  /*271e0*/  LDL.64 R20, [R1+0xf0] ;  /* 0x0000f00001147983 */ /* 0x001e9a0000100a00 */
[----:B------:R0:W-:Y:S04]  /*271f0*/  STL.64 [R1+0x230], R4 ;  /* 0x0002300401007387 */ /* 0x0001e80000100a00 */
[----:B------:R-:W-:Y:S01]  /*27200*/  STL.64 [R1+0x238], R6 ;  /* 0x0002380601007387 */ /* 0x000fe20000100a00 */
[C---:B---3--:R-:W-:Y:S03]  /*27210*/  HMMA.16816.F32.BF16 R8, R12.reuse, R16, R8 ;  /* 0x000000100c08723c */ /* 0x048fe60000041808 */
[----:B--2---:R-:W-:Y:S04]  /*27220*/  STL.64 [R1+0x1c18], R20 ;  /* 0x001c181401007387 */ /* 0x004fe80000100a00 */
[----:B0-----:R-:W2:Y:S04]  /*27230*/  LDL.64 R4, [R1] ;  /* 0x0000000001047983 */ /* 0x001ea80000100a00 */
[----:B--2---:R0:W-:Y:S08]  /*27240*/  STL.64 [R1+0x1c60], R4 ;  /* 0x001c600401007387 */ /* 0x0041f00000100a00 */
[----:B------:R-:W-:Y:S04]  /*27250*/  STL.64 [R1+0x220], R8 ;  /* 0x0002200801007387 */ /* 0x000fe80000100a00 */
[----:B------:R-:W-:Y:S04]  /*27260*/  STL.64 [R1+0x228], R10 ;  /* 0x0002280a01007387 */ /* 0x000fe80000100a00 */
        /* <DEDUP_REMOVED lines=16> */
[----:B------:R-:W3:Y:S04]  /*27370*/  LDL.LU R10, [R1+0x148] ;  /* 0x00014800010a7983 */ /* 0x000ee80000300800 */
[----:B------:R-:W3:Y:S01]  /*27380*/  LDL.LU R11, [R1+0x14c] ;  /* 0x00014c00010b7983 */ /* 0x000ee20000300800 */
[C---:B--2---:R-:W-:Y:S03]  /*27390*/  HMMA.16816.F32.BF16 R4, R12.reuse, R24, R4 ;  /* 0x000000180c04723c */ /* 0x044fe60000041804 */
[----:B---3--:R-:W-:Y:S04]  /*273a0*/  STL.64 [R1+0x1c28], R10 ;  /* 0x001c280a01007387 */ /* 0x008fe80000100a00 */
[----:B----4-:R-:W-:Y:S04]  /*273b0*/  STL.64 [R1+0x1c20], R8 ;  /* 0x001c200801007387 */ /* 0x010fe80000100a00 */
[----:B------:R-:W2:Y:S04]  /*273c0*/  LDL.64 R20, [R1+0x100] ;  /* 0x0001000001147983 */ /* 0x000ea80000100a00 */
[----:B--2---:R0:W-:Y:S04]  /*273d0*/  STL.64 [R1+0x1c30], R20 ;  /* 0x001c301401007387 */ /* 0x0041e80000100a00 */
[----:B0-----:R-:W2:Y:S04]  /*273e0*/  LDL.LU R20, [R1+0x150] ;  /* 0x0001500001147983 */ /* 0x001ea80000300800 */
[----:B------:R-:W2:Y:S04]  /*273f0*/  LDL.LU R21, [R1+0x154] ;  /* 0x0001540001157983 */ /* 0x000ea80000300800 */
[----:B------:R-:W2:Y:S04]  /*27400*/  LDL.LU R22, [R1+0x158] ;  /* 0x0001580001167983 */ /* 0x000ea80000300800 */
[----:B------:R-:W2:Y:S04]  /*27410*/  LDL.LU R23, [R1+0x15c] ;  /* 0x00015c0001177983 */ /* 0x000ea80000300800 */
[----:B------:R0:W-:Y:S04]  /*27420*/  STL.64 [R1+0x200], R4 ;  /* 0x0002000401007387 */ /* 0x0001e80000100a00 */
[----:B------:R-:W-:Y:S04]  /*27430*/  STL.64 [R1+0x208], R6 ;  /* 0x0002080601007387 */ /* 0x000fe80000100a00 */
[----:B0-----:R-:W3:Y:S04]  /*27440*/  LDL.LU.64 R4, [R1+0x1c60] ;  /* 0x001c600001047983 */ /* 0x001ee80000300a00 */
[----:B------:R0:W-:Y:S04]  /*27450*/  STL.64 [R1+0x1be0], R24 ;  /* 0x001be01801007387 */ /* 0x0001e80000100a00 */
[----:B0-----:R-:W4:Y:S04]  /*27460*/  LDL.64 R24, [R1+0xd0] ;  /* 0x0000d00001187983 */ /* 0x001f280000100a00 */
[----:B----4-:R0:W-:Y:S04]  /*27470*/  STL.64 [R1+0x1bf8], R24 ;  /* 0x001bf81801007387 */ /* 0x0101e80000100a00 */
[----:B0-----:R-:W4:Y:S04]  /*27480*/  LDL.LU R24, [R1+0x120] ;  /* 0x0001200001187983 */ /* 0x001f280000300800 */
[----:B------:R-:W4:Y:S04]  /*27490*/  LDL.LU R25, [R1+0x124] ;  /* 0x0001240001197983 */ /* 0x000f280000300800 */
[----:B------:R-:W2:Y:S04]  /*274a0*/  LDL.LU R26, [R1+0x128] ;  /* 0x00012800011a7983 */ /* 0x000ea80000300800 */
[----:B------:R-:W2:Y:S01]  /*274b0*/  LDL.LU R27, [R1+0x12c] ;  /* 0x00012c00011b7983 */ /* 0x000ea20000300800 */
[----:B---3--:R-:W-:Y:S01]  /*274c0*/  HMMA.16816.F32.BF16 R16, R12, R4, R16 ;  /* 0x000000040c10723c */ /* 0x008fe20000041810 */
[----:B------:R-:W-:-:S02]  /*274d0*/  IMAD.MOV.U32 R8, RZ, RZ, R2 ;  /* 0x000000ffff087224 */ /* 0x000fc400078e0002 */
[----:B------:R-:W-:Y:S02]  /*274e0*/  IMAD.MOV.U32 R9, RZ, RZ, R0 ;  /* 0x000000ffff097224 */ /* 0x000fe400078e0000 */
        /* <DEDUP_REMOVED lines=13> */
[----:B---3--:R-:W-:Y:S02]  /*275c0*/  HMMA.16816.F32.BF16 R12, R12, R4, R16 ;  /* 0x000000040c0c723c */ /* 0x008fe40000041810 */
[----:B------:R-:W3:Y:S04]  /*275d0*/  LDL.LU.64 R18, [R1+0x1c40] ;  /* 0x001c400001127983 */ /* 0x000ee80000300a00 */
[----:B------:R-:W3:-:S13]  /*275e0*/  LDL.LU.64 R16, [R1+0x1c38] ;  /* 0x001c380001107983 */ /* 0x000eda0000300a00 */
[----:B------:R0:W-:Y:S04]  /*275f0*/  STL.64 [R1+0x1e0], R12 ;  /* 0x0001e00c01007387 */ /* 0x0001e80000100a00 */
[----:B------:R-:W-:Y:S01]  /*27600*/  STL.64 [R1+0x1e8], R14 ;  /* 0x0001e80e01007387 */ /* 0x000fe20000100a00 */
[----:B0-----:R-:W-:Y:S02]  /*27610*/  IMAD.MOV.U32 R12, RZ, RZ, R2 ;  /* 0x000000ffff0c7224 */ /* 0x001fe400078e0002 */
[----:B------:R-:W-:-:S05]  /*27620*/  IMAD.MOV.U32 R13, RZ, RZ, R0 ;  /* 0x000000ffff0d7224 */ /* 0x000fca00078e0000 */
[----:B------:R0:W-:Y:S04]  /*27630*/  STL.64 [R1+0x1bd8], R12 ;  /* 0x001bd80c01007387 */ /* 0x0001e80000100a00 */
[----:B0-----:R-:W4:Y:S04]  /*27640*/  LDL.LU R12, [R1+0x50] ;  /* 0x00005000010c7983 */ /* 0x001f280000300800 */
[----:B------:R-:W4:Y:S04]  /*27650*/  LDL.LU R13, [R1+0x54] ;  /* 0x00005400010d7983 */ /* 0x000f280000300800 */
[----:B------:R-:W2:Y:S04]  /*27660*/  LDL.LU R14, [R1+0x58] ;  /* 0x00005800010e7983 */ /* 0x000ea80000300800 */
[----:B------:R-:W2:Y:S01]  /*27670*/  LDL.LU R15, [R1+0x5c] ;  /* 0x00005c00010f7983 */ /* 0x000ea20000300800 */
[C---:B---3--:R-:W-:Y:S03]  /*27680*/  HMMA.16816.F32.BF16 R8, R16.reuse, R8, R20 ;  /* 0x000000081008723c */ /* 0x048fe60000041814 */
[----:B--2---:R-:W-:Y:S04]  /*27690*/  STL.64 [R1+0x1bf0], R14 ;  /* 0x001bf00e01007387 */ /* 0x004fe80000100a00 */
[----:B----4-:R0:W-:Y:S04]  /*276a0*/  STL.64 [R1+0x1be8], R12 ;  /* 0x001be80c01007387 */ /* 0x0101e80000100a00 */
[----:B0-----:R-:W2:Y:S04]  /*276b0*/  LDL.LU R12, [R1+0x60] ;  /* 0x00006000010c7983 */ /* 0x001ea80000300800 */
[----:B------:R-:W2:Y:S04]  /*276c0*/  LDL.LU R13, [R1+0x64] ;  /* 0x00006400010d7983 */ /* 0x000ea80000300800 */
[----:B------:R-:W2:Y:S04]  /*276d0*/  LDL.LU R14, [R1+0x68] ;  /* 0x00006800010e7983 */ /* 0x000ea80000300800 */
[----:B------:R-:W2:Y:S04]  /*276e0*/  LDL.LU R15, [R1+0x6c] ;  /* 0x00006c00010f7983 */ /* 0x000ea80000300800 */
[----:B------:R-:W3:Y:S04]  /*276f0*/  LDL.LU.64 R20, [R1+0x1c30] ;  /* 0x001c300001147983 */ /* 0x000ee80000300a00 */
[----:B------:R-:W-:Y:S04]  /*27700*/  STL.64 [R1+0x1d0], R8 ;  /* 0x0001d00801007387 */ /* 0x000fe80000100a00 */
[----:B------:R0:W-:Y:S04]  /*27710*/  STL.64 [R1+0x1d8], R10 ;  /* 0x0001d80a01007387 */ /* 0x0001e80000100a00 */
[----:B0-----:R-:W3:Y:S04]  /*27720*/  LDL.LU.64 R10, [R1+0x1c28] ;  /* 0x001c2800010a7983 */ /* 0x001ee80000300a00 */
[----:B------:R-:W3:Y:S02]  /*27730*/  LDL.LU.64 R8, [R1+0x1c20] ;  /* 0x001c200001087983 */ /* 0x000ee40000300a00 */
[----:B---3--:R-:W-:-:S15]  /*27740*/  HMMA.16816.F32.BF16 R8, R16, R20, R8 ;  /* 0x000000141008723c */ /* 0x008fde0000041808 */
[----:B------:R-:W-:-:S04]  /*27750*/  NOP ;  /* 0x0000000000007918 */ /* 0x000fc80000000000 */
[----:B------:R0:W-:Y:S04]  /*27760*/  STL.64 [R1+0x1c0], R8 ;  /* 0x0001c00801007387 */ /* 0x0001e80000100a00 */
[----:B------:R-:W-:Y:S01]  /*27770*/  STL.64 [R1+0x1c8], R10 ;  /* 0x0001c80a01007387 */ /* 0x000fe20000100a00 */
[----:B0-----:R-:W-:Y:S02]  /*27780*/  IMAD.MOV.U32 R9, RZ, RZ, R20 ;  /* 0x000000ffff097224 */ /* 0x001fe400078e0014 */
[----:B------:R-:W-:Y:S02]  /*27790*/  IMAD.MOV.U32 R8, RZ, RZ, R21 ;  /* 0x000000ffff087224 */ /* 0x000fe400078e0015 */
[----:B------:R-:W3:Y:S02]  /*277a0*/  LDL.LU.64 R20, [R1+0x1c18] ;  /* 0x001c180001147983 */ /* 0x000ee40000300a00 */
[----:B---3--:R-:W-:Y:S01]  /*277b0*/  HMMA.16816.F32.BF16 R24, R16, R20, R24 ;  /* 0x000000141018723c */ /* 0x008fe20000041818 */
[----:B------:R-:W-:-:S02]  /*277c0*/  IMAD.MOV.U32 R7, RZ, RZ, R20 ;  /* 0x000000ffff077224 */ /* 0x000fc400078e0014 */
        /* <DEDUP_REMOVED lines=11> */
[----:B0-----:R-:W2:Y:S04]  /*27880*/  LDL.LU.64 R24, [R1+0x1bf8] ;  /* 0x001bf80001187983 */ /* 0x001ea80000300a00 */
[----:B------:R0:W-:Y:S04]  /*27890*/  STL.64 [R1+0x1b80], R20 ;  /* 0x001b801401007387 */ /* 0x0001e80000100a00 */
[----:B0-----:R-:W3:Y:S04]  /*278a0*/  LDL.LU R20, [R1+0x40] ;  /* 0x0000400001147983 */ /* 0x001ee80000300800 */
[----:B------:R-:W3:Y:S04]  /*278b0*/  LDL.LU R21, [R1+0x44] ;  /* 0x0000440001157983 */ /* 0x000ee80000300800 */
[----:B------:R-:W3:Y:S04]  /*278c0*/  LDL.LU R22, [R1+0x48] ;  /* 0x0000480001167983 */ /* 0x000ee80000300800 */
[----:B------:R-:W3:Y:S01]  /*278d0*/  LDL.LU R23, [R1+0x4c] ;  /* 0x00004c0001177983 */ /* 0x000ee20000300800 */
        /* <DEDUP_REMOVED lines=14> */
[----:B0-----:R-:W2:Y:S04]  /*279c0*/  LDL.LU.64 R26, [R1+0x1bd0] ;  /* 0x001bd000011a7983 */ /* 0x001ea80000300a00 */
[----:B------:R-:W2:Y:S01]  /*279d0*/  LDL.LU.64 R24, [R1+0x1bc8] ;  /* 0x001bc80001187983 */ /* 0x000ea20000300a00 */
[C---:B---3--:R-:W-:Y:S08]  /*279e0*/  HMMA.16816.F32.BF16 R20, R16.reuse, R12, R20 ;  /* 0x0000000c1014723c */ /* 0x048ff00000041814 */
[----:B--2---:R-:W-:Y:S11]  /*279f0*/  HMMA.16816.F32.BF16 R12, R16, R4, R24 ;  /* 0x00000004100c723c */ /* 0x004ff60000041818 */
[----:B------:R0:W-:Y:S04]  /*27a00*/  STL.64 [R1+0x170], R20 ;  /* 0x0001701401007387 */ /* 0x0001e80000100a00 */
[----:B------:R-:W-:Y:S04]  /*27a10*/  STL.64 [R1+0x178], R22 ;  /* 0x0001781601007387 */ /* 0x000fe80000100a00 */
[----:B------:R-:W-:Y:S01]  /*27a20*/  LDSM.16.MT88.4 R16, [R28+UR5+0x28100] ;  /* 0x028100051c10783b */ /* 0x000fe20008004200 */
[----:B0-----:R-:W-:-:S02]  /*27a30*/  IMAD.MOV.U32 R20, RZ, RZ, R7 ;  /* 0x000000ffff147224 */ /* 0x001fc400078e0007 */
[----:B------:R-:W-:Y:S01]  /*27a40*/  IMAD.MOV.U32 R21, RZ, RZ, R6 ;  /* 0x000000ffff157224 */ /* 0x000fe200078e0006 */
[----:B------:R-:W-:Y:S04]  /*27a50*/  STL.64 [R1+0x160], R12 ;  /* 0x0001600c01007387 */ /* 0x000fe80000100a00 */
[----:B------:R-:W-:Y:S04]  /*27a60*/  STL.64 [R1+0x168], R14 ;  /* 0x0001680e01007387 */ /* 0x000fe80000100a00 */
[----:B------:R-:W-:Y:S04]  /*27a70*/  STL.64 [R1+0x1b98], R20 ;  /* 0x001b981401007387 */ /* 0x000fe80000100a00 */
[----:B------:R0:W-:Y:S04]  /*27a80*/  STL.64 [R1+0x1b68], R4 ;  /* 0x001b680401007387 */ /* 0x0001e80000100a00 */
[----:B------:R-:W1:Y:S04]  /*27a90*/  LDSM.16.MT88.4 R12, [R28+UR5+0x28080] ;  /* 0x028080051c0c783b */ /* 0x000e680008004200 */
[----:B0-----:R-:W2:Y:S04]  /*27aa0*/  LDL.LU R4, [R1+0x510] ;  /* 0x0005100001047983 */ /* 0x001ea80000300800 */
[----:B------:R-:W2:Y:S04]  /*27ab0*/  LDL.LU R5, [R1+0x514] ;  /* 0x0005140001057983 */ /* 0x000ea80000300800 */
[----:B------:R-:W3:Y:S04]  /*27ac0*/  LDL.LU R6, [R1+0x518] ;  /* 0x0005180001067983 */ /* 0x000ee80000300800 */
[----:B------:R-:W3:Y:S01]  /*27ad0*/  LDL.LU R7, [R1+0x51c] ;  /* 0x00051c0001077983 */ /* 0x000ee20000300800 */
[----:B------:R-:W-:-:S02]  /*27ae0*/  IMAD.MOV.U32 R20, RZ, RZ, R9 ;  /* 0x000000ffff147224 */ /* 0x000fc400078e0009 */
[----:B------:R-:W-:Y:S02]  /*27af0*/  IMAD.MOV.U32 R21, RZ, RZ, R8 ;  /* 0x000000ffff157224 */ /* 0x000fe400078e0008 */
[----:B------:R-:W0:Y:S04]  /*27b00*/  LDSM.16.MT88.4 R8, [R28+UR5+0x28180] ;  /* 0x028180051c08783b */ /* 0x000e280008004200 */
[----:B------:R-:W-:Y:S04]  /*27b10*/  STL.64 [R1+0x1bb0], R20 ;  /* 0x001bb01401007387 */ /* 0x000fe80000100a00 */
[----:B---3--:R-:W-:Y:S04]  /*27b20*/  STL.64 [R1+0x1b78], R6 ;  /* 0x001b780601007387 */ /* 0x008fe80000100a00 */
[----:B--2---:R2:W-:Y:S04]  /*27b30*/  STL.64 [R1+0x1b70], R4 ;  /* 0x001b700401007387 */ /* 0x0045e80000100a00 */
[----:B--2---:R-:W2:Y:S04]  /*27b40*/  LDL.LU R4, [R1+0x530] ;  /* 0x0005300001047983 */ /* 0x004ea80000300800 */
[----:B------:R-:W2:Y:S04]  /*27b50*/  LDL.LU R5, [R1+0x534] ;  /* 0x0005340001057983 */ /* 0x000ea80000300800 */
[----:B------:R-:W3:Y:S04]  /*27b60*/  LDL.LU R6, [R1+0x538] ;  /* 0x0005380001067983 */ /* 0x000ee80000300800 */
[----:B------:R-:W3:Y:S04]  /*27b70*/  LDL.LU R7, [R1+0x53c] ;  /* 0x00053c0001077983 */ /* 0x000ee80000300800 */
[----:B------:R-:W1:Y:S04]  /*27b80*/  LDL.64 R20, [R1+0x110] ;  /* 0x0001100001147983 */ /* 0x000e680000100a00 */
[----:B---3--:R-:W-:Y:S04]  /*27b90*/  STL.64 [R1+0x1b90], R6 ;  /* 0x001b900601007387 */ /* 0x008fe80000100a00 */
[----:B--2---:R2:W-:Y:S04]  /*27ba0*/  STL.64 [R1+0x1b88], R4 ;  /* 0x001b880401007387 */ /* 0x0045e80000100a00 */
[----:B--2---:R-:W2:Y:S04]  /*27bb0*/  LDL.LU R4, [R1+0x540] ;  /* 0x0005400001047983 */ /* 0x004ea80000300800 */
[----:B------:R-:W2:Y:S04]  /*27bc0*/  LDL.LU R5, [R1+0x544] ;  /* 0x0005440001057983 */ /* 0x000ea80000300800 */
[----:B------:R-:W3:Y:S04]  /*27bd0*/  LDL.LU R6, [R1+0x548] ;  /* 0x0005480001067983 */ /* 0x000ee80000300800 */
[----:B------:R-:W3:Y:S04]  /*27be0*/  LDL.LU R7, [R1+0x54c] ;  /* 0x00054c0001077983 */ /* 0x000ee80000300800 */
        /* <DEDUP_REMOVED lines=8> */
[----:B--2---:R-:W1:Y:S04]  /*27c70*/  LDL.LU R4, [R1+0x560] ;  /* 0x0005600001047983 */ /* 0x004e680000300800 */
[----:B------:R-:W1:Y:S04]  /*27c80*/  LDL.LU R5, [R1+0x564] ;  /* 0x0005640001057983 */ /* 0x000e680000300800 */
[----:B------:R-:W1:Y:S04]  /*27c90*/  LDL.LU R6, [R1+0x568] ;  /* 0x0005680001067983 */ /* 0x000e680000300800 */
[----:B------:R-:W1:Y:S04]  /*27ca0*/  LDL.LU R7, [R1+0x56c] ;  /* 0x00056c0001077983 */ /* 0x000e680000300800 */
[----:B------:R-:W2:Y:S04]  /*27cb0*/  LDL.LU R24, [R1+0x470] ;  /* 0x0004700001187983 */ /* 0x000ea80000300800 */
[----:B------:R-:W2:Y:S04]  /*27cc0*/  LDL.LU R25, [R1+0x474] ;  /* 0x0004740001197983 */ /* 0x000ea80000300800 */
[----:B------:R-:W3:Y:S04]  /*27cd0*/  LDL.LU R26, [R1+0x478] ;  /* 0x00047800011a7983 */ /* 0x000ee80000300800 */
[----:B------:R-:W3:Y:S01]  /*27ce0*/  LDL.LU R27, [R1+0x47c] ;  /* 0x00047c00011b7983 */ /* 0x000ee20000300800 */
[----:B-1----:R-:W-:Y:S03]  /*27cf0*/  HMMA.16816.F32.BF16 R4, R12, R20, R4 ;  /* 0x000000140c04723c */ /* 0x002fe60000041804 */
[----:B---3--:R-:W-:Y:S04]  /*27d00*/  STL.64 [R1+0x1ad0], R26 ;  /* 0x001ad01a01007387 */ /* 0x008fe80000100a00 */
[----:B--2---:R1:W-:Y:S04]  /*27d10*/  STL.64 [R1+0x1ac8], R24 ;  /* 0x001ac81801007387 */ /* 0x0043e80000100a00 */
[----:B-1----:R-:W2:Y:S04]  /*27d20*/  LDL.LU.64 R24, [R1] ;  /* 0x0000000001187983 */ /* 0x002ea80000300a00 */
[----:B------:R-:W-:Y:S04]  /*27d30*/  STL.64 [R1+0x1b60], R18 ;  /* 0x001b601201007387 */ /* 0x000fe80000100a00 */
[----:B------:R-:W-:Y:S04]  /*27d40*/  STL.64 [R1+0x1b58], R16 ;  /* 0x001b581001007387 */ /* 0x000fe80000100a00 */
[----:B0-----:R-:W-:Y:S04]  /*27d50*/  STL [R1+0x1ab8], R11 ;  /* 0x001ab80b01007387 */ /* 0x001fe80000100800 */
[----:B------:R-:W-:Y:S04]  /*27d60*/  STL [R1+0x1ae0], R10 ;  /* 0x001ae00a01007387 */ /* 0x000fe80000100800 */
[----:B------:R0:W-:Y:S04]  /*27d70*/  STL.64 [R1+0x1ad8], R8 ;  /* 0x001ad80801007387 */ /* 0x0001e80000100a00 */
[----:B0-----:R-:W3:Y:S04]  /*27d80*/  LDL.64 R8, [R1+0x70] ;  /* 0x0000700001087983 */ /* 0x001ee80000100a00 */
[----:B------:R-:W-:Y:S04]  /*27d90*/  STL [R1+0x1ab4], R28 ;  /* 0x001ab41c01007387 */ /* 0x000fe80000100800 */
[----:B------:R-:W-:Y:S04]  /*27da0*/  STL.64 [R1+0x150], R4 ;  /* 0x0001500401007387 */ /* 0x000fe80000100a00 */
[----:B------:R0:W-:Y:S01]  /*27db0*/  STL.64 [R1+0x158], R6 ;  /* 0x0001580601007387 */ /* 0x0001e20000100a00 */
[----:B------:R-:W-:-:S02]  /*27dc0*/  IMAD.MOV.U32 R16, RZ, RZ, R2 ;  /* 0x000000ffff107224 */ /* 0x000fc400078e0002 */
[----:B------:R-:W-:Y:S02]  /*27dd0*/  IMAD.MOV.U32 R17, RZ, RZ, R0 ;  /* 0x000000ffff117224 */ /* 0x000fe400078e0000 */
[----:B------:R-:W-:Y:S02]  /*27de0*/  IMAD.MOV.U32 R2, RZ, RZ, R20 ;  /* 0x000000ffff027224 */ /* 0x000fe400078e0014 */
[----:B------:R-:W-:Y:S01]  /*27df0*/  IMAD.MOV.U32 R0, RZ, RZ, R21 ;  /* 0x000000ffff007224 */ /* 0x000fe200078e0015 */
[----:B0-----:R-:W4:Y:S04]  /*27e00*/  LDL.LU.64 R6, [R1+0x1bc0] ;  /* 0x001bc00001067983 */ /* 0x001f280000300a00 */
[----:B------:R-:W4:Y:S04]  /*27e10*/  LDL.LU.64 R4, [R1+0x1bb8] ;  /* 0x001bb80001047983 */ /* 0x000f280000300a00 */
[----:B------:R-:W4:Y:S02]  /*27e20*/  LDL.LU.64 R20, [R1+0x1bb0] ;  /* 0x001bb00001147983 */ /* 0x000f240000300a00 */
[----:B----4-:R-:W-:Y:S02]  /*27e30*/  HMMA.16816.F32.BF16 R20, R12, R20, R4 ;  /* 0x000000140c14723c */ /* 0x010fe40000041804 */
[----:B------:R-:W4:Y:S04]  /*27e40*/  LDL.LU.64 R6, [R1+0x1ba8] ;  /* 0x001ba80001067983 */ /* 0x000f280000300a00 */
[----:B------:R-:W4:-:S13]  /*27e50*/  LDL.LU.64 R4, [R1+0x1ba0] ;  /* 0x001ba00001047983 */ /* 0x000f1a0000300a00 */
[----:B------:R0:W-:Y:S04]  /*27e60*/  STL.64 [R1+0x140], R20 ;  /* 0x0001401401007387 */ /* 0x0001e80000100a00 */
[----:B------:R4:W-:Y:S04]  /*27e70*/  STL.64 [R1+0x148], R22 ;  /* 0x0001481601007387 */ /* 0x0009e80000100a00 */
[----:B0-----:R-:W4:Y:S02]  /*27e80*/  LDL.LU.64 R20, [R1+0x1b98] ;  /* 0x001b980001147983 */ /* 0x001f240000300a00 */
[----:B----4-:R-:W-:Y:S02]  /*27e90*/  HMMA.16816.F32.BF16 R20, R12, R20, R4 ;  /* 0x000000140c14723c */ /* 0x010fe40000041804 */
[----:B------:R-:W4:Y:S04]  /*27ea0*/  LDL.LU.64 R6, [R1+0x1b90] ;  /* 0x001b900001067983 */ /* 0x000f280000300a00 */
[----:B------:R-:W4:-:S13]  /*27eb0*/  LDL.LU.64 R4, [R1+0x1b88] ;  /* 0x001b880001047983 */ /* 0x000f1a0000300a00 */
[----:B------:R0:W-:Y:S04]  /*27ec0*/  STL.64 [R1+0x130], R20 ;  /* 0x0001301401007387 */ /* 0x0001e80000100a00 */
[----:B------:R-:W-:Y:S04]  /*27ed0*/  STL.64 [R1+0x138], R22 ;  /* 0x0001381601007387 */ /* 0x000fe80000100a00 */
[----:B0-----:R-:W4:Y:S02]  /*27ee0*/  LDL.LU.64 R20, [R1+0x1b80] ;  /* 0x001b800001147983 */ /* 0x001f240000300a00 */
[----:B----4-:R-:W-:-:S15]  /*27ef0*/  HMMA.16816.F32.BF16 R4, R12, R20, R4 ;  /* 0x000000140c04723c */ /* 0x010fde0000041804 */
[----:B------:R-:W-:-:S04]  /*27f00*/  NOP ;  /* 0x0000000000007918 */ /* 0x000fc80000000000 */
[----:B------:R-:W-:Y:S04]  /*27f10*/  STL.64 [R1+0x120], R4 ;  /* 0x0001200401007387 */ /* 0x000fe80000100a00 */
[----:B------:R0:W-:Y:S04]  /*27f20*/  STL.64 [R1+0x128], R6 ;  /* 0x0001280601007387 */ /* 0x0001e80000100a00 */
[----:B0-----:R-:W3:Y:S04]  /*27f30*/  LDL.LU.64 R6, [R1+0x1b78] ;  /* 0x001b780001067983 */ /* 0x001ee80000300a00 */
[----:B------:R-:W3:Y:S04]  /*27f40*/  LDL.LU.64 R4, [R1+0x1b70] ;  /* 0x001b700001047983 */ /* 0x000ee80000300a00 */
[----:B------:R0:W-:Y:S04]  /*27f50*/  STL.64 [R1+0x1b38], R20 ;  /* 0x001b381401007387 */ /* 0x0001e80000100a00 */
[----:B0-----:R-:W4:Y:S04]  /*27f60*/  LDL.LU R20, [R1+0x520] ;  /* 0x0005200001147983 */ /* 0x001f280000300800 */
[----:B------:R-:W4:Y:S04]  /*27f70*/  LDL.LU R21, [R1+0x524] ;  /* 0x0005240001157983 */ /* 0x000f280000300800 */
[----:B------:R-:W4:Y:S04]  /*27f80*/  LDL.LU R22, [R1+0x528] ;  /* 0x0005280001167983 */ /* 0x000f280000300800 */
[----:B------:R-:W4:Y:S02]  /*27f90*/  LDL.LU R23, [R1+0x52c] ;  /* 0x00052c0001177983 */ /* 0x000f240000300800 */
[C---:B----4-:R-:W-:Y:S08]  /*27fa0*/  HMMA.16816.F32.BF16 R20, R12.reuse, R16, R20 ;  /* 0x000000100c14723c */ /* 0x050ff00000041814 */
[C---:B---3--:R-:W-:Y:S01]  /*27fb0*/  HMMA.16816.F32.BF16 R16, R12.reuse, R8, R4 ;  /* 0x000000080c10723c */ /* 0x048fe20000041804 */
[----:B------:R-:W2:Y:S10]  /*27fc0*/  LDL.LU R4, [R1+0x500] ;  /* 0x0005000001047983 */ /* 0x000eb40000300800 */
[----:B------:R-:W-:Y:S04]  /*27fd0*/  STL.64 [R1+0xc0], R20 ;  /* 0x0000c01401007387 */ /* 0x000fe80000100a00 */
[----:B------:R-:W-:Y:S04]  /*27fe0*/  STL.64 [R1+0xc8], R22 ;  /* 0x0000c81601007387 */ /* 0x000fe80000100a00 */
[----:B------:R-:W-:Y:S04]  /*27ff0*/  STL.64 [R1+0xb0], R16 ;  /* 0x0000b01001007387 */ /* 0x000fe80000100a00 */
[----:B------:R-:W-:Y:S04]  /*28000*/  STL.64 [R1+0xb8], R18 ;  /* 0x0000b81201007387 */ /* 0x000fe80000100a00 */
[----:B------:R-:W2:Y:S04]  /*28010*/  LDL.LU R5, [R1+0x504] ;  /* 0x0005040001057983 */ /* 0x000ea80000300800 */
[----:B------:R-:W2:Y:S04]  /*28020*/  LDL.LU R6, [R1+0x508] ;  /* 0x0005080001067983 */ /* 0x000ea80000300800 */
[----:B------:R-:W2:Y:S04]  /*28030*/  LDL.LU R7, [R1+0x50c] ;  /* 0x00050c0001077983 */ /* 0x000ea80000300800 */
[----:B------:R0:W-:Y:S04]  /*28040*/  STL.64 [R1+0x1af0], R8 ;  /* 0x001af00801007387 */ /* 0x0001e80000100a00 */
        /* <DEDUP_REMOVED lines=8> */
[----:B--2---:R-:W-:Y:S04]  /*280d0*/  STL.64 [R1+0x1b48], R22 ;  /* 0x001b481601007387 */ /* 0x004fe80000100a00 */
[----:B------:R-:W-:Y:S04]  /*280e0*/  STL.64 [R1+0x1b40], R20 ;  /* 0x001b401401007387 */ /* 0x000fe80000100a00 */
[----:B------:R-:W2:Y:S04]  /*280f0*/  LDL.LU R16, [R1+0x4f0] ;  /* 0x0004f00001107983 */ /* 0x000ea80000300800 */
[----:B------:R-:W2:Y:S04]  /*28100*/  LDL.LU R17, [R1+0x4f4] ;  /* 0x0004f40001117983 */ /* 0x000ea80000300800 */
[----:B------:R-:W2:Y:S04]  /*28110*/  LDL.LU R18, [R1+0x4f8] ;  /* 0x0004f80001127983 */ /* 0x000ea80000300800 */
[----:B------:R-:W2:Y:S04]  /*28120*/  LDL.LU R19, [R1+0x4fc] ;  /* 0x0004fc0001137983 */ /* 0x000ea80000300800 */
[----:B----4-:R-:W-:Y:S04]  /*28130*/  STL.64 [R1+0x1b10], R10 ;  /* 0x001b100a01007387 */ /* 0x010fe80000100a00 */
[----:B---3--:R0:W-:Y:S04]  /*28140*/  STL.64 [R1+0x1b08], R8 ;  /* 0x001b080801007387 */ /* 0x0081e80000100a00 */
[----:B0-----:R-:W3:Y:S04]  /*28150*/  LDL.LU R8, [R1+0x4b0] ;  /* 0x0004b00001087983 */ /* 0x001ee80000300800 */
[----:B------:R-:W3:Y:S04]  /*28160*/  LDL.LU R9, [R1+0x4b4] ;  /* 0x0004b40001097983 */ /* 0x000ee80000300800 */
[----:B------:R-:W4:Y:S04]  /*28170*/  LDL.LU R10, [R1+0x4b8] ;  /* 0x0004b800010a7983 */ /* 0x000f280000300800 */
[----:B------:R-:W4:Y:S04]  /*28180*/  LDL.LU R11, [R1+0x4bc] ;  /* 0x0004bc00010b7983 */ /* 0x000f280000300800 */
[----:B----4-:R-:W-:Y:S04]  /*28190*/  STL.64 [R1+0x1b20], R10 ;  /* 0x001b200a01007387 */ /* 0x010fe80000100a00 */
[----:B---3--:R0:W-:Y:S04]  /*281a0*/  STL.64 [R1+0x1b18], R8 ;  /* 0x001b180801007387 */ /* 0x0081e80000100a00 */
[----:B0-----:R-:W3:Y:S01]  /*281b0*/  LDL.LU.64 R8, [R1+0xf0] ;  /* 0x0000f00001087983 */ /* 0x001ee20000300a00 */
[C---:B------:R-:W-:Y:S03]  /*281c0*/  HMMA.16816.F32.BF16 R4, R12.reuse, R24, R4 ;  /* 0x000000180c04723c */ /* 0x040fe60000041804 */
[----:B---3--:R0:W-:Y:S04]  /*281d0*/  STL.64 [R1+0x1b30], R8 ;  /* 0x001b300801007387 */ /* 0x0081e80000100a00 */
[----:B0-----:R-:W3:Y:S04]  /*281e0*/  LDL.LU.64 R8, [R1+0x100] ;  /* 0x0001000001087983 */ /* 0x001ee80000300a00 */
[----:B---3--:R0:W-:Y:S04]  /*281f0*/  STL.64 [R1+0x1b50], R8 ;  /* 0x001b500801007387 */ /* 0x0081e80000100a00 */
[----:B0-----:R-:W3:Y:S04]  /*28200*/  LDL.LU R8, [R1+0x4e0] ;  /* 0x0004e00001087983 */ /* 0x001ee80000300800 */
[----:B------:R-:W3:Y:S04]  /*28210*/  LDL.LU R9, [R1+0x4e4] ;  /* 0x0004e40001097983 */ /* 0x000ee80000300800 */
[----:B------:R-:W3:Y:S04]  /*28220*/  LDL.LU R10, [R1+0x4e8] ;  /* 0x0004e800010a7983 */ /* 0x000ee80000300800 */
[----:B------:R-:W3:Y:S04]  /*28230*/  LDL.LU R11, [R1+0x4ec] ;  /* 0x0004ec00010b7983 */ /* 0x000ee80000300800 */
[----:B------:R0:W-:Y:S04]  /*28240*/  STL.64 [R1+0xa0], R4 ;  /* 0x0000a00401007387 */ /* 0x0001e80000100a00 */
[----:B------:R-:W-:Y:S04]  /*28250*/  STL.64 [R1+0xa8], R6 ;  /* 0x0000a80601007387 */ /* 0x000fe80000100a00 */
[----:B0-----:R-:W2:Y:S04]  /*28260*/  LDL.LU.64 R4, [R1+0x1b68] ;  /* 0x001b680001047983 */ /* 0x001ea80000300a00 */
[----:B------:R0:W-:Y:S04]  /*28270*/  STL.64 [R1+0x1ae8], R24 ;  /* 0x001ae81801007387 */ /* 0x0001e80000100a00 */
[----:B0-----:R-:W4:Y:S04]  /*28280*/  LDL.LU R24, [R1+0x490] ;  /* 0x0004900001187983 */ /* 0x001f280000300800 */
[----:B------:R-:W4:Y:S04]  /*28290*/  LDL.LU R25, [R1+0x494] ;  /* 0x0004940001197983 */ /* 0x000f280000300800 */
[----:B------:R-:W2:Y:S04]  /*282a0*/  LDL.LU R26, [R1+0x498] ;  /* 0x00049800011a7983 */ /* 0x000ea80000300800 */
[----:B------:R-:W2:Y:S04]  /*282b0*/  LDL.LU R27, [R1+0x49c] ;  /* 0x00049c00011b7983 */ /* 0x000ea80000300800 */
[----:B--2---:R-:W-:Y:S04]  /*282c0*/  STL.64 [R1+0x1b00], R26 ;  /* 0x001b001a01007387 */ /* 0x004fe80000100a00 */
[----:B----4-:R0:W-:Y:S04]  /*282d0*/  STL.64 [R1+0x1af8], R24 ;  /* 0x001af81801007387 */ /* 0x0101e80000100a00 */
[----:B0-----:R-:W2:Y:S01]  /*282e0*/  LDL.LU.64 R24, [R1+0xd0] ;  /* 0x0000d00001187983 */ /* 0x001ea20000300a00 */
[----:B------:R-:W-:Y:S03]  /*282f0*/  HMMA.16816.F32.BF16 R12, R12, R4, R16 ;  /* 0x000000040c0c723c */ /* 0x000fe60000041810 */
[----:B--2---:R0:W-:Y:S04]  /*28300*/  STL.64 [R1+0x1b28], R24 ;  /* 0x001b281801007387 */ /* 0x0041e80000100a00 */
[----:B0-----:R-:W2:Y:S04]  /*28310*/  LDL.LU R24, [R1+0x4c0] ;  /* 0x0004c00001187983 */ /* 0x001ea80000300800 */
[----:B------:R-:W2:Y:S04]  /*28320*/  LDL.LU R25, [R1+0x4c4] ;  /* 0x0004c40001197983 */ /* 0x000ea80000300800 */
[----:B------:R-:W2:Y:S04]  /*28330*/  LDL.LU R26, [R1+0x4c8] ;  /* 0x0004c800011a7983 */ /* 0x000ea80000300800 */
[----:B------:R-:W2:Y:S04]  /*28340*/  LDL.LU R27, [R1+0x4cc] ;  /* 0x0004cc00011b7983 */ /* 0x000ea80000300800 */
[----:B------:R-:W3:Y:S04]  /*28350*/  LDL.LU.64 R18, [R1+0x1b60] ;  /* 0x001b600001127983 */ /* 0x000ee80000300a00 */
[----:B------:R-:W3:Y:S01]  /*28360*/  LDL.LU.64 R16, [R1+0x1b58] ;  /* 0x001b580001107983 */ /* 0x000ee20000300a00 */
[----:B------:R-:W-:-:S02]  /*28370*/  IMAD.MOV.U32 R20, RZ, RZ, R2 ;  /* 0x000000ffff147224 */ /* 0x000fc400078e0002 */
[----:B------:R-:W-:Y:S01]  /*28380*/  IMAD.MOV.U32 R21, RZ, RZ, R0 ;  /* 0x000000ffff157224 */ /* 0x000fe200078e0000 */
[----:B------:R0:W-:Y:S04]  /*28390*/  STL.64 [R1+0x90], R12 ;  /* 0x0000900c01007387 */ /* 0x0001e80000100a00 */
[----:B------:R1:W-:Y:S04]  /*283a0*/  STL.64 [R1+0x98], R14 ;  /* 0x0000980e01007387 */ /* 0x0003e80000100a00 */
[----:B0-----:R-:W4:Y:S04]  /*283b0*/  LDL.LU R12, [R1+0x480] ;  /* 0x00048000010c7983 */ /* 0x001f280000300800 */
[----:B------:R-:W4:Y:S04]  /*283c0*/  LDL.LU R13, [R1+0x484] ;  /* 0x00048400010d7983 */ /* 0x000f280000300800 */
[----:B-1----:R-:W4:Y:S01]  /*283d0*/  LDL.LU R14, [R1+0x488] ;  /* 0x00048800010e7983 */ /* 0x002f220000300800 */
[----:B---3--:R-:W-:Y:S03]  /*283e0*/  HMMA.16816.F32.BF16 R20, R16, R20, R8 ;  /* 0x000000141014723c */ /* 0x008fe60000041808 */
[----:B------:R-:W3:-:S15]  /*283f0*/  LDL.LU.64 R8, [R1+0x1b50] ;  /* 0x001b500001087983 */ /* 0x000ede0000300a00 */
[----:B------:R-:W-:Y:S01]  /*28400*/  NOP ;  /* 0x0000000000007918 */ /* 0x000fe20000000000 */
[----:B------:R-:W-:Y:S04]  /*28410*/  STL.64 [R1+0x80], R20 ;  /* 0x0000801401007387 */ /* 0x000fe80000100a00 */
[----:B------:R0:W-:Y:S04]  /*28420*/  STL.64 [R1+0x88], R22 ;  /* 0x0000881601007387 */ /* 0x0001e80000100a00 */
[----:B0-----:R-:W3:Y:S04]  /*28430*/  LDL.LU.64 R22, [R1+0x1b48] ;  /* 0x001b480001167983 */ /* 0x001ee80000300a00 */
[----:B------:R-:W3:Y:S02]  /*28440*/  LDL.LU.64 R20, [R1+0x1b40] ;  /* 0x001b400001147983 */ /* 0x000ee40000300a00 */
[----:B---3--:R-:W-:-:S15]  /*28450*/  HMMA.16816.F32.BF16 R20, R16, R8, R20 ;  /* 0x000000081014723c */ /* 0x008fde0000041814 */
[----:B------:R-:W-:-:S04]  /*28460*/  NOP ;  /* 0x0000000000007918 */ /* 0x000fc80000000000 */
[----:B------:R0:W-:Y:S04]  /*28470*/  STL.64 [R1+0x60], R20 ;  /* 0x0000601401007387 */ /* 0x0001e80000100a00 */
[----:B------:R1:W-:Y:S04]  /*28480*/  STL.64 [R1+0x68], R22 ;  /* 0x0000681601007387 */ /* 0x0003e80000100a00 */
[----:B0-----:R-:W3:Y:S01]  /*28490*/  LDL.LU.64 R20, [R1+0x1b38] ;  /* 0x001b380001147983 */ /* 0x001ee20000300a00 */
[----:B-1----:R-:W-:Y:S02]  /*284a0*/  IMAD.MOV.U32 R23, RZ, RZ, R8 ;  /* 0x000000ffff177224 */ /* 0x002fe400078e0008 */
[----:B------:R-:W-:-:S02]  /*284b0*/  IMAD.MOV.U32 R22, RZ, RZ, R9 ;  /* 0x000000ffff167224 */ /* 0x000fc400078e0009 */
        /* <DEDUP_REMOVED lines=8> */
[----:B------:R-:W3:Y:S04]  /*28540*/  LDL.LU.64 R10, [R1+0x1b20] ;  /* 0x001b2000010a7983 */ /* 0x000ee80000300a00 */
[----:B------:R-:W3:Y:S02]  /*28550*/  LDL.LU.64 R8, [R1+0x1b18] ;  /* 0x001b180001087983 */ /* 0x000ee40000300a00 */
        /* <DEDUP_REMOVED lines=14> */
[----:B------:R-:W-:Y:S04]  /*28640*/  STL [R1+0x38], R10 ;  /* 0x0000380a01007387 */ /* 0x000fe80000100800 */
[----:B0-----:R-:W2:Y:S01]  /*28650*/  LDL.LU.64 R8, [R1+0x1af0] ;  /* 0x001af00001087983 */ /* 0x001ea20000300a00 */
[----:B------:R-:W-:Y:S02]  /*28660*/  IMAD.MOV.U32 R15, RZ, RZ, R3 ;  /* 0x000000ffff0f7224 */ /* 0x000fe400078e0003 */
[----:B------:R-:W-:-:S05]  /*28670*/  IMAD.MOV.U32 R3, RZ, RZ, R11 ;  /* 0x000000ffff037224 */ /* 0x000fca00078e000b */
[----:B------:R-:W-:Y:S01]  /*28680*/  STL [R1+0x1780], R3 ;  /* 0x0017800301007387 */ /* 0x000fe20000100800 */
[----:B--2---:R-:W-:-:S15]  /*28690*/  HMMA.16816.F32.BF16 R24, R16, R8, R24 ;  /* 0x000000081018723c */ /* 0x004fde0000041818 */
[----:B------:R-:W-:-:S04]  /*286a0*/  NOP ;  /* 0x0000000000007918 */ /* 0x000fc80000000000 */
[----:B------:R0:W-:Y:S04]  /*286b0*/  STL.64 [R1+0x20], R24 ;  /* 0x0000201801007387 */ /* 0x0001e80000100a00 */
[----:B------:R1:W-:Y:S04]  /*286c0*/  STL.64 [R1+0x28], R26 ;  /* 0x0000281a01007387 */ /* 0x0003e80000100a00 */
[----:B0-----:R-:W4:Y:S01]  /*286d0*/  LDL.LU.64 R24, [R1+0x1ae8] ;  /* 0x001ae80001187983 */ /* 0x001f220000300a00 */
[----:B------:R-:W-:-:S03]  /*286e0*/  IMAD.MOV.U32 R11, RZ, RZ, R8 ;  /* 0x000000ffff0b7224 */ /* 0x000fc600078e0008 */
[----:B------:R-:W2:Y:S04]  /*286f0*/  LDL.LU R10, [R1+0x1ae0] ;  /* 0x001ae000010a7983 */ /* 0x000ea80000300800 */
[----:B------:R-:W2:Y:S04]  /*28700*/  LDL.LU.64 R8, [R1+0x1ad8] ;  /* 0x001ad80001087983 */ /* 0x000ea80000300a00 */
[----:B-1----:R-:W3:Y:S01]  /*28710*/  LDL.LU.64 R26, [R1+0x1ad0] ;  /* 0x001ad000011a7983 */ /* 0x002ee20000300a00 */
[----:B----4-:R-:W-:Y:S01]  /*28720*/  HMMA.16816.F32.BF16 R12, R16, R24, R12 ;  /* 0x00000018100c723c */ /* 0x010fe2000004180c */
[----:B------:R-:W-:-:S02]  /*28730*/  IMAD.MOV.U32 R2, RZ, RZ, R24 ;  /* 0x000000ffff027224 */ /* 0x000fc400078e0018 */
[----:B------:R-:W-:Y:S02]  /*28740*/  IMAD.MOV.U32 R29, RZ, RZ, R25 ;  /* 0x000000ffff1d7224 */ /* 0x000fe400078e0019 */
[----:B------:R-:W3:-:S14]  /*28750*/  LDL.LU.64 R24, [R1+0x1ac8] ;  /* 0x001ac80001187983 */ /* 0x000edc0000300a00 */
[----:B------:R-:W-:Y:S01]  /*28760*/  IMAD.MOV.U32 R3, RZ, RZ, R15 ;  /* 0x000000ffff037224 */ /* 0x000fe200078e000f */
[----:B------:R0:W-:Y:S04]  /*28770*/  STL.64 [R1+0x10], R12 ;  /* 0x0000100c01007387 */ /* 0x0001e80000100a00 */
[----:B------:R1:W-:Y:S04]  /*28780*/  STL [R1+0x18], R14 ;  /* 0x0000180e01007387 */ /* 0x0003e80000100800 */
[----:B------:R-:W-:Y:S04]  /*28790*/  STL [R1+0x1890], R3 ;  /* 0x0018900301007387 */ /* 0x000fe80000100800 */
[----:B0-----:R-:W4:Y:S04]  /*287a0*/  LDL.LU R12, [R1+0x420] ;  /* 0x00042000010c7983 */ /* 0x001f280000300800 */
[----:B------:R-:W4:Y:S04]  /*287b0*/  LDL.LU R13, [R1+0x424] ;  /* 0x00042400010d7983 */ /* 0x000f280000300800 */
[----:B-1----:R-:W2:Y:S04]  /*287c0*/  LDL.LU R14, [R1+0x428] ;  /* 0x00042800010e7983 */ /* 0x002ea80000300800 */
[----:B------:R-:W2:Y:S01]  /*287d0*/  LDL.LU R15, [R1+0x42c] ;  /* 0x00042c00010f7983 */ /* 0x000ea20000300800 */
[----:B---3--:R-:W-:Y:S01]  /*287e0*/  HMMA.16816.F32.BF16 R24, R16, R4, R24 ;  /* 0x000000041018723c */ /* 0x008fe20000041818 */
[----:B------:R-:W-:-:S02]  /*287f0*/  IMAD.MOV.U32 R16, RZ, RZ, R6 ;  /* 0x000000ffff107224 */ /* 0x000fc400078e0006 */
[----:B------:R-:W-:Y:S01]  /*28800*/  IMAD.MOV.U32 R17, RZ, RZ, R7 ;  /* 0x000000ffff117224 */ /* 0x000fe200078e0007 */
[----:B--2---:R-:W-:Y:S04]  /*28810*/  STL.64 [R1+0x1a98], R14 ;  /* 0x001a980e01007387 */ /* 0x004fe80000100a00 */
[----:B----4-:R0:W-:Y:S04]  /*28820*/  STL.64 [R1+0x1a90], R12 ;  /* 0x001a900c01007387 */ /* 0x0101e80000100a00 */
[----:B------:R-:W2:Y:S04]  /*28830*/  LDL.LU R6, [R1+0x1ac0] ;  /* 0x001ac00001067983 */ /* 0x000ea80000300800 */
[----:B------:R-:W2:Y:S04]  /*28840*/  LDL.LU R7, [R1+0x1abc] ;  /* 0x001abc0001077983 */ /* 0x000ea80000300800 */
[----:B------:R-:W-:Y:S01]  /*28850*/  STL.64 [R1+0x1aa0], R16 ;  /* 0x001aa01001007387 */ /* 0x000fe20000100a00 */
[----:B0-----:R-:W-:-:S02]  /*28860*/  IMAD.MOV.U32 R12, RZ, RZ, R23 ;  /* 0x000000ffff0c7224 */ /* 0x001fc400078e0017 */
[----:B------:R-:W-:-:S05]  /*28870*/  IMAD.MOV.U32 R13, RZ, RZ, R22 ;  /* 0x000000ffff0d7224 */ /* 0x000fca00078e0016 */
[----:B------:R0:W-:Y:S04]  /*28880*/  STL.64 [R1+0x1aa8], R12 ;  /* 0x001aa80c01007387 */ /* 0x0001e80000100a00 */
[----:B0-----:R-:W3:Y:S04]  /*28890*/  LDL.LU R12, [R1+0x460] ;  /* 0x00046000010c7983 */ /* 0x001ee80000300800 */
[----:B------:R-:W3:Y:S04]  /*288a0*/  LDL.LU R13, [R1+0x464] ;  /* 0x00046400010d7983 */ /* 0x000ee80000300800 */
[----:B------:R-:W3:Y:S04]  /*288b0*/  LDL.LU R14, [R1+0x468] ;  /* 0x00046800010e7983 */ /* 0x000ee80000300800 */
[----:B------:R-:W3:Y:S04]  /*288c0*/  LDL.LU R15, [R1+0x46c] ;  /* 0x00046c00010f7983 */ /* 0x000ee80000300800 */
[----:B------:R-:W4:Y:S04]  /*288d0*/  LDL.LU R16, [R1+0x450] ;  /* 0x0004500001107983 */ /* 0x000f280000300800 */
[----:B------:R-:W4:Y:S04]  /*288e0*/  LDL.LU R17, [R1+0x454] ;  /* 0x0004540001117983 */ /* 0x000f280000300800 */
[----:B------:R-:W4:Y:S04]  /*288f0*/  LDL.LU R18, [R1+0x458] ;  /* 0x0004580001127983 */ /* 0x000f280000300800 */
[----:B------:R-:W4:Y:S04]  /*28900*/  LDL.LU R19, [R1+0x45c] ;  /* 0x00045c0001137983 */ /* 0x000f280000300800 */
[----:B------:R-:W3:Y:S04]  /*28910*/  LDL.LU R20, [R1+0x440] ;  /* 0x0004400001147983 */ /* 0x000ee80000300800 */
[----:B------:R-:W3:Y:S04]  /*28920*/  LDL.LU R21, [R1+0x444] ;  /* 0x0004440001157983 */ /* 0x000ee80000300800 */
[----:B------:R-:W3:Y:S04]  /*28930*/  LDL.LU R22, [R1+0x448] ;  /* 0x0004480001167983 */ /* 0x000ee80000300800 */
[----:B------:R-:W3:Y:S04]  /*28940*/  LDL.LU R23, [R1+0x44c] ;  /* 0x00044c0001177983 */ /* 0x000ee80000300800 */
[----:B--2---:R-:W-:Y:S04]  /*28950*/  STL.64 [R1+0x1a48], R6 ;  /* 0x001a480601007387 */ /* 0x004fe80000100a00 */
[----:B------:R0:W-:Y:S04]  /*28960*/  STL.64 [R1+0x1a40], R4 ;  /* 0x001a400401007387 */ /* 0x0001e80000100a00 */
[----:B0-----:R-:W2:Y:S04]  /*28970*/  LDL.LU R4, [R1+0x400] ;  /* 0x0004000001047983 */ /* 0x001ea80000300800 */
[----:B------:R-:W2:Y:S04]  /*28980*/  LDL.LU R5, [R1+0x404] ;  /* 0x0004040001057983 */ /* 0x000ea80000300800 */
[----:B------:R-:W2:Y:S04]  /*28990*/  LDL.LU R6, [R1+0x408] ;  /* 0x0004080001067983 */ /* 0x000ea80000300800 */
[----:B------:R-:W2:Y:S04]  /*289a0*/  LDL.LU R7, [R1+0x40c] ;  /* 0x00040c0001077983 */ /* 0x000ea80000300800 */
[----:B--2---:R-:W-:Y:S04]  /*289b0*/  STL.64 [R1+0x1a58], R6 ;  /* 0x001a580601007387 */ /* 0x004fe80000100a00 */
[----:B------:R0:W-:Y:S02]  /*289c0*/  STL.64 [R1+0x1a50], R4 ;  /* 0x001a500401007387 */ /* 0x0001e40000100a00 */
[----:B0-----:R-:W-:-:S02]  /*289d0*/  IMAD.MOV.U32 R4, RZ, RZ, R11 ;  /* 0x000000ffff047224 */ /* 0x001fc400078e000b */
[----:B------:R-:W3:Y:S04]  /*289e0*/  LDL.LU R11, [R1+0x1ab8] ;  /* 0x001ab800010b7983 */ /* 0x000ee80000300800 */
[----:B------:R-:W2:Y:S04]  /*289f0*/  LDL.LU R5, [R1+0x74] ;  /* 0x0000740001057983 */ /* 0x000ea80000300800 */
[----:B--2---:R0:W-:Y:S02]  /*28a00*/  STL.64 [R1+0x1a68], R4 ;  /* 0x001a680401007387 */ /* 0x0041e40000100a00 */
[----:B0-----:R-:W-:-:S02]  /*28a10*/  IMAD.MOV.U32 R4, RZ, RZ, R28 ;  /* 0x000000ffff047224 */ /* 0x001fc400078e001c */
[----:B------:R-:W-:Y:S01]  /*28a20*/  IMAD.MOV.U32 R5, RZ, RZ, R0 ;  /* 0x000000ffff057224 */ /* 0x000fe200078e0000 */
[----:B------:R-:W2:Y:S04]  /*28a30*/  LDL.LU R28, [R1+0x1ab4] ;  /* 0x001ab400011c7983 */ /* 0x000ea80000300800 */
[----:B------:R-:W2:Y:S04]  /*28a40*/  LDL.LU R0, [R1+0x1ab0] ;  /* 0x001ab00001007983 */ /* 0x000ea80000300800 */
[----:B------:R-:W-:Y:S04]  /*28a50*/  STL.64 [R1+0x1698], R26 ;  /* 0x0016981a01007387 */ /* 0x000fe80000100a00 */
[----:B------:R0:W-:Y:S04]  /*28a60*/  STL.64 [R1+0x1690], R24 ;  /* 0x0016901801007387 */ /* 0x0001e80000100a00 */
[----:B0-----:R-:W3:Y:S04]  /*28a70*/  LDL.LU.64 R24, [R1+0x110] ;  /* 0x0001100001187983 */ /* 0x001ee80000300a00 */
[----:B------:R-:W2:Y:S01]  /*28a80*/  LDL.64 R26, [R1+0x118] ;  /* 0x00011800011a7983 */ /* 0x000ea20000100a00 */
[----:B---3--:R-:W-:-:S15]  /*28a90*/  HMMA.16816.F32.BF16 R12, R8, R24, R12 ;  /* 0x00000018080c723c */ /* 0x008fde000004180c */
[----:B------:R-:W-:-:S04]  /*28aa0*/  NOP ;  /* 0x0000000000007918 */ /* 0x000fc80000000000 */
[----:B------:R0:W-:Y:S04]  /*28ab0*/  STL.64 [R1+0x5f0], R12 ;  /* 0x0005f00c01007387 */ /* 0x0001e80000100a00 */
[----:B------:R-:W-:Y:S04]  /*28ac0*/  STL.64 [R1+0x5f8], R14 ;  /* 0x0005f80e01007387 */ /* 0x000fe80000100a00 */
[----:B0-----:R-:W4:Y:S04]  /*28ad0*/  LDL.LU.64 R12, [R1+0x1aa8] ;  /* 0x001aa800010c7983 */ /* 0x001f280000300a00 */
[----:B--2---:R0:W-:Y:S04]  /*28ae0*/  STL.64 [R1+0x1a60], R26 ;  /* 0x001a601a01007387 */ /* 0x0041e80000100a00 */
[----:B------:R-:W2:Y:S04]  /*28af0*/  LDL.LU R24, [R1+0x410] ;  /* 0x0004100001187983 */ /* 0x000ea80000300800 */
[----:B------:R-:W2:Y:S04]  /*28b00*/  LDL.LU R25, [R1+0x414] ;  /* 0x0004140001197983 */ /* 0x000ea80000300800 */
[----:B0-----:R-:W3:Y:S04]  /*28b10*/  LDL.LU R26, [R1+0x418] ;  /* 0x00041800011a7983 */ /* 0x001ee80000300800 */
        /* <DEDUP_REMOVED lines=8> */
[----:B------:R-:W3:Y:S04]  /*28ba0*/  LDL.LU.64 R16, [R1+0x1aa0] ;  /* 0x001aa00001107983 */ /* 0x000ee80000300a00 */
[----:B------:R-:W-:Y:S04]  /*28bb0*/  STL.64 [R1+0x5e0], R12 ;  /* 0x0005e00c01007387 */ /* 0x000fe80000100a00 */
[----:B------:R0:W-:Y:S04]  /*28bc0*/  STL.64 [R1+0x5e8], R14 ;  /* 0x0005e80e01007387 */ /* 0x0001e80000100a00 */
[----:B0-----:R-:W4:Y:S04]  /*28bd0*/  LDL.LU.64 R14, [R1+0x1a98] ;  /* 0x001a9800010e7983 */ /* 0x001f280000300a00 */
[----:B------:R-:W4:Y:S01]  /*28be0*/  LDL.LU.64 R12, [R1+0x1a90] ;  /* 0x001a9000010c7983 */ /* 0x000f220000300a00 */
[----:B---3--:R-:W-:Y:S03]  /*28bf0*/  HMMA.16816.F32.BF16 R16, R8, R16, R20 ;  /* 0x000000100810723c */ /* 0x008fe60000041814 */
[----:B------:R-:W4:-:S15]  /*28c00*/  LDL.LU.64 R20, [R1+0x1a88] ;  /* 0x001a880001147983 */ /* 0x000f1e0000300a00 */
[----:B------:R-:W-:Y:S01]  /*28c10*/  NOP ;  /* 0x0000000000007918 */ /* 0x000fe20000000000 */
[----:B------:R-:W-:Y:S04]  /*28c20*/  STL.64 [R1+0x4f0], R16 ;  /* 0x0004f01001007387 */ /* 0x000fe80000100a00 */
[----:B------:R-:W-:Y:S01]  /*28c30*/  STL.64 [R1+0x4f8], R18 ;  /* 0x0004f81201007387 */ /* 0x000fe20000100a00 */
[C---:B--2---:R-:W-:Y:S03]  /*28c40*/  HMMA.16816.F32.BF16 R4, R8.reuse, R4, R24 ;  /* 0x000000040804723c */ /* 0x044fe60000041818 */
[----:B------:R-:W-:Y:S05]  /*28c50*/  LDSM.16.MT88.4 R16, [R0+UR5+0x2a000] ;  /* 0x02a000050010783b */ /* 0x000fea0008004200 */
[----:B----4-:R-:W-:Y:S01]  /*28c60*/  HMMA.16816.F32.BF16 R12, R8, R20, R12 ;  /* 0x00000014080c723c */ /* 0x010fe2000004180c */
[----:B------:R-:W0:-:S15]  /*28c70*/  LDSM.16.MT88.4 R20, [R0+UR5+0x2a080] ;  /* 0x02a080050014783b */ /* 0x000e1e0008004200 */
[----:B------:R-:W-:-:S03]  /*28c80*/  NOP ;  /* 0x0000000000007918 */ /* 0x000fc60000000000 */
[----:B------:R-:W-:Y:S04]  /*28c90*/  STL.64 [R1+0x4e0], R12 ;  /* 0x0004e00c01007387 */ /* 0x000fe80000100a00 */
[----:B------:R-:W-:Y:S04]  /*28ca0*/  STL.64 [R1+0x4e8], R14 ;  /* 0x0004e80e01007387 */ /* 0x000fe80000100a00 */
[----:B------:R-:W1:Y:S04]  /*28cb0*/  LDSM.16.MT88.4 R12, [R0+UR5+0x2a100] ;  /* 0x02a10005000c783b */ /* 0x000e680008004200 */
[----:B0-----:R-:W-:Y:S04]  /*28cc0*/  STL.64 [R1+0x19b8], R22 ;  /* 0x0019b81601007387 */ /* 0x001fe80000100a00 */
[----:B------:R0:W-:Y:S04]  /*28cd0*/  STL.64 [R1+0x19b0], R20 ;  /* 0x0019b01401007387 */ /* 0x0001e80000100a00 */
[----:B0-----:R-:W2:Y:S04]  /*28ce0*/  LDL.LU R20, [R1+0x3f0] ;  /* 0x0003f00001147983 */ /* 0x001ea80000300800 */
[----:B------:R-:W2:Y:S04]  /*28cf0*/  LDL.LU R21, [R1+0x3f4] ;  /* 0x0003f40001157983 */ /* 0x000ea80000300800 */
[----:B------:R-:W2:Y:S04]  /*28d00*/  LDL.LU R22, [R1+0x3f8] ;  /* 0x0003f80001167983 */ /* 0x000ea80000300800 */
[----:B------:R-:W2:Y:S04]  /*28d10*/  LDL.LU R23, [R1+0x3fc] ;  /* 0x0003fc0001177983 */ /* 0x000ea80000300800 */
[----:B-1----:R-:W-:Y:S04]  /*28d20*/  STL.64 [R1+0x1918], R14 ;  /* 0x0019180e01007387 */ /* 0x002fe80000100a00 */
[----:B------:R0:W-:Y:S02]  /*28d30*/  STL.64 [R1+0x1910], R12 ;  /* 0x0019100c01007387 */ /* 0x0001e40000100a00 */
[----:B0-----:R-:W-:-:S02]  /*28d40*/  IMAD.MOV.U32 R12, RZ, RZ, R2 ;  /* 0x000000ffff0c7224 */ /* 0x001fc400078e0002 */
[----:B------:R-:W-:Y:S01]  /*28d50*/  IMAD.MOV.U32 R13, RZ, RZ, R29 ;  /* 0x000000ffff0d7224 */ /* 0x000fe200078e001d */
[----:B------:R-:W3:Y:S04]  /*28d60*/  LDL.LU R2, [R1+0x1a84] ;  /* 0x001a840001027983 */ /* 0x000ee80000300800 */
[----:B------:R-:W4:Y:S04]  /*28d70*/  LDL.LU R29, [R1+0x1a80] ;  /* 0x001a8000011d7983 */ /* 0x000f280000300800 */
[----:B------:R-:W2:Y:S04]  /*28d80*/  LDL R14, [R1+0x8] ;  /* 0x00000800010e7983 */ /* 0x000ea80000100800 */
[----:B------:R-:W2:Y:S04]  /*28d90*/  LDL R15, [R1+0xc] ;  /* 0x00000c00010f7983 */ /* 0x000ea80000100800 */
[----:B------:R-:W2:Y:S04]  /*28da0*/  LDL.LU.64 R26, [R1+0x1a78] ;  /* 0x001a7800011a7983 */ /* 0x000ea80000300a00 */
[----:B------:R-:W2:Y:S04]  /*28db0*/  LDL.LU.64 R24, [R1+0x1a70] ;  /* 0x001a700001187983 */ /* 0x000ea80000300a00 */
        /* <DEDUP_REMOVED lines=17> */
[----:B--2---:R-:W-:Y:S03]  /*28ed0*/  HMMA.16816.F32.BF16 R8, R8, R4, R20 ;  /* 0x000000040808723c */ /* 0x004fe60000041814 */
[----:B------:R-:W-:Y:S04]  /*28ee0*/  STL.64 [R1+0x1a28], R6 ;  /* 0x001a280601007387 */ /* 0x000fe80000100a00 */
[----:B------:R-:W2:-:S12]  /*28ef0*/  LDL.LU R20, [R1+0x380] ;  /* 0x0003800001147983 */ /* 0x000e980000300800 */
[----:B------:R-:W-:Y:S04]  /*28f00*/  STL.64 [R1+0x4a0], R8 ;  /* 0x0004a00801007387 */ /* 0x000fe80000100a00 */
[----:B------:R-:W-:Y:S04]  /*28f10*/  STL.64 [R1+0x4a8], R10 ;  /* 0x0004a80a01007387 */ /* 0x000fe80000100a00 */
        /* <DEDUP_REMOVED lines=25> */
[----:B0-----:R-:W2:Y:S04]  /*290b0*/  LDL.64 R14, [R1+0xf8] ;  /* 0x0000f800010e7983 */ /* 0x001ea80000100a00 */
[----:B--2---:R0:W-:Y:S04]  /*290c0*/  STL.64 [R1+0x1a20], R14 ;  /* 0x001a200e01007387 */ /* 0x0041e80000100a00 */
[----:B0-----:R-:W2:Y:S04]  /*290d0*/  LDL.64 R14, [R1+0x108] ;  /* 0x00010800010e7983 */ /* 0x001ea80000100a00 */
[----:B------:R0:W-:Y:S04]  /*290e0*/  STL.64 [R1+0x19e8], R22 ;  /* 0x0019e81601007387 */ /* 0x0001e80000100a00 */
[----:B------:R-:W-:Y:S04]  /*290f0*/  STL.64 [R1+0x19e0], R20 ;  /* 0x0019e01401007387 */ /* 0x000fe80000100a00 */
[----:B0-----:R-:W2:Y:S04]  /*29100*/  LDL.64 R22, [R1+0xd8] ;  /* 0x0000d80001167983 */ /* 0x001ea80000100a00 */
[----:B--2---:R0:W-:Y:S04]  /*29110*/  STL.64 [R1+0x19f8], R22 ;  /* 0x0019f81601007387 */ /* 0x0041e80000100a00 */
[----:B0-----:R-:W2:Y:S04]  /*29120*/  LDL.64 R22, [R1+0xe8] ;  /* 0x0000e80001167983 */ /* 0x001ea80000100a00 */
[----:B--2---:R0:W-:Y:S04]  /*29130*/  STL.64 [R1+0x1a18], R22 ;  /* 0x001a181601007387 */ /* 0x0041e80000100a00 */
[----:B------:R-:W2:Y:S04]  /*29140*/  LDL.LU R20, [R1+0x3c0] ;  /* 0x0003c00001147983 */ /* 0x000ea80000300800 */
[----:B------:R-:W2:Y:S04]  /*29150*/  LDL.LU R21, [R1+0x3c4] ;  /* 0x0003c40001157983 */ /* 0x000ea80000300800 */
[----:B0-----:R-:W2:Y:S04]  /*29160*/  LDL.LU R22, [R1+0x3c8] ;  /* 0x0003c80001167983 */ /* 0x001ea80000300800 */
[----:B------:R-:W2:Y:S04]  /*29170*/  LDL.LU R23, [R1+0x3cc] ;  /* 0x0003cc0001177983 */ /* 0x000ea80000300800 */
[----:B------:R-:W2:Y:S04]  /*29180*/  LDL.LU R8, [R1+0x2e0] ;  /* 0x0002e00001087983 */ /* 0x000ea80000300800 */
        /* <DEDUP_REMOVED lines=10> */
[----:B--2---:R0:W-:Y:S04]  /*29230*/  STL.64 [R1+0x1938], R10 ;  /* 0x0019380a01007387 */ /* 0x0041e80000100a00 */
[----:B------:R-:W-:Y:S04]  /*29240*/  STL.64 [R1+0x1930], R8 ;  /* 0x0019300801007387 */ /* 0x000fe80000100a00 */
[----:B0-----:R-:W2:Y:S04]  /*29250*/  LDL R10, [R1+0x78] ;  /* 0x00007800010a7983 */ /* 0x001ea80000100800 */
[----:B------:R-:W2:Y:S04]  /*29260*/  LDL R11, [R1+0x7c] ;  /* 0x00007c00010b7983 */ /* 0x000ea80000100800 */
[----:B------:R-:W-:Y:S04]  /*29270*/  STL.64 [R1+0x490], R4 ;  /* 0x0004900401007387 */ /* 0x000fe80000100a00 */
[----:B------:R0:W-:Y:S04]  /*29280*/  STL.64 [R1+0x498], R6 ;  /* 0x0004980601007387 */ /* 0x0001e80000100a00 */
[----:B0-----:R-:W2:Y:S04]  /*29290*/  LDL.LU.64 R6, [R1+0x1a38] ;  /* 0x001a380001067983 */ /* 0x001ea80000300a00 */
[----:B------:R-:W2:Y:S04]  /*292a0*/  LDL.LU.64 R4, [R1+0x1a30] ;  /* 0x001a300001047983 */ /* 0x000ea80000300a00 */
[----:B------:R0:W-:Y:S04]  /*292b0*/  STL.64 [R1+0x19f0], R26 ;  /* 0x0019f01a01007387 */ /* 0x0001e80000100a00 */
[----:B------:R-:W3:Y:S04]  /*292c0*/  LDL.LU R24, [R1+0x3a0] ;  /* 0x0003a00001187983 */ /* 0x000ee80000300800 */
[----:B------:R-:W3:Y:S01]  /*292d0*/  LDL.LU R25, [R1+0x3a4] ;  /* 0x0003a40001197983 */ /* 0x000ee20000300800 */
[----:B------:R-:W-:-:S03]  /*292e0*/  IMAD.MOV.U32 R3, RZ, RZ, R15 ;  /* 0x000000ffff037224 */ /* 0x000fc600078e000f */
[----:B0-----:R-:W3:Y:S04]  /*292f0*/  LDL.LU R26, [R1+0x3a8] ;  /* 0x0003a800011a7983 */ /* 0x001ee80000300800 */
[----:B------:R-:W3:Y:S01]  /*29300*/  LDL.LU R27, [R1+0x3ac] ;  /* 0x0003ac00011b7983 */ /* 0x000ee20000300800 */
[----:B--2---:R-:W-:-:S15]  /*29310*/  HMMA.16816.F32.BF16 R4, R16, R14, R4 ;  /* 0x0000000e1004723c */ /* 0x004fde0000041804 */
[----:B------:R-:W-:-:S04]  /*29320*/  NOP ;  /* 0x0000000000007918 */ /* 0x000fc80000000000 */
[----:B------:R0:W-:Y:S04]  /*29330*/  STL.64 [R1+0x480], R4 ;  /* 0x0004800401007387 */ /* 0x0001e80000100a00 */
[----:B------:R1:W-:Y:S01]  /*29340*/  STL.64 [R1+0x488], R6 ;  /* 0x0004880601007387 */ /* 0x0003e20000100a00 */
[----:B0-----:R-:W-:-:S03]  /*29350*/  IMAD.MOV.U32 R4, RZ, RZ, R14 ;  /* 0x000000ffff047224 */ /* 0x001fc600078e000e */
[----:B-1----:R-:W2:Y:S04]  /*29360*/  LDL.LU.64 R6, [R1+0x1a28] ;  /* 0x001a280001067983 */ /* 0x002ea80000300a00 */
[----:B------:R-:W2:Y:S02]  /*29370*/  LDL.LU.64 R14, [R1+0x1a20] ;  /* 0x001a2000010e7983 */ /* 0x000ea40000300a00 */
        /* <DEDUP_REMOVED lines=10> */
[----:B------:R-:W-:-:S15]  /*29420*/  IMAD.MOV.U32 R9, RZ, RZ, R23 ;  /* 0x000000ffff097224 */ /* 0x000fde00078e0017 */
[----:B------:R-:W-:-:S03]  /*29430*/  NOP ;  /* 0x0000000000007918 */ /* 0x000fc60000000000 */
[----:B------:R0:W-:Y:S04]  /*29440*/  STL.64 [R1+0x460], R12 ;  /* 0x0004600c01007387 */ /* 0x0001e80000100a00 */
[----:B------:R1:W-:Y:S01]  /*29450*/  STL.64 [R1+0x468], R14 ;  /* 0x0004680e01007387 */ /* 0x0003e20000100a00 */
[----:B0-----:R-:W-:-:S03]  /*29460*/  IMAD.MOV.U32 R12, RZ, RZ, R22 ;  /* 0x000000ffff0c7224 */ /* 0x001fc600078e0016 */
[----:B-1----:R-:W2:Y:S04]  /*29470*/  LDL.LU.64 R14, [R1+0x1a00] ;  /* 0x001a0000010e7983 */ /* 0x002ea80000300a00 */
[----:B------:R-:W3:Y:S02]  /*29480*/  LDL.LU.64 R22, [R1+0x19f8] ;  /* 0x0019f80001167983 */ /* 0x000ee40000300a00 */
[----:B---3--:R-:W-:Y:S01]  /*29490*/  HMMA.16816.F32.BF16 R24, R16, R22, R24 ;  /* 0x000000161018723c */ /* 0x008fe20000041818 */
[----:B------:R-:W-:-:S15]  /*294a0*/  IMAD.MOV.U32 R13, RZ, RZ, R23 ;  /* 0x000000ffff0d7224 */ /* 0x000fde00078e0017 */
[----:B------:R-:W-:-:S03]  /*294b0*/  NOP ;  /* 0x0000000000007918 */ /* 0x000fc60000000000 */
[----:B------:R0:W-:Y:S04]  /*294c0*/  STL.64 [R1+0x450], R24 ;  /* 0x0004501801007387 */ /* 0x0001e80000100a00 */
[----:B------:R1:W-:Y:S01]  /*294d0*/  STL.64 [R1+0x458], R26 ;  /* 0x0004581a01007387 */ /* 0x0003e20000100a00 */
[----:B0-----:R-:W-:-:S03]  /*294e0*/  IMAD.MOV.U32 R24, RZ, RZ, R22 ;  /* 0x000000ffff187224 */ /* 0x001fc600078e0016 */
[----:B-1----:R-:W3:Y:S04]  /*294f0*/  LDL.LU.64 R26, [R1+0x19f0] ;  /* 0x0019f000011a7983 */ /* 0x002ee80000300a00 */
        /* <DEDUP_REMOVED lines=8> */
[----:B------:R0:W-:Y:S02]  /*29580*/  STL.64 [R1+0x1948], R10 ;  /* 0x0019480a01007387 */ /* 0x0001e40000100a00 */
[----:B0-----:R-:W-:-:S02]  /*29590*/  IMAD.MOV.U32 R10, RZ, RZ, R24 ;  /* 0x000000ffff0a7224 */ /* 0x001fc400078e0018 */
[----:B------:R-:W-:-:S05]  /*295a0*/  IMAD.MOV.U32 R11, RZ, RZ, R13 ;  /* 0x000000ffff0b7224 */ /* 0x000fca00078e000d */
[----:B------:R0:W-:Y:S02]  /*295b0*/  STL.64 [R1+0x1960], R10 ;  /* 0x0019600a01007387 */ /* 0x0001e40000100a00 */
[----:B0-----:R-:W-:Y:S02]  /*295c0*/  IMAD.MOV.U32 R10, RZ, RZ, R12 ;  /* 0x000000ffff0a7224 */ /* 0x001fe400078e000c */
[----:B------:R-:W-:-:S05]  /*295d0*/  IMAD.MOV.U32 R11, RZ, RZ, R9 ;  /* 0x000000ffff0b7224 */ /* 0x000fca00078e0009 */
[----:B------:R0:W-:Y:S02]  /*295e0*/  STL.64 [R1+0x1978], R10 ;  /* 0x0019780a01007387 */ /* 0x0001e40000100a00 */
[----:B0-----:R-:W-:Y:S02]  /*295f0*/  IMAD.MOV.U32 R10, RZ, RZ, R8 ;  /* 0x000000ffff0a7224 */ /* 0x001fe400078e0008 */
[----:B------:R-:W-:-:S05]  /*29600*/  IMAD.MOV.U32 R11, RZ, RZ, R5 ;  /* 0x000000ffff0b7224 */ /* 0x000fca00078e0005 */
[----:B------:R0:W-:Y:S02]  /*29610*/  STL.64 [R1+0x1990], R10 ;  /* 0x0019900a01007387 */ /* 0x0001e40000100a00 */
[----:B0-----:R-:W-:Y:S02]  /*29620*/  IMAD.MOV.U32 R10, RZ, RZ, R4 ;  /* 0x000000ffff0a7224 */ /* 0x001fe400078e0004 */
[----:B------:R-:W-:Y:S01]  /*29630*/  IMAD.MOV.U32 R11, RZ, RZ, R3 ;  /* 0x000000ffff0b7224 */ /* 0x000fe200078e0003 */
        /* <DEDUP_REMOVED lines=8> */
[----:B------:R0:W-:Y:S04]  /*296c0*/  STL.64 [R1+0x19a8], R10 ;  /* 0x0019a80a01007387 */ /* 0x0001e80000100a00 */
[----:B------:R-:W3:Y:S04]  /*296d0*/  LDL.LU R8, [R1+0x360] ;  /* 0x0003600001087983 */ /* 0x000ee80000300800 */
[----:B------:R-:W3:Y:S04]  /*296e0*/  LDL.LU R9, [R1+0x364] ;  /* 0x0003640001097983 */ /* 0x000ee80000300800 */
[----:B0-----:R-:W3:Y:S04]  /*296f0*/  LDL.LU R10, [R1+0x368] ;  /* 0x00036800010a7983 */ /* 0x001ee80000300800 */
[----:B------:R-:W3:Y:S04]  /*29700*/  LDL.LU R11, [R1+0x36c] ;  /* 0x00036c00010b7983 */ /* 0x000ee80000300800 */
        /* <DEDUP_REMOVED lines=8> */
[----:B------:R-:W2:Y:S01]  /*29790*/  LDL.LU R13, [R1+0x324] ;  /* 0x00032400010d7983 */ /* 0x000ea20000300800 */
[----:B------:R-:W-:-:S02]  /*297a0*/  IMAD.MOV.U32 R14, RZ, RZ, R7 ;  /* 0x000000ffff0e7224 */ /* 0x000fc400078e0007 */
[----:B------:R-:W-:Y:S01]  /*297b0*/  IMAD.MOV.U32 R15, RZ, RZ, R6 ;  /* 0x000000ffff0f7224 */ /* 0x000fe200078e0006 */
[----:B------:R-:W3:Y:S04]  /*297c0*/  LDL.LU R7, [R1+0x19cc] ;  /* 0x0019cc0001077983 */ /* 0x000ee80000300800 */
[----:B------:R-:W3:Y:S04]  /*297d0*/  LDL.LU R6, [R1+0x19c8] ;  /* 0x0019c80001067983 */ /* 0x000ee80000300800 */
[----:B------:R-:W-:Y:S04]  /*297e0*/  STL.64 [R1+0x1970], R14 ;  /* 0x0019700e01007387 */ /* 0x000fe80000100a00 */
[----:B--2---:R0:W-:Y:S04]  /*297f0*/  STL.64 [R1+0x1968], R12 ;  /* 0x0019680c01007387 */ /* 0x0041e80000100a00 */
[----:B0-----:R-:W2:Y:S04]  /*29800*/  LDL.LU R12, [R1+0x330] ;  /* 0x00033000010c7983 */ /* 0x001ea80000300800 */
[----:B------:R-:W2:Y:S04]  /*29810*/  LDL.LU R13, [R1+0x334] ;  /* 0x00033400010d7983 */ /* 0x000ea80000300800 */
[----:B------:R-:W2:Y:S04]  /*29820*/  LDL.LU R14, [R1+0x338] ;  /* 0x00033800010e7983 */ /* 0x000ea80000300800 */
[----:B------:R-:W2:Y:S04]  /*29830*/  LDL.LU R15, [R1+0x33c] ;  /* 0x00033c00010f7983 */ /* 0x000ea80000300800 */
[----:B--2---:R-:W-:Y:S04]  /*29840*/  STL.64 [R1+0x1988], R14 ;  /* 0x0019880e01007387 */ /* 0x004fe80000100a00 */
[----:B------:R0:W-:Y:S04]  /*29850*/  STL.64 [R1+0x1980], R12 ;  /* 0x0019800c01007387 */ /* 0x0001e80000100a00 */
[----:B0-----:R-:W2:Y:S04]  /*29860*/  LDL.LU R12, [R1+0x340] ;  /* 0x00034000010c7983 */ /* 0x001ea80000300800 */
[----:B------:R-:W2:Y:S01]  /*29870*/  LDL.LU R13, [R1+0x344] ;  /* 0x00034400010d7983 */ /* 0x000ea20000300800 */
[----:B---3--:R-:W-:-:S02]  /*29880*/  IMAD.MOV.U32 R14, RZ, RZ, R6 ;  /* 0x000000ffff0e7224 */ /* 0x008fc400078e0006 */
[----:B------:R-:W-:Y:S01]  /*29890*/  IMAD.MOV.U32 R15, RZ, RZ, R7 ;  /* 0x000000ffff0f7224 */ /* 0x000fe200078e0007 */
[----:B------:R-:W3:Y:S04]  /*298a0*/  LDL.LU R6, [R1+0x19c4] ;  /* 0x0019c40001067983 */ /* 0x000ee80000300800 */
[----:B------:R-:W3:Y:S04]  /*298b0*/  LDL.LU R7, [R1+0x19c0] ;  /* 0x0019c00001077983 */ /* 0x000ee80000300800 */
[----:B------:R-:W-:Y:S04]  /*298c0*/  STL.64 [R1+0x19a0], R14 ;  /* 0x0019a00e01007387 */ /* 0x000fe80000100a00 */
[----:B--2---:R0:W-:Y:S01]  /*298d0*/  STL.64 [R1+0x1998], R12 ;  /* 0x0019980c01007387 */ /* 0x0041e20000100a00 */
[----:B---3--:R-:W-:Y:S03]  /*298e0*/  HMMA.16816.F32.BF16 R16, R16, R6, R20 ;  /* 0x000000061010723c */ /* 0x008fe60000041814 */
        /* <DEDUP_REMOVED lines=8> */
[----:B0-----:R-:W2:Y:S04]  /*29970*/  LDL.LU R16, [R1+0x2f0] ;  /* 0x0002f00001107983 */ /* 0x001ea80000300800 */
[----:B------:R-:W2:Y:S01]  /*29980*/  LDL.LU R17, [R1+0x2f4] ;  /* 0x0002f40001117983 */ /* 0x000ea20000300800 */
[----:B----4-:R-:W-:-:S02]  /*29990*/  IMAD.MOV.U32 R18, RZ, RZ, R29 ;  /* 0x000000ffff127224 */ /* 0x010fc400078e001d */
[----:B------:R-:W-:Y:S01]  /*299a0*/  IMAD.MOV.U32 R19, RZ, RZ, R2 ;  /* 0x000000ffff137224 */ /* 0x000fe200078e0002 */
[----:B---3--:R-:W-:-:S15]  /*299b0*/  HMMA.16816.F32.BF16 R8, R20, R26, R8 ;  /* 0x0000001a1408723c */ /* 0x008fde0000041808 */
[----:B------:R-:W-:-:S04]  /*299c0*/  NOP ;  /* 0x0000000000007918 */ /* 0x000fc80000000000 */
[----:B------:R-:W-:Y:S01]  /*299d0*/  IMAD.MOV.U32 R29, RZ, RZ, R10 ;  /* 0x000000ffff1d7224 */ /* 0x000fe200078e000a */
[----:B------:R2:W-:Y:S01]  /*299e0*/  STL.64 [R1+0x410], R8 ;  /* 0x0004100801007387 */ /* 0x0005e20000100a00 */
[----:B------:R-:W-:-:S03]  /*299f0*/  IMAD.MOV.U32 R2, RZ, RZ, R11 ;  /* 0x000000ffff027224 */ /* 0x000fc600078e000b */
[----:B------:R-:W2:Y:S04]  /*29a00*/  LDL.LU.64 R10, [R1+0x19a8] ;  /* 0x0019a800010a7983 */ /* 0x000ea80000300a00 */
[----:B------:R-:W-:Y:S04]  /*29a10*/  STL [R1+0x1544], R2 ;  /* 0x0015440201007387 */ /* 0x000fe80000100800 */
[----:B------:R-:W-:Y:S01]  /*29a20*/  STL [R1+0x1540], R29 ;  /* 0x0015401d01007387 */ /* 0x000fe20000100800 */
        /* <DEDUP_REMOVED lines=31> */
[----:B------:R-:W2:-:S15]  /*29c20*/  LDL.LU.64 R14, [R1+0x1940] ;  /* 0x00194000010e7983 */ /* 0x000e9e0000300a00 */
[----:B------:R-:W-:Y:S01]  /*29c30*/  NOP ;  /* 0x0000000000007918 */ /* 0x000fe20000000000 */
        /* <DEDUP_REMOVED lines=9> */
[----:B0-----:R-:W2:Y:S04]  /*29cd0*/  LDL.LU.64 R14, [R1+0x1918] ;  /* 0x00191800010e7983 */ /* 0x001ea80000300a00 */
[----:B------:R-:W2:Y:S01]  /*29ce0*/  LDL.LU.64 R12, [R1+0x1910] ;  /* 0x00191000010c7983 */ /* 0x000ea20000300a00 */
[----:B------:R-:W-:Y:S03]  /*29cf0*/  HMMA.16816.F32.BF16 R16, R20, R6, R16 ;  /* 0x000000061410723c */ /* 0x000fe60000041810 */
[----:B------:R-:W-:-:S15]  /*29d00*/  STL [R1+0x189c], R7 ;  /* 0x00189c0701007387 */ /* 0x000fde0000100800 */
[----:B------:R-:W-:Y:S01]  /*29d10*/  NOP ;  /* 0x0000000000007918 */ /* 0x000fe20000000000 */
[----:B------:R-:W-:Y:S04]  /*29d20*/  STL.64 [R1+0x210], R16 ;  /* 0x0002101001007387 */ /* 0x000fe80000100a00 */
[----:B------:R-:W-:Y:S01]  /*29d30*/  STL.64 [R1+0x218], R18 ;  /* 0x0002181201007387 */ /* 0x000fe20000100a00 */
[----:B--2---:R-:W-:-:S15]  /*29d40*/  HMMA.16816.F32.BF16 R8, R12, R26, R8 ;  /* 0x0000001a0c08723c */ /* 0x004fde0000041808 */
[----:B------:R-:W-:-:S04]  /*29d50*/  NOP ;  /* 0x0000000000007918 */ /* 0x000fc80000000000 */
[----:B------:R-:W-:Y:S04]  /*29d60*/  STL.64 [R1+0x560], R8 ;  /* 0x0005600801007387 */ /* 0x000fe80000100a00 */
[----:B------:R-:W2:Y:S04]  /*29d70*/  LDL.LU R20, [R1+0x2c0] ;  /* 0x0002c00001147983 */ /* 0x000ea80000300800 */
[----:B------:R-:W2:Y:S04]  /*29d80*/  LDL.LU R21, [R1+0x2c4] ;  /* 0x0002c40001157983 */ /* 0x000ea80000300800 */
[----:B------:R-:W3:Y:S04]  /*29d90*/  LDL.LU R22, [R1+0x2c8] ;  /* 0x0002c80001167983 */ /* 0x000ee80000300800 */
[----:B------:R-:W3:Y:S01]  /*29da0*/  LDL.LU R23, [R1+0x2cc] ;  /* 0x0002cc0001177983 */ /* 0x000ee20000300800 */
[----:B------:R-:W-:-:S02]  /*29db0*/  IMAD.MOV.U32 R5, RZ, RZ, R10 ;  /* 0x000000ffff057224 */ /* 0x000fc400078e000a */
[----:B------:R-:W-:Y:S01]  /*29dc0*/  IMAD.MOV.U32 R4, RZ, RZ, R11 ;  /* 0x000000ffff047224 */ /* 0x000fe200078e000b */
[----:B---3--:R0:W-:Y:S04]  /*29dd0*/  STL.64 [R1+0x1900], R22 ;  /* 0x0019001601007387 */ /* 0x0081e80000100a00 */
[----:B--2---:R-:W-:Y:S04]  /*29de0*/  STL.64 [R1+0x18f8], R20 ;  /* 0x0018f81401007387 */ /* 0x004fe80000100a00 */
[----:B0-----:R-:W2:Y:S04]  /*29df0*/  LDL.64 R22, [R1+0x108] ;  /* 0x0001080001167983 */ /* 0x001ea80000100a00 */
[----:B------:R-:W3:Y:S04]  /*29e00*/  LDL.LU R8, [R1+0x290] ;  /* 0x0002900001087983 */ /* 0x000ee80000300800 */
[----:B------:R-:W3:Y:S04]  /*29e10*/  LDL.LU R9, [R1+0x294] ;  /* 0x0002940001097983 */ /* 0x000ee80000300800 */
[----:B------:R-:W4:Y:S04]  /*29e20*/  LDL.LU R10, [R1+0x298] ;  /* 0x00029800010a7983 */ /* 0x000f280000300800 */
[----:B------:R-:W4:Y:S01]  /*29e30*/  LDL.LU R11, [R1+0x29c] ;  /* 0x00029c00010b7983 */ /* 0x000f220000300800 */
[----:B------:R-:W-:-:S02]  /*29e40*/  IMAD.MOV.U32 R17, RZ, RZ, R26 ;  /* 0x000000ffff117224 */ /* 0x000fc400078e001a */
[----:B------:R-:W-:Y:S01]  /*29e50*/  IMAD.MOV.U32 R16, RZ, RZ, R27 ;  /* 0x000000ffff107224 */ /* 0x000fe200078e001b */
[----:B----4-:R-:W-:Y:S04]  /*29e60*/  STL.64 [R1+0x18c8], R10 ;  /* 0x0018c80a01007387 */ /* 0x010fe80000100a00 */
        /* <DEDUP_REMOVED lines=9> */
[----:B--2---:R0:W-:Y:S04]  /*29f00*/  STL.64 [R1+0x18f0], R26 ;  /* 0x0018f01a01007387 */ /* 0x0041e80000100a00 */
[----:B------:R1:W-:Y:S04]  /*29f10*/  STL.64 [R1+0x18e8], R24 ;  /* 0x0018e81801007387 */ /* 0x0003e80000100a00 */
[----:B0-----:R-:W2:Y:S04]  /*29f20*/  LDL.64 R26, [R1+0xf8] ;  /* 0x0000f800011a7983 */ /* 0x001ea80000100a00 */
[----:B--2---:R0:W-:Y:S04]  /*29f30*/  STL.64 [R1+0x1908], R26 ;  /* 0x0019081a01007387 */ /* 0x0041e80000100a00 */
[----:B-1----:R-:W2:Y:S04]  /*29f40*/  LDL.LU R24, [R1+0x2d0] ;  /* 0x0002d00001187983 */ /* 0x002ea80000300800 */
[----:B------:R-:W2:Y:S04]  /*29f50*/  LDL.LU R25, [R1+0x2d4] ;  /* 0x0002d40001197983 */ /* 0x000ea80000300800 */
[----:B0-----:R-:W2:Y:S04]  /*29f60*/  LDL.LU R26, [R1+0x2d8] ;  /* 0x0002d800011a7983 */ /* 0x001ea80000300800 */
[----:B------:R-:W2:Y:S04]  /*29f70*/  LDL.LU R27, [R1+0x2dc] ;  /* 0x0002dc00011b7983 */ /* 0x000ea80000300800 */
[----:B----4-:R0:W-:Y:S04]  /*29f80*/  STL.64 [R1+0x18e0], R10 ;  /* 0x0018e00a01007387 */ /* 0x0101e80000100a00 */
[----:B---3--:R-:W-:Y:S04]  /*29f90*/  STL.64 [R1+0x18d8], R8 ;  /* 0x0018d80801007387 */ /* 0x008fe80000100a00 */
[----:B0-----:R-:W3:Y:S04]  /*29fa0*/  LDL.64 R10, [R1+0xe8] ;  /* 0x0000e800010a7983 */ /* 0x001ee80000100a00 */
[----:B------:R-:W-:Y:S04]  /*29fb0*/  STL.64 [R1+0x18a0], R16 ;  /* 0x0018a01001007387 */ /* 0x000fe80000100a00 */
[----:B------:R-:W4:Y:S04]  /*29fc0*/  LDL.64 R18, [R1+0x8] ;  /* 0x0000080001127983 */ /* 0x000f280000100a00 */
[----:B----4-:R0:W-:Y:S04]  /*29fd0*/  STL.64 [R1+0x18b8], R18 ;  /* 0x0018b81201007387 */ /* 0x0101e80000100a00 */
[----:B0-----:R-:W4:Y:S01]  /*29fe0*/  LDL.64 R18, [R1+0x78] ;  /* 0x0000780001127983 */ /* 0x001f220000100a00 */
[----:B--2---:R-:W-:Y:S01]  /*29ff0*/  HMMA.16816.F32.BF16 R24, R12, R22, R24 ;  /* 0x000000160c18723c */ /* 0x004fe20000041818 */
[----:B------:R-:W-:-:S02]  /*2a000*/  IMAD.MOV.U32 R3, RZ, RZ, R23 ;  /* 0x000000ffff037224 */ /* 0x000fc400078e0017 */
[----:B----4-:R0:W-:Y:S04]  /*2a010*/  STL.64 [R1+0x18d0], R18 ;  /* 0x0018d01201007387 */ /* 0x0101e80000100a00 */
[----:B0-----:R-:W2:Y:S04]  /*2a020*/  LDL.64 R18, [R1+0xd8] ;  /* 0x0000d80001127983 */ /* 0x001ea80000100a00 */
[----:B------:R-:W-:Y:S04]  /*2a030*/  STL [R1+0x1484], R4 ;  /* 0x0014840401007387 */ /* 0x000fe80000100800 */
[----:B------:R-:W-:Y:S04]  /*2a040*/  STL [R1+0x1480], R5 ;  /* 0x0014800501007387 */ /* 0x000fe80000100800 */
[----:B------:R-:W-:Y:S04]  /*2a050*/  STL.64 [R1+0x550], R24 ;  /* 0x0005501801007387 */ /* 0x000fe80000100a00 */
[----:B------:R0:W-:Y:S04]  /*2a060*/  STL.64 [R1+0x558], R26 ;  /* 0x0005581a01007387 */ /* 0x0001e80000100a00 */
[----:B0-----:R-:W4:Y:S04]  /*2a070*/  LDL.LU.64 R26, [R1+0x1908] ;  /* 0x00190800011a7983 */ /* 0x001f280000300a00 */
[----:B------:R-:W4:Y:S04]  /*2a080*/  LDL.LU.64 R22, [R1+0x1900] ;  /* 0x0019000001167983 */ /* 0x000f280000300a00 */
[----:B------:R-:W4:Y:S04]  /*2a090*/  LDL.LU.64 R20, [R1+0x18f8] ;  /* 0x0018f80001147983 */ /* 0x000f280000300a00 */
[----:B------:R-:W-:Y:S01]  /*2a0a0*/  STL [R1+0x1894], R3 ;  /* 0x0018940301007387 */ /* 0x000fe20000100800 */
[----:B----4-:R-:W-:Y:S01]  /*2a0b0*/  HMMA.16816.F32.BF16 R20, R12, R26, R20 ;  /* 0x0000001a0c14723c */ /* 0x010fe20000041814 */
[----:B------:R-:W-:-:S02]  /*2a0c0*/  IMAD.MOV.U32 R7, RZ, RZ, R26 ;  /* 0x000000ffff077224 */ /* 0x000fc400078e001a */
[----:B------:R-:W4:Y:S04]  /*2a0d0*/  LDL.LU.64 R26, [R1+0x18f0] ;  /* 0x0018f000011a7983 */ /* 0x000f280000300a00 */
[----:B------:R-:W4:-:S12]  /*2a0e0*/  LDL.LU.64 R24, [R1+0x18e8] ;  /* 0x0018e80001187983 */ /* 0x000f180000300a00 */
[----:B------:R-:W-:Y:S01]  /*2a0f0*/  IMAD.MOV.U32 R4, RZ, RZ, R20 ;  /* 0x000000ffff047224 */ /* 0x000fe200078e0014 */
[----:B------:R0:W-:Y:S01]  /*2a100*/  STL.64 [R1+0x548], R22 ;  /* 0x0005481601007387 */ /* 0x0001e20000100a00 */
[----:B------:R-:W-:-:S03]  /*2a110*/  IMAD.MOV.U32 R5, RZ, RZ, R21 ;  /* 0x000000ffff057224 */ /* 0x000fc600078e0015 */
[----:B------:R-:W2:Y:S04]  /*2a120*/  LDL.LU R20, [R1+0x260] ;  /* 0x0002600001147983 */ /* 0x000ea80000300800 */
[----:B------:R-:W2:Y:S04]  /*2a130*/  LDL.LU R21, [R1+0x264] ;  /* 0x0002640001157983 */ /* 0x000ea80000300800 */
[----:B0-----:R-:W2:Y:S04]  /*2a140*/  LDL.LU R22, [R1+0x268] ;  /* 0x0002680001167983 */ /* 0x001ea80000300800 */
[----:B------:R-:W2:Y:S01]  /*2a150*/  LDL.LU R23, [R1+0x26c] ;  /* 0x00026c0001177983 */ /* 0x000ea20000300800 */
[----:B---3--:R-:W-:Y:S01]  /*2a160*/  IMAD.MOV.U32 R2, RZ, RZ, R11 ;  /* 0x000000ffff027224 */ /* 0x008fe200078e000b */
[----:B----4-:R-:W-:Y:S02]  /*2a170*/  HMMA.16816.F32.BF16 R24, R12, R10, R24 ;  /* 0x0000000a0c18723c */ /* 0x010fe40000041818 */
[----:B--2---:R-:W-:Y:S04]  /*2a180*/  STL.64 [R1+0x18b0], R22 ;  /* 0x0018b01601007387 */ /* 0x004fe80000100a00 */
[----:B------:R0:W-:Y:S04]  /*2a190*/  STL.64 [R1+0x18a8], R20 ;  /* 0x0018a81401007387 */ /* 0x0001e80000100a00 */
[----:B0-----:R-:W2:Y:S04]  /*2a1a0*/  LDL.LU R20, [R1+0x280] ;  /* 0x0002800001147983 */ /* 0x001ea80000300800 */
[----:B------:R-:W2:Y:S04]  /*2a1b0*/  LDL.LU R21, [R1+0x284] ;  /* 0x0002840001157983 */ /* 0x000ea80000300800 */
[----:B------:R-:W2:Y:S04]  /*2a1c0*/  LDL.LU R22, [R1+0x288] ;  /* 0x0002880001167983 */ /* 0x000ea80000300800 */
[----:B------:R-:W2:Y:S04]  /*2a1d0*/  LDL.LU R23, [R1+0x28c] ;  /* 0x00028c0001177983 */ /* 0x000ea80000300800 */
[----:B------:R-:W-:Y:S04]  /*2a1e0*/  STL [R1+0x148c], R4 ;  /* 0x00148c0401007387 */ /* 0x000fe80000100800 */
[----:B------:R-:W-:Y:S04]  /*2a1f0*/  STL [R1+0x1488], R5 ;  /* 0x0014880501007387 */ /* 0x000fe80000100800 */
[----:B------:R0:W-:Y:S04]  /*2a200*/  STL.64 [R1+0x530], R24 ;  /* 0x0005301801007387 */ /* 0x0001e80000100a00 */
[----:B------:R1:W-:Y:S01]  /*2a210*/  STL.64 [R1+0x538], R26 ;  /* 0x0005381a01007387 */ /* 0x0003e20000100a00 */
[----:B0-----:R-:W-:-:S03]  /*2a220*/  IMAD.MOV.U32 R24, RZ, RZ, R10 ;  /* 0x000000ffff187224 */ /* 0x001fc600078e000a */
[----:B------:R-:W3:Y:S04]  /*2a230*/  LDL.LU.64 R10, [R1+0x18e0] ;  /* 0x0018e000010a7983 */ /* 0x000ee80000300a00 */
[----:B------:R-:W3:Y:S04]  /*2a240*/  LDL.LU.64 R8, [R1+0x18d8] ;  /* 0x0018d80001087983 */ /* 0x000ee80000300a00 */
[----:B------:R-:W-:Y:S01]  /*2a250*/  STL [R1+0x1898], R2 ;  /* 0x0018980201007387 */ /* 0x000fe20000100800 */
[----:B------:R-:W-:Y:S02]  /*2a260*/  IMAD.MOV.U32 R29, RZ, RZ, R18 ;  /* 0x000000ffff1d7224 */ /* 0x000fe400078e0012 */
[----:B-1----:R-:W-:Y:S01]  /*2a270*/  IMAD.MOV.U32 R27, RZ, RZ, R19 ;  /* 0x000000ffff1b7224 */ /* 0x002fe200078e0013 */
[----:B---3--:R-:W-:Y:S01]  /*2a280*/  HMMA.16816.F32.BF16 R8, R12, R18, R8 ;  /* 0x000000120c08723c */ /* 0x008fe20000041808 */
[----:B------:R-:W3:-:S15]  /*2a290*/  LDL.LU.64 R18, [R1+0x18d0] ;  /* 0x0018d00001127983 */ /* 0x000ede0000300a00 */
[----:B------:R-:W-:-:S03]  /*2a2a0*/  NOP ;  /* 0x0000000000007918 */ /* 0x000fc60000000000 */
[----:B------:R-:W-:Y:S04]  /*2a2b0*/  STL.64 [R1+0x520], R8 ;  /* 0x0005200801007387 */ /* 0x000fe80000100a00 */
[----:B------:R0:W-:Y:S01]  /*2a2c0*/  STL [R1+0x528], R10 ;  /* 0x0005280a01007387 */ /* 0x0001e20000100800 */
[----:B------:R-:W-:-:S03]  /*2a2d0*/  IMAD.MOV.U32 R4, RZ, RZ, R11 ;  /* 0x000000ffff047224 */ /* 0x000fc600078e000b */
[----:B0-----:R-:W4:Y:S04]  /*2a2e0*/  LDL.LU.64 R10, [R1+0x18c8] ;  /* 0x0018c800010a7983 */ /* 0x001f280000300a00 */
[----:B------:R-:W4:Y:S01]  /*2a2f0*/  LDL.LU.64 R8, [R1+0x18c0] ;  /* 0x0018c00001087983 */ /* 0x000f220000300a00 */
[----:B---3--:R-:W-:Y:S02]  /*2a300*/  IMAD.MOV.U32 R2, RZ, RZ, R18 ;  /* 0x000000ffff027224 */ /* 0x008fe400078e0012 */
[----:B------:R-:W-:Y:S01]  /*2a310*/  IMAD.MOV.U32 R3, RZ, RZ, R19 ;  /* 0x000000ffff037224 */ /* 0x000fe200078e0013 */
[----:B----4-:R-:W-:Y:S01]  /*2a320*/  HMMA.16816.F32.BF16 R8, R12, R18, R8 ;  /* 0x000000120c08723c */ /* 0x010fe20000041808 */
[----:B------:R-:W2:-:S15]  /*2a330*/  LDL.LU.64 R18, [R1+0x18b8] ;  /* 0x0018b80001127983 */ /* 0x000e9e0000300a00 */
[----:B------:R-:W-:-:S03]  /*2a340*/  NOP ;  /* 0x0000000000007918 */ /* 0x000fc60000000000 */
[----:B------:R-:W-:Y:S04]  /*2a350*/  STL [R1+0x514], R9 ;  /* 0x0005140901007387 */ /* 0x000fe80000100800 */
[----:B------:R-:W-:Y:S01]  /*2a360*/  STL.64 [R1+0x518], R10 ;  /* 0x0005180a01007387 */ /* 0x000fe20000100a00 */
[----:B--2---:R-:W-:-:S15]  /*2a370*/  HMMA.16816.F32.BF16 R20, R12, R18, R20 ;  /* 0x000000120c14723c */ /* 0x004fde0000041814 */
[----:B------:R-:W-:-:S04]  /*2a380*/  NOP ;  /* 0x0000000000007918 */ /* 0x000fc80000000000 */
[----:B------:R-:W-:Y:S04]  /*2a390*/  STL.64 [R1+0x500], R20 ;  /* 0x0005001401007387 */ /* 0x000fe80000100a00 */
[----:B------:R0:W-:Y:S04]  /*2a3a0*/  STL.64 [R1+0x508], R22 ;  /* 0x0005081601007387 */ /* 0x0001e80000100a00 */
[----:B0-----:R-:W2:Y:S04]  /*2a3b0*/  LDL.LU.64 R22, [R1+0x18b0] ;  /* 0x0018b00001167983 */ /* 0x001ea80000300a00 */
[----:B------:R-:W2:Y:S04]  /*2a3c0*/  LDL.LU.64 R20, [R1+0x18a8] ;  /* 0x0018a80001147983 */ /* 0x000ea80000300a00 */
[----:B------:R-:W3:Y:S01]  /*2a3d0*/  LDL.LU.64 R16, [R1+0x18a0] ;  /* 0x0018a00001107983 */ /* 0x000ee20000300a00 */
[----:B------:R-:W-:-:S02]  /*2a3e0*/  IMAD.MOV.U32 R26, RZ, RZ, R18 ;  /* 0x000000ffff1a7224 */ /* 0x000fc400078e0012 */
[----:B------:R-:W-:-:S03]  /*2a3f0*/  IMAD.MOV.U32 R25, RZ, RZ, R19 ;  /* 0x000000ffff197224 */ /* 0x000fc600078e0013 */
[----:B------:R3:W-:Y:S04]  /*2a400*/  STL.64 [R1+0x1880], R26 ;  /* 0x0018801a01007387 */ /* 0x0007e80000100a00 */
[----:B------:R-:W-:Y:S01]  /*2a410*/  STL.64 [R1+0x1878], R24 ;  /* 0x0018781801007387 */ /* 0x000fe20000100a00 */
[----:B---3--:R-:W-:Y:S02]  /*2a420*/  IMAD.MOV.U32 R26, RZ, RZ, R17 ;  /* 0x000000ffff1a7224 */ /* 0x008fe400078e0011 */
[----:B------:R-:W-:Y:S02]  /*2a430*/  IMAD.MOV.U32 R27, RZ, RZ, R16 ;  /* 0x000000ffff1b7224 */ /* 0x000fe400078e0010 */
[----:B------:R-:W0:Y:S04]  /*2a440*/  LDSM.16.MT88.4 R16, [R28+UR5+0x2a000] ;  /* 0x02a000051c10783b */ /* 0x000e280008004200 */
[----:B0-----:R0:W-:Y:S04]  /*2a450*/  STL.64 [R1+0x1818], R18 ;  /* 0x0018181201007387 */ /* 0x0011e80000100a00 */
[----:B------:R1:W-:Y:S01]  /*2a460*/  STL.64 [R1+0x1810], R16 ;  /* 0x0018101001007387 */ /* 0x0003e20000100a00 */
[----:B0-----:R-:W-:-:S03]  /*2a470*/  IMAD.MOV.U32 R18, RZ, RZ, R7 ;  /* 0x000000ffff127224 */ /* 0x001fc600078e0007 */
[----:B------:R-:W2:Y:S04]  /*2a480*/  LDL.LU R7, [R1+0x189c] ;  /* 0x00189c0001077983 */ /* 0x000ea80000300800 */
[----:B------:R-:W3:Y:S01]  /*2a490*/  LDL R19, [R1+0xfc] ;  /* 0x0000fc0001137983 */ /* 0x000ee20000100800 */
[----:B------:R-:W-:-:S03]  /*2a4a0*/  IMAD.MOV.U32 R5, RZ, RZ, R8 ;  /* 0x000000ffff057224 */ /* 0x000fc600078e0008 */
[----:B------:R-:W-:Y:S01]  /*2a4b0*/  LDSM.16.MT88.4 R8, [R0+UR5+0x2a180] ;  /* 0x02a180050008783b */ /* 0x000fe20008004200 */
[----:B--2---:R-:W-:Y:S03]  /*2a4c0*/  HMMA.16816.F32.BF16 R12, R12, R6, R20 ;  /* 0x000000060c0c723c */ /* 0x004fe60000041814 */
[----:B------:R-:W0:Y:S04]  /*2a4d0*/  LDSM.16.MT88.4 R20, [R28+UR5+0x2a080] ;  /* 0x02a080051c14783b */ /* 0x000e280008004200 */
[----:B---3--:R2:W-:Y:S04]  /*2a4e0*/  STL.64 [R1+0x1888], R18 ;  /* 0x0018881201007387 */ /* 0x0085e80000100a00 */
[----:B-1----:R-:W3:Y:S04]  /*2a4f0*/  LDL.LU R16, [R1+0x270] ;  /* 0x0002700001107983 */ /* 0x002ee80000300800 */
[----:B------:R-:W3:Y:S04]  /*2a500*/  LDL.LU R17, [R1+0x274] ;  /* 0x0002740001117983 */ /* 0x000ee80000300800 */
[----:B--2---:R-:W3:Y:S04]  /*2a510*/  LDL.LU R18, [R1+0x278] ;  /* 0x0002780001127983 */ /* 0x004ee80000300800 */
[----:B------:R-:W3:Y:S04]  /*2a520*/  LDL.LU R19, [R1+0x27c] ;  /* 0x00027c0001137983 */ /* 0x000ee80000300800 */
[----:B------:R-:W-:Y:S04]  /*2a530*/  STL.64 [R1+0x1828], R6 ;  /* 0x0018280601007387 */ /* 0x000fe80000100a00 */
[----:B------:R1:W-:Y:S04]  /*2a540*/  STL.64 [R1+0x1820], R4 ;  /* 0x0018200401007387 */ /* 0x0003e80000100a00 */
[----:B------:R-:W-:Y:S04]  /*2a550*/  STL.64 [R1+0x310], R12 ;  /* 0x0003100c01007387 */ /* 0x000fe80000100a00 */
[----:B------:R-:W-:Y:S04]  /*2a560*/  STL.64 [R1+0x318], R14 ;  /* 0x0003180e01007387 */ /* 0x000fe80000100a00 */
[----:B------:R-:W2:Y:S04]  /*2a570*/  LDSM.16.MT88.4 R12, [R28+UR5+0x2a100] ;  /* 0x02a100051c0c783b */ /* 0x000ea80008004200 */
[----:B-1----:R-:W4:Y:S04]  /*2a580*/  LDL.LU R4, [R1+0x240] ;  /* 0x0002400001047983 */ /* 0x002f280000300800 */
[----:B------:R-:W4:Y:S04]  /*2a590*/  LDL.LU R5, [R1+0x244] ;  /* 0x0002440001057983 */ /* 0x000f280000300800 */
[----:B------:R-:W4:Y:S04]  /*2a5a0*/  LDL.LU R6, [R1+0x248] ;  /* 0x0002480001067983 */ /* 0x000f280000300800 */
[----:B------:R-:W4:Y:S04]  /*2a5b0*/  LDL.LU R7, [R1+0x24c] ;  /* 0x00024c0001077983 */ /* 0x000f280000300800 */
[----:B0-----:R-:W-:Y:S04]  /*2a5c0*/  STL.64 [R1+0x1790], R22 ;  /* 0x0017901601007387 */ /* 0x001fe80000100a00 */
[----:B------:R0:W-:Y:S04]  /*2a5d0*/  STL.64 [R1+0x1788], R20 ;  /* 0x0017881401007387 */ /* 0x0001e80000100a00 */
[----:B0-----:R-:W2:Y:S04]  /*2a5e0*/  LDL.LU R20, [R1+0x170] ;  /* 0x0001700001147983 */ /* 0x001ea80000300800 */
        /* <DEDUP_REMOVED lines=9> */
[----:B------:R0:W-:Y:S04]  /*2a680*/  STL.64 [R1+0x1848], R22 ;  /* 0x0018481601007387 */ /* 0x0001e80000100a00 */
[----:B-1----:R-:W4:Y:S04]  /*2a690*/  LDL.LU R20, [R1+0x250] ;  /* 0x0002500001147983 */ /* 0x002f280000300800 */
[----:B------:R-:W4:Y:S01]  /*2a6a0*/  LDL.LU R21, [R1+0x254] ;  /* 0x0002540001157983 */ /* 0x000f220000300800 */
[----:B---3--:R-:W-:Y:S03]  /*2a6b0*/  HMMA.16816.F32.BF16 R24, R8, R26, R16 ;  /* 0x0000001a0818723c */ /* 0x008fe60000041810 */
[----:B0-----:R-:W4:Y:S04]  /*2a6c0*/  LDL.LU R22, [R1+0x258] ;  /* 0x0002580001167983 */ /* 0x001f280000300800 */
[----:B------:R-:W4:Y:S04]  /*2a6d0*/  LDL.LU R23, [R1+0x25c] ;  /* 0x00025c0001177983 */ /* 0x000f280000300800 */
[----:B------:R0:W-:Y:S04]  /*2a6e0*/  STL.64 [R1+0x1700], R14 ;  /* 0x0017000e01007387 */ /* 0x0001e80000100a00 */
[----:B------:R-:W-:Y:S04]  /*2a6f0*/  STL.64 [R1+0x16f8], R12 ;  /* 0x0016f80c01007387 */ /* 0x000fe80000100a00 */
[----:B0-----:R-:W4:Y:S01]  /*2a700*/  LDL R14, [R1+0x108] ;  /* 0x00010800010e7983 */ /* 0x001f220000100800 */
[----:B--2---:R-:W-:-:S03]  /*2a710*/  IMAD.MOV.U32 R15, RZ, RZ, R3 ;  /* 0x000000ffff0f7224 */ /* 0x004fc600078e0003 */
[----:B------:R-:W2:Y:S04]  /*2a720*/  LDL.LU R3, [R1+0x1890] ;  /* 0x0018900001037983 */ /* 0x000ea80000300800 */
[----:B------:R-:W3:Y:S04]  /*2a730*/  LDL.LU.64 R18, [R1+0x1888] ;  /* 0x0018880001127983 */ /* 0x000ee80000300a00 */
[----:B------:R-:W-:Y:S04]  /*2a740*/  STL.64 [R1+0x300], R24 ;  /* 0x0003001801007387 */ /* 0x000fe80000100a00 */
[----:B------:R0:W-:Y:S04]  /*2a750*/  STL.64 [R1+0x308], R26 ;  /* 0x0003081a01007387 */ /* 0x0001e80000100a00 */
[----:B0-----:R-:W2:Y:S04]  /*2a760*/  LDL.LU.64 R26, [R1+0x1880] ;  /* 0x00188000011a7983 */ /* 0x001ea80000300a00 */
[----:B------:R-:W2:Y:S01]  /*2a770*/  LDL.LU.64 R24, [R1+0x1878] ;  /* 0x0018780001187983 */ /* 0x000ea20000300a00 */
[----:B----4-:R-:W-:Y:S03]  /*2a780*/  HMMA.16816.F32.BF16 R20, R8, R14, R20 ;  /* 0x0000000e0814723c */ /* 0x010fe60000041814 */
[----:B------:R-:W-:-:S15]  /*2a790*/  STL.64 [R1+0x1808], R14 ;  /* 0x0018080e01007387 */ /* 0x000fde0000100a00 */
[----:B------:R-:W-:Y:S01]  /*2a7a0*/  NOP ;  /* 0x0000000000007918 */ /* 0x000fe20000000000 */
[----:B------:R-:W-:Y:S04]  /*2a7b0*/  STL.64 [R1+0x2e0], R20 ;  /* 0x0002e01401007387 */ /* 0x000fe80000100a00 */
[----:B------:R0:W-:Y:S04]  /*2a7c0*/  STL.64 [R1+0x2e8], R22 ;  /* 0x0002e81601007387 */ /* 0x0001e80000100a00 */
[----:B------:R-:W4:Y:S01]  /*2a7d0*/  LDL.LU R16, [R1+0x1e0] ;  /* 0x0001e00001107983 */ /* 0x000f220000300800 */
[----:B---3--:R-:W-:-:S15]  /*2a7e0*/  HMMA.16816.F32.BF16 R4, R8, R18, R4 ;  /* 0x000000120804723c */ /* 0x008fde0000041804 */
[----:B------:R-:W-:-:S04]  /*2a7f0*/  NOP ;  /* 0x0000000000007918 */ /* 0x000fc80000000000 */
[----:B------:R-:W-:Y:S04]  /*2a800*/  STL.64 [R1+0x2d0], R4 ;  /* 0x0002d00401007387 */ /* 0x000fe80000100a00 */
[----:B------:R1:W-:Y:S04]  /*2a810*/  STL.64 [R1+0x2d8], R6 ;  /* 0x0002d80601007387 */ /* 0x0003e80000100a00 */
[----:B------:R-:W4:Y:S04]  /*2a820*/  LDL.LU R17, [R1+0x1e4] ;  /* 0x0001e40001117983 */ /* 0x000f280000300800 */
[----:B------:R-:W3:Y:S04]  /*2a830*/  LDL.LU R18, [R1+0x1e8] ;  /* 0x0001e80001127983 */ /* 0x000ee80000300800 */
[----:B------:R-:W3:Y:S01]  /*2a840*/  LDL.LU R19, [R1+0x1ec] ;  /* 0x0001ec0001137983 */ /* 0x000ee20000300800 */
[----:B0-----:R-:W-:-:S02]  /*2a850*/  IMAD.MOV.U32 R22, RZ, RZ, R29 ;  /* 0x000000ffff167224 */ /* 0x001fc400078e001d */
[----:B--2---:R-:W-:-:S05]  /*2a860*/  IMAD.MOV.U32 R23, RZ, RZ, R27 ;  /* 0x000000ffff177224 */ /* 0x004fca00078e001b */
[----:B------:R-:W-:Y:S01]  /*2a870*/  STL.64 [R1+0x1860], R22 ;  /* 0x0018601601007387 */ /* 0x000fe20000100a00 */
[----:B-1----:R-:W-:Y:S02]  /*2a880*/  IMAD.MOV.U32 R6, RZ, RZ, R26 ;  /* 0x000000ffff067224 */ /* 0x002fe400078e001a */
[----:B------:R-:W-:Y:S01]  /*2a890*/  IMAD.MOV.U32 R7, RZ, RZ, R25 ;  /* 0x000000ffff077224 */ /* 0x000fe200078e0019 */
[----:B---3--:R-:W-:Y:S04]  /*2a8a0*/  STL.64 [R1+0x1838], R18 ;  /* 0x0018381201007387 */ /* 0x008fe80000100a00 */
[----:B----4-:R-:W-:Y:S04]  /*2a8b0*/  STL.64 [R1+0x1830], R16 ;  /* 0x0018301001007387 */ /* 0x010fe80000100a00 */
[----:B------:R0:W-:Y:S04]  /*2a8c0*/  STL.64 [R1+0x1840], R6 ;  /* 0x0018400601007387 */ /* 0x0001e80000100a00 */
[----:B------:R-:W2:Y:S04]  /*2a8d0*/  LDL.LU R4, [R1+0x200] ;  /* 0x0002000001047983 */ /* 0x000ea80000300800 */
        /* <DEDUP_REMOVED lines=8> */
[----:B------:R-:W3:Y:S01]  /*2a960*/  LDL.LU R7, [R1+0x22c] ;  /* 0x00022c0001077983 */ /* 0x000ee20000300800 */
[----:B------:R-:W-:-:S03]  /*2a970*/  IMAD.MOV.U32 R22, RZ, RZ, R24 ;  /* 0x000000ffff167224 */ /* 0x000fc600078e0018 */
[----:B---3--:R-:W-:Y:S04]  /*2a980*/  STL.64 [R1+0x1870], R6 ;  /* 0x0018700601007387 */ /* 0x008fe80000100a00 */
[----:B--2---:R0:W-:Y:S04]  /*2a990*/  STL.64 [R1+0x1868], R4 ;  /* 0x0018680401007387 */ /* 0x0041e80000100a00 */
        /* <DEDUP_REMOVED lines=13> */
[----:B----4-:R1:W-:Y:S04]  /*2aa70*/  STL.64 [R1+0x17d8], R24 ;  /* 0x0017d81801007387 */ /* 0x0103e80000100a00 */
[----:B0-----:R-:W2:Y:S01]  /*2aa80*/  LDL.64 R26, [R1+0xf8] ;  /* 0x0000f800011a7983 */ /* 0x001ea20000100a00 */
[----:B------:R-:W-:-:S07]  /*2aa90*/  IMAD.MOV.U32 R23, RZ, RZ, R2 ;  /* 0x000000ffff177224 */ /* 0x000fce00078e0002 */
[C---:B------:R-:W-:Y:S01]  /*2aaa0*/  HMMA.16816.F32.BF16 R20, R8.reuse, R22, R4 ;  /* 0x000000160814723c */ /* 0x040fe20000041804 */
[----:B--2---:R0:W-:Y:S04]  /*2aab0*/  STL.64 [R1+0x17f0], R26 ;  /* 0x0017f01a01007387 */ /* 0x0041e80000100a00 */
[----:B-1----:R-:W2:Y:S04]  /*2aac0*/  LDL.LU R24, [R1+0x1c0] ;  /* 0x0001c00001187983 */ /* 0x002ea80000300800 */
[----:B------:R-:W2:Y:S04]  /*2aad0*/  LDL.LU R25, [R1+0x1c4] ;  /* 0x0001c40001197983 */ /* 0x000ea80000300800 */
[----:B0-----:R-:W4:Y:S04]  /*2aae0*/  LDL.LU R26, [R1+0x1c8] ;  /* 0x0001c800011a7983 */ /* 0x001f280000300800 */
        /* <DEDUP_REMOVED lines=8> */
[----:B------:R-:W4:Y:S04]  /*2ab70*/  LDL.LU.64 R6, [R1+0x1870] ;  /* 0x0018700001067983 */ /* 0x000f280000300a00 */
[----:B------:R-:W4:Y:S04]  /*2ab80*/  LDL.LU.64 R4, [R1+0x1868] ;  /* 0x0018680001047983 */ /* 0x000f280000300a00 */
[----:B------:R-:W-:Y:S04]  /*2ab90*/  STL.64 [R1+0x2c0], R20 ;  /* 0x0002c01401007387 */ /* 0x000fe80000100a00 */
[----:B------:R0:W-:Y:S04]  /*2aba0*/  STL.64 [R1+0x2c8], R22 ;  /* 0x0002c81601007387 */ /* 0x0001e80000100a00 */
[----:B0-----:R-:W4:Y:S02]  /*2abb0*/  LDL.LU.64 R22, [R1+0x1860] ;  /* 0x0018600001167983 */ /* 0x001f240000300a00 */
[----:B----4-:R-:W-:Y:S02]  /*2abc0*/  HMMA.16816.F32.BF16 R20, R8, R22, R4 ;  /* 0x000000160814723c */ /* 0x010fe40000041804 */
[----:B------:R-:W4:Y:S04]  /*2abd0*/  LDL.LU.64 R6, [R1+0x1858] ;  /* 0x0018580001067983 */ /* 0x000f280000300a00 */
[----:B------:R-:W4:-:S13]  /*2abe0*/  LDL.LU.64 R4, [R1+0x1850] ;  /* 0x0018500001047983 */ /* 0x000f1a0000300a00 */
[----:B------:R-:W-:Y:S04]  /*2abf0*/  STL.64 [R1+0x2b0], R20 ;  /* 0x0002b01401007387 */ /* 0x000fe80000100a00 */
[----:B------:R0:W-:Y:S04]  /*2ac00*/  STL.64 [R1+0x2b8], R22 ;  /* 0x0002b81601007387 */ /* 0x0001e80000100a00 */
[----:B0-----:R-:W4:Y:S02]  /*2ac10*/  LDL.LU.64 R22, [R1+0x1848] ;  /* 0x0018480001167983 */ /* 0x001f240000300a00 */
[----:B----4-:R-:W-:-:S15]  /*2ac20*/  HMMA.16816.F32.BF16 R4, R8, R22, R4 ;  /* 0x000000160804723c */ /* 0x010fde0000041804 */
[----:B------:R-:W-:-:S04]  /*2ac30*/  NOP ;  /* 0x0000000000007918 */ /* 0x000fc80000000000 */
[----:B------:R-:W-:Y:S04]  /*2ac40*/  STL.64 [R1+0x2a0], R4 ;  /* 0x0002a00401007387 */ /* 0x000fe80000100a00 */
[----:B------:R0:W-:Y:S04]  /*2ac50*/  STL.64 [R1+0x2a8], R6 ;  /* 0x0002a80601007387 */ /* 0x0001e80000100a00 */
[----:B0-----:R-:W3:Y:S04]  /*2ac60*/  LDL.LU.64 R6, [R1+0x1840] ;  /* 0x0018400001067983 */ /* 0x001ee80000300a00 */
[----:B------:R0:W-:Y:S04]  /*2ac70*/  STL.64 [R1+0x17b8], R22 ;  /* 0x0017b81601007387 */ /* 0x0001e80000100a00 */
[----:B0-----:R-:W4:Y:S04]  /*2ac80*/  LDL.64 R22, [R1+0xd8] ;  /* 0x0000d80001167983 */ /* 0x001f280000100a00 */
[----:B----4-:R0:W-:Y:S04]  /*2ac90*/  STL.64 [R1+0x17d0], R22 ;  /* 0x0017d01601007387 */ /* 0x0101e80000100a00 */
[----:B0-----:R-:W4:Y:S01]  /*2aca0*/  LDL.64 R22, [R1+0xe8] ;  /* 0x0000e80001167983 */ /* 0x001f220000100a00 */
[C---:B---3--:R-:W-:Y:S03]  /*2acb0*/  HMMA.16816.F32.BF16 R4, R8.reuse, R6, R16 ;  /* 0x000000060804723c */ /* 0x048fe60000041810 */
[----:B----4-:R0:W-:Y:S04]  /*2acc0*/  STL.64 [R1+0x17e8], R22 ;  /* 0x0017e81601007387 */ /* 0x0101e80000100a00 */
[----:B------:R-:W3:Y:S04]  /*2acd0*/  LDL.LU R20, [R1+0x1b0] ;  /* 0x0001b00001147983 */ /* 0x000ee80000300800 */
[----:B------:R-:W3:Y:S04]  /*2ace0*/  LDL.LU R21, [R1+0x1b4] ;  /* 0x0001b40001157983 */ /* 0x000ee80000300800 */
[----:B0-----:R-:W3:Y:S04]  /*2acf0*/  LDL.LU R22, [R1+0x1b8] ;  /* 0x0001b80001167983 */ /* 0x001ee80000300800 */
[----:B------:R-:W3:Y:S04]  /*2ad00*/  LDL.LU R23, [R1+0x1bc] ;  /* 0x0001bc0001177983 */ /* 0x000ee80000300800 */
[----:B------:R-:W4:Y:S04]  /*2ad10*/  LDL.LU.64 R18, [R1+0x1838] ;  /* 0x0018380001127983 */ /* 0x000f280000300a00 */
[----:B------:R-:W4:Y:S04]  /*2ad20*/  LDL.LU.64 R16, [R1+0x1830] ;  /* 0x0018300001107983 */ /* 0x000f280000300a00 */
[----:B------:R-:W-:Y:S04]  /*2ad30*/  STL.64 [R1+0x290], R4 ;  /* 0x0002900401007387 */ /* 0x000fe80000100a00 */
[----:B------:R0:W-:Y:S04]  /*2ad40*/  STL.64 [R1+0x298], R6 ;  /* 0x0002980601007387 */ /* 0x0001e80000100a00 */
[----:B0-----:R-:W4:Y:S04]  /*2ad50*/  LDL.LU.64 R6, [R1+0x1828] ;  /* 0x0018280001067983 */ /* 0x001f280000300a00 */
[----:B------:R-:W2:Y:S01]  /*2ad60*/  LDL.LU.64 R4, [R1+0x1820] ;  /* 0x0018200001047983 */ /* 0x000ea20000300a00 */
[----:B----4-:R-:W-:Y:S03]  /*2ad70*/  HMMA.16816.F32.BF16 R8, R8, R6, R16 ;  /* 0x000000060808723c */ /* 0x010fe60000041810 */
[----:B------:R-:W4:Y:S04]  /*2ad80*/  LDL.LU.64 R18, [R1+0x1818] ;  /* 0x0018180001127983 */ /* 0x000f280000300a00 */
[----:B------:R-:W4:Y:S04]  /*2ad90*/  LDL.LU.64 R16, [R1+0x1810] ;  /* 0x0018100001107983 */ /* 0x000f280000300a00 */
[----:B------:R-:W-:Y:S04]  /*2ada0*/  STL.64 [R1+0x17b0], R6 ;  /* 0x0017b00601007387 */ /* 0x000fe80000100a00 */
[----:B--2---:R0:W-:Y:S04]  /*2adb0*/  STL.64 [R1+0x17a8], R4 ;  /* 0x0017a80401007387 */ /* 0x0041e80000100a00 */
[----:B------:R-:W-:Y:S04]  /*2adc0*/  STL.64 [R1+0x270], R8 ;  /* 0x0002700801007387 */ /* 0x000fe80000100a00 */
[----:B------:R-:W-:Y:S04]  /*2add0*/  STL.64 [R1+0x278], R10 ;  /* 0x0002780a01007387 */ /* 0x000fe80000100a00 */
[----:B0-----:R-:W2:Y:S04]  /*2ade0*/  LDL.LU R4, [R1+0x180] ;  /* 0x0001800001047983 */ /* 0x001ea80000300800 */
[----:B------:R-:W2:Y:S04]  /*2adf0*/  LDL.LU R5, [R1+0x184] ;  /* 0x0001840001057983 */ /* 0x000ea80000300800 */
[----:B------:R-:W2:Y:S04]  /*2ae00*/  LDL.LU R6, [R1+0x188] ;  /* 0x0001880001067983 */ /* 0x000ea80000300800 */
[----:B------:R-:W2:Y:S01]  /*2ae10*/  LDL.LU R7, [R1+0x18c] ;  /* 0x00018c0001077983 */ /* 0x000ea20000300800 */
[----:B------:R-:W-:Y:S01]  /*2ae20*/  IMAD.MOV.U32 R2, RZ, RZ, R27 ;  /* 0x000000ffff027224 */ /* 0x000fe200078e001b */
[----:B----4-:R-:W-:Y:S02]  /*2ae30*/  HMMA.16816.F32.BF16 R12, R16, R26, R12 ;  /* 0x0000001a100c723c */ /* 0x010fe4000004180c */
[----:B--2---:R-:W-:Y:S04]  /*2ae40*/  STL.64 [R1+0x17c8], R6 ;  /* 0x0017c80601007387 */ /* 0x004fe80000100a00 */
[----:B------:R0:W-:Y:S04]  /*2ae50*/  STL.64 [R1+0x17c0], R4 ;  /* 0x0017c00401007387 */ /* 0x0001e80000100a00 */
[----:B0-----:R-:W2:Y:S04]  /*2ae60*/  LDL.LU R4, [R1+0x190] ;  /* 0x0001900001047983 */ /* 0x001ea80000300800 */
[----:B------:R-:W2:Y:S04]  /*2ae70*/  LDL.LU R5, [R1+0x194] ;  /* 0x0001940001057983 */ /* 0x000ea80000300800 */
[----:B------:R-:W2:Y:S04]  /*2ae80*/  LDL.LU R6, [R1+0x198] ;  /* 0x0001980001067983 */ /* 0x000ea80000300800 */
[----:B------:R-:W2:Y:S04]  /*2ae90*/  LDL.LU R7, [R1+0x19c] ;  /* 0x00019c0001077983 */ /* 0x000ea80000300800 */
[----:B------:R-:W4:Y:S04]  /*2aea0*/  LDL.LU.64 R10, [R1+0x8] ;  /* 0x00000800010a7983 */ /* 0x000f280000300a00 */
[----:B------:R0:W-:Y:S04]  /*2aeb0*/  STL.64 [R1+0x280], R12 ;  /* 0x0002800c01007387 */ /* 0x0001e80000100a00 */
[----:B------:R1:W-:Y:S01]  /*2aec0*/  STL.64 [R1+0x288], R14 ;  /* 0x0002880e01007387 */ /* 0x0003e20000100a00 */
[----:B0-----:R-:W-:-:S03]  /*2aed0*/  IMAD.MOV.U32 R12, RZ, RZ, R26 ;  /* 0x000000ffff0c7224 */ /* 0x001fc600078e001a */
[----:B-1----:R-:W2:Y:S04]  /*2aee0*/  LDL.LU.64 R14, [R1+0x1808] ;  /* 0x00180800010e7983 */ /* 0x002ea80000300a00 */
[----:B------:R-:W2:Y:S04]  /*2aef0*/  LDL.LU.64 R26, [R1+0x1800] ;  /* 0x00180000011a7983 */ /* 0x000ea80000300a00 */
[----:B------:R-:W2:Y:S02]  /*2af00*/  LDL.LU.64 R24, [R1+0x17f8] ;  /* 0x0017f80001187983 */ /* 0x000ea40000300a00 */
[----:B--2---:R-:W-:-:S15]  /*2af10*/  HMMA.16816.F32.BF16 R24, R16, R14, R24 ;  /* 0x0000000e1018723c */ /* 0x004fde0000041818 */
[----:B------:R-:W-:-:S04]  /*2af20*/  NOP ;  /* 0x0000000000007918 */ /* 0x000fc80000000000 */
[----:B------:R-:W-:Y:S04]  /*2af30*/  STL.64 [R1+0x1f0], R24 ;  /* 0x0001f01801007387 */ /* 0x000fe80000100a00 */
[----:B------:R0:W-:Y:S04]  /*2af40*/  STL.64 [R1+0x1f8], R26 ;  /* 0x0001f81a01007387 */ /* 0x0001e80000100a00 */
[----:B0-----:R-:W3:Y:S04]  /*2af50*/  LDL.LU.64 R26, [R1+0x17f0] ;  /* 0x0017f000011a7983 */ /* 0x001ee80000300a00 */
[----:B------:R0:W-:Y:S01]  /*2af60*/  STL.64 [R1+0x1768], R14 ;  /* 0x0017680e01007387 */ /* 0x0001e20000100a00 */
[----:B---3--:R-:W-:Y:S01]  /*2af70*/  HMMA.16816.F32.BF16 R20, R16, R26, R20 ;  /* 0x0000001a1014723c */ /* 0x008fe20000041814 */
[----:B0-----:R-:W-:-:S02]  /*2af80*/  IMAD.MOV.U32 R14, RZ, RZ, R26 ;  /* 0x000000ffff0e7224 */ /* 0x001fc400078e001a */
        /* <DEDUP_REMOVED lines=13> */
[----:B------:R-:W2:Y:S02]  /*2b060*/  LDL.LU.64 R22, [R1+0x17d0] ;  /* 0x0017d00001167983 */ /* 0x000ea40000300a00 */
[----:B--2---:R-:W-:Y:S01]  /*2b070*/  HMMA.16816.F32.BF16 R4, R16, R22, R4 ;  /* 0x000000161004723c */ /* 0x004fe20000041804 */
[----:B-1----:R-:W-:Y:S02]  /*2b080*/  IMAD.MOV.U32 R26, RZ, RZ, R22 ;  /* 0x000000ffff1a7224 */ /* 0x002fe400078e0016 */
        /* <DEDUP_REMOVED lines=8> */
[----:B------:R-:W2:Y:S04]  /*2b110*/  LDL.LU.64 R6, [R1+0x17b0] ;  /* 0x0017b00001067983 */ /* 0x000ea80000300a00 */
[----:B------:R-:W3:-:S13]  /*2b120*/  LDL.LU.64 R4, [R1+0x17a8] ;  /* 0x0017a80001047983 */ /* 0x000eda0000300a00 */
        /* <DEDUP_REMOVED lines=9> */
[----:B------:R-:W4:Y:S04]  /*2b1c0*/  LDL.LU.64 R20, [R1+0x1788] ;  /* 0x0017880001147983 */ /* 0x000f280000300a00 */
[----:B------:R0:W-:Y:S04]  /*2b1d0*/  STL.64 [R1+0x1718], R10 ;  /* 0x0017180a01007387 */ /* 0x0001e80000100a00 */
[----:B------:R-:W2:Y:S04]  /*2b1e0*/  LDL.LU R8, [R1+0xb0] ;  /* 0x0000b00001087983 */ /* 0x000ea80000300800 */
[----:B------:R-:W2:Y:S04]  /*2b1f0*/  LDL.LU R9, [R1+0xb4] ;  /* 0x0000b40001097983 */ /* 0x000ea80000300800 */
[----:B0-----:R-:W2:Y:S04]  /*2b200*/  LDL.LU R10, [R1+0xb8] ;  /* 0x0000b800010a7983 */ /* 0x001ea80000300800 */
[----:B------:R-:W2:Y:S04]  /*2b210*/  LDL.LU R11, [R1+0xbc] ;  /* 0x0000bc00010b7983 */ /* 0x000ea80000300800 */
[----:B--2---:R0:W-:Y:S04]  /*2b220*/  STL.64 [R1+0x1728], R10 ;  /* 0x0017280a01007387 */ /* 0x0041e80000100a00 */
[----:B------:R1:W-:Y:S01]  /*2b230*/  STL.64 [R1+0x1720], R8 ;  /* 0x0017200801007387 */ /* 0x0003e20000100a00 */
[----:B0-----:R-:W-:-:S02]  /*2b240*/  IMAD.MOV.U32 R10, RZ, RZ, R26 ;  /* 0x000000ffff0a7224 */ /* 0x001fc400078e001a */
[----:B------:R-:W-:-:S05]  /*2b250*/  IMAD.MOV.U32 R11, RZ, RZ, R25 ;  /* 0x000000ffff0b7224 */ /* 0x000fca00078e0019 */
[----:B------:R0:W-:Y:S04]  /*2b260*/  STL.64 [R1+0x1740], R10 ;  /* 0x0017400a01007387 */ /* 0x0001e80000100a00 */
[----:B-1----:R-:W2:Y:S04]  /*2b270*/  LDL.LU R8, [R1+0x160] ;  /* 0x0001600001087983 */ /* 0x002ea80000300800 */
[----:B------:R-:W2:Y:S04]  /*2b280*/  LDL.LU R9, [R1+0x164] ;  /* 0x0001640001097983 */ /* 0x000ea80000300800 */
[----:B0-----:R-:W2:Y:S04]  /*2b290*/  LDL.LU R10, [R1+0x168] ;  /* 0x00016800010a7983 */ /* 0x001ea80000300800 */
[----:B------:R-:W2:Y:S02]  /*2b2a0*/  LDL.LU R11, [R1+0x16c] ;  /* 0x00016c00010b7983 */ /* 0x000ea40000300800 */
[----:B--2---:R-:W-:Y:S01]  /*2b2b0*/  HMMA.16816.F32.BF16 R16, R16, R6, R8 ;  /* 0x000000061010723c */ /* 0x004fe20000041808 */
[----:B------:R-:W-:-:S02]  /*2b2c0*/  IMAD.MOV.U32 R10, RZ, RZ, R24 ;  /* 0x000000ffff0a7224 */ /* 0x000fc400078e0018 */
[----:B------:R-:W-:-:S15]  /*2b2d0*/  IMAD.MOV.U32 R11, RZ, RZ, R15 ;  /* 0x000000ffff0b7224 */ /* 0x000fde00078e000f */
[----:B------:R-:W-:Y:S01]  /*2b2e0*/  NOP ;  /* 0x0000000000007918 */ /* 0x000fe20000000000 */
[----:B------:R-:W-:Y:S04]  /*2b2f0*/  STL.64 [R1+0x190], R16 ;  /* 0x0001901001007387 */ /* 0x000fe80000100a00 */
[----:B------:R0:W-:Y:S04]  /*2b300*/  STL.64 [R1+0x198], R18 ;  /* 0x0001981201007387 */ /* 0x0001e80000100a00 */
[----:B------:R-:W-:Y:S01]  /*2b310*/  STL.64 [R1+0x1758], R10 ;  /* 0x0017580a01007387 */ /* 0x000fe20000100a00 */
[----:B0-----:R-:W-:Y:S02]  /*2b320*/  IMAD.MOV.U32 R18, RZ, RZ, R14 ;  /* 0x000000ffff127224 */ /* 0x001fe400078e000e */
[----:B------:R-:W-:-:S05]  /*2b330*/  IMAD.MOV.U32 R19, RZ, RZ, R13 ;  /* 0x000000ffff137224 */ /* 0x000fca00078e000d */
[----:B------:R0:W-:Y:S04]  /*2b340*/  STL.64 [R1+0x1760], R18 ;  /* 0x0017601201007387 */ /* 0x0001e80000100a00 */
[----:B------:R-:W2:Y:S04]  /*2b350*/  LDL.LU R16, [R1+0x140] ;  /* 0x0001400001107983 */ /* 0x000ea80000300800 */
[----:B------:R-:W2:Y:S04]  /*2b360*/  LDL.LU R17, [R1+0x144] ;  /* 0x0001440001117983 */ /* 0x000ea80000300800 */
[----:B0-----:R-:W2:Y:S04]  /*2b370*/  LDL.LU R18, [R1+0x148] ;  /* 0x0001480001127983 */ /* 0x001ea80000300800 */
[----:B------:R-:W2:Y:S04]  /*2b380*/  LDL.LU R19, [R1+0x14c] ;  /* 0x00014c0001137983 */ /* 0x000ea80000300800 */
[----:B--2---:R-:W-:Y:S04]  /*2b390*/  STL.64 [R1+0x1778], R18 ;  /* 0x0017781201007387 */ /* 0x004fe80000100a00 */
[----:B------:R0:W-:Y:S04]  /*2b3a0*/  STL.64 [R1+0x1770], R16 ;  /* 0x0017701001007387 */ /* 0x0001e80000100a00 */
[----:B0-----:R-:W4:Y:S04]  /*2b3b0*/  LDL.LU R16, [R1+0x150] ;  /* 0x0001500001107983 */ /* 0x001f280000300800 */
[----:B------:R-:W4:Y:S04]  /*2b3c0*/  LDL.LU R17, [R1+0x154] ;  /* 0x0001540001117983 */ /* 0x000f280000300800 */
[----:B------:R-:W4:Y:S04]  /*2b3d0*/  LDL.LU R18, [R1+0x158] ;  /* 0x0001580001127983 */ /* 0x000f280000300800 */
[----:B------:R-:W4:Y:S04]  /*2b3e0*/  LDL.LU R19, [R1+0x15c] ;  /* 0x00015c0001137983 */ /* 0x000f280000300800 */
[----:B------:R-:W2:Y:S04]  /*2b3f0*/  LDL.LU R8, [R1+0x130] ;  /* 0x0001300001087983 */ /* 0x000ea80000300800 */
[----:B------:R-:W2:Y:S04]  /*2b400*/  LDL.LU R9, [R1+0x134] ;  /* 0x0001340001097983 */ /* 0x000ea80000300800 */
[----:B------:R-:W2:Y:S04]  /*2b410*/  LDL.LU R10, [R1+0x138] ;  /* 0x00013800010a7983 */ /* 0x000ea80000300800 */
[----:B------:R-:W2:Y:S04]  /*2b420*/  LDL.LU R11, [R1+0x13c] ;  /* 0x00013c00010b7983 */ /* 0x000ea80000300800 */
[----:B------:R-:W-:Y:S04]  /*2b430*/  STL.64 [R1+0x1710], R6 ;  /* 0x0017100601007387 */ /* 0x000fe80000100a00 */
[----:B---3--:R0:W-:Y:S04]  /*2b440*/  STL.64 [R1+0x1708], R4 ;  /* 0x0017080401007387 */ /* 0x0081e80000100a00 */
        /* <DEDUP_REMOVED lines=20> */
[----:B------:R-:W2:Y:S01]  /*2b590*/  LDL.LU R26, [R1+0x18] ;  /* 0x00001800011a7983 */ /* 0x000ea20000300800 */
[----:B----4-:R-:W-:Y:S01]  /*2b5a0*/  HMMA.16816.F32.BF16 R12, R20, R14, R16 ;  /* 0x0000000e140c723c */ /* 0x010fe20000041810 */
[----:B------:R-:W-:-:S02]  /*2b5b0*/  IMAD.MOV.U32 R27, RZ, RZ, R3 ;  /* 0x000000ffff1b7224 */ /* 0x000fc400078e0003 */
[----:B------:R-:W4:Y:S04]  /*2b5c0*/  LDL.LU R3, [R1+0x1780] ;  /* 0x0017800001037983 */ /* 0x000f280000300800 */
[----:B--2---:R0:W-:Y:S04]  /*2b5d0*/  STL.64 [R1+0x16a8], R26 ;  /* 0x0016a81a01007387 */ /* 0x0041e80000100a00 */
[----:B---3--:R-:W-:Y:S04]  /*2b5e0*/  STL.64 [R1+0x16a0], R24 ;  /* 0x0016a01801007387 */ /* 0x008fe80000100a00 */
[----:B0-----:R-:W2:Y:S04]  /*2b5f0*/  LDL.LU.64 R26, [R1+0x78] ;  /* 0x00007800011a7983 */ /* 0x001ea80000300a00 */
[----:B------:R-:W3:Y:S04]  /*2b600*/  LDL.LU.64 R18, [R1+0x1778] ;  /* 0x0017780001127983 */ /* 0x000ee80000300a00 */
[----:B------:R-:W3:Y:S04]  /*2b610*/  LDL.LU.64 R16, [R1+0x1770] ;  /* 0x0017700001107983 */ /* 0x000ee80000300a00 */
[----:B------:R-:W-:Y:S04]  /*2b620*/  STL.64 [R1+0x5d0], R12 ;  /* 0x0005d00c01007387 */ /* 0x000fe80000100a00 */
[----:B------:R0:W-:Y:S04]  /*2b630*/  STL.64 [R1+0x5d8], R14 ;  /* 0x0005d80e01007387 */ /* 0x0001e80000100a00 */
[----:B0-----:R-:W3:Y:S02]  /*2b640*/  LDL.LU.64 R14, [R1+0x1768] ;  /* 0x00176800010e7983 */ /* 0x001ee40000300a00 */
[----:B---3--:R-:W-:Y:S02]  /*2b650*/  HMMA.16816.F32.BF16 R12, R20, R14, R16 ;  /* 0x0000000e140c723c */ /* 0x008fe40000041810 */
[----:B------:R-:W3:-:S15]  /*2b660*/  LDL.LU.64 R18, [R1+0x1760] ;  /* 0x0017600001127983 */ /* 0x000ede0000300a00 */
[----:B------:R-:W-:Y:S02]  /*2b670*/  NOP ;  /* 0x0000000000007918 */ /* 0x000fe40000000000 */
[----:B------:R0:W-:Y:S04]  /*2b680*/  STL.64 [R1+0x5c0], R12 ;  /* 0x0005c00c01007387 */ /* 0x0001e80000100a00 */
[----:B------:R1:W-:Y:S04]  /*2b690*/  STL.64 [R1+0x5c8], R14 ;  /* 0x0005c80e01007387 */ /* 0x0003e80000100a00 */
[----:B0-----:R-:W2:Y:S04]  /*2b6a0*/  LDL.LU R12, [R1+0x90] ;  /* 0x00009000010c7983 */ /* 0x001ea80000300800 */
[----:B------:R-:W2:Y:S04]  /*2b6b0*/  LDL.LU R13, [R1+0x94] ;  /* 0x00009400010d7983 */ /* 0x000ea80000300800 */
[----:B-1----:R-:W2:Y:S04]  /*2b6c0*/  LDL.LU R14, [R1+0x98] ;  /* 0x00009800010e7983 */ /* 0x002ea80000300800 */
[----:B------:R-:W2:Y:S01]  /*2b6d0*/  LDL.LU R15, [R1+0x9c] ;  /* 0x00009c00010f7983 */ /* 0x000ea20000300800 */
[----:B---3--:R-:W-:Y:S03]  /*2b6e0*/  HMMA.16816.F32.BF16 R16, R20, R18, R8 ;  /* 0x000000121410723c */ /* 0x008fe60000041808 */
[----:B------:R-:W3:-:S15]  /*2b6f0*/  LDL.LU.64 R10, [R1+0x1758] ;  /* 0x00175800010a7983 */ /* 0x000ede0000300a00 */
[----:B------:R-:W-:Y:S01]  /*2b700*/  NOP ;  /* 0x0000000000007918 */ /* 0x000fe20000000000 */
[----:B------:R0:W-:Y:S04]  /*2b710*/  STL.64 [R1+0x5b0], R16 ;  /* 0x0005b01001007387 */ /* 0x0001e80000100a00 */
[----:B------:R1:W-:Y:S04]  /*2b720*/  STL.64 [R1+0x5b8], R18 ;  /* 0x0005b81201007387 */ /* 0x0003e80000100a00 */
[----:B0-----:R-:W2:Y:S04]  /*2b730*/  LDL.LU R16, [R1+0x80] ;  /* 0x0000800001107983 */ /* 0x001ea80000300800 */
[----:B------:R-:W2:Y:S04]  /*2b740*/  LDL.LU R17, [R1+0x84] ;  /* 0x0000840001117983 */ /* 0x000ea80000300800 */
[----:B-1----:R-:W2:Y:S04]  /*2b750*/  LDL.LU R18, [R1+0x88] ;  /* 0x0000880001127983 */ /* 0x002ea80000300800 */
[----:B------:R-:W2:Y:S01]  /*2b760*/  LDL.LU R19, [R1+0x8c] ;  /* 0x00008c0001137983 */ /* 0x000ea20000300800 */
        /* <DEDUP_REMOVED lines=32> */
[----:B------:R-:W2:Y:S04]  /*2b970*/  LDL.LU.64 R4, [R1+0x1708] ;  /* 0x0017080001047983 */ /* 0x000ea80000300a00 */
[----:B------:R0:W-:Y:S04]  /*2b980*/  STL.64 [R1+0x16b0], R10 ;  /* 0x0016b00a01007387 */ /* 0x0001e80000100a00 */
[----:B------:R-:W2:Y:S04]  /*2b990*/  LDL.LU R8, [R1+0x20] ;  /* 0x0000200001087983 */ /* 0x000ea80000300800 */
[----:B------:R-:W2:Y:S04]  /*2b9a0*/  LDL.LU R9, [R1+0x24] ;  /* 0x0000240001097983 */ /* 0x000ea80000300800 */
[----:B0-----:R-:W2:Y:S04]  /*2b9b0*/  LDL.LU R10, [R1+0x28] ;  /* 0x00002800010a7983 */ /* 0x001ea80000300800 */
[----:B------:R-:W2:Y:S01]  /*2b9c0*/  LDL.LU R11, [R1+0x2c] ;  /* 0x00002c00010b7983 */ /* 0x000ea20000300800 */
[----:B---3--:R-:W-:Y:S03]  /*2b9d0*/  HMMA.16816.F32.BF16 R20, R20, R6, R12 ;  /* 0x000000061414723c */ /* 0x008fe6000004180c */
        /* <DEDUP_REMOVED lines=11> */
[----:B------:R-:W2:Y:S04]  /*2ba90*/  LDL.LU R21, [R1+0x54] ;  /* 0x0000540001157983 */ /* 0x000ea80000300800 */
[----:B-1----:R-:W2:Y:S04]  /*2baa0*/  LDL.LU R22, [R1+0x58] ;  /* 0x0000580001167983 */ /* 0x002ea80000300800 */
[----:B------:R-:W2:Y:S01]  /*2bab0*/  LDL.LU R23, [R1+0x5c] ;  /* 0x00005c0001177983 */ /* 0x000ea20000300800 */
        /* <DEDUP_REMOVED lines=21> */
[----:B------:R4:W-:Y:S04]  /*2bc10*/  STL [R1+0x1688], R19 ;  /* 0x0016881301007387 */ /* 0x0009e80000100800 */
[----:B------:R-:W3:Y:S04]  /*2bc20*/  LDL.LU R16, [R1+0x30] ;  /* 0x0000300001107983 */ /* 0x000ee80000300800 */
[----:B------:R-:W3:Y:S04]  /*2bc30*/  LDL.LU R17, [R1+0x34] ;  /* 0x0000340001117983 */ /* 0x000ee80000300800 */
[----:B0-----:R-:W3:Y:S01]  /*2bc40*/  LDL.LU R18, [R1+0x38] ;  /* 0x0000380001127983 */ /* 0x001ee20000300800 */
[----:B----4-:R-:W-:-:S03]  /*2bc50*/  IMAD.MOV.U32 R19, RZ, RZ, R3 ;  /* 0x000000ffff137224 */ /* 0x010fc600078e0003 */
[----:B------:R-:W4:Y:S01]  /*2bc60*/  LDL.LU R3, [R1+0x16e0] ;  /* 0x0016e00001037983 */ /* 0x000f220000300800 */
        /* <DEDUP_REMOVED lines=15> */
[----:B------:R-:W3:Y:S02]  /*2bd60*/  LDL.LU.64 R26, [R1+0x16c0] ;  /* 0x0016c000011a7983 */ /* 0x000ee40000300a00 */
[----:B---3--:R-:W-:-:S15]  /*2bd70*/  HMMA.16816.F32.BF16 R16, R12, R26, R16 ;  /* 0x0000001a0c10723c */ /* 0x008fde0000041810 */
[----:B------:R-:W-:-:S04]  /*2bd80*/  NOP ;  /* 0x0000000000007918 */ /* 0x000fc80000000000 */
[----:B------:R0:W-:Y:S04]  /*2bd90*/  STL.64 [R1+0x3b0], R16 ;  /* 0x0003b01001007387 */ /* 0x0001e80000100a00 */
[----:B------:R-:W-:Y:S01]  /*2bda0*/  STL.64 [R1+0x3b8], R18 ;  /* 0x0003b81201007387 */ /* 0x000fe20000100a00 */
[----:B0-----:R-:W-:Y:S02]  /*2bdb0*/  IMAD.MOV.U32 R16, RZ, RZ, R26 ;  /* 0x000000ffff107224 */ /* 0x001fe400078e001a */
[----:B------:R-:W-:Y:S02]  /*2bdc0*/  IMAD.MOV.U32 R17, RZ, RZ, R27 ;  /* 0x000000ffff117224 */ /* 0x000fe400078e001b */
        /* <DEDUP_REMOVED lines=16> */
[----:B------:R-:W-:Y:S04]  /*2bed0*/  STL [R1+0x15c0], R28 ;  /* 0x0015c01c01007387 */ /* 0x000fe80000100800 */
[----:B------:R0:W-:Y:S04]  /*2bee0*/  STL.64 [R1+0x15d8], R6 ;  /* 0x0015d80601007387 */ /* 0x0001e80000100a00 */
[----:B------:R-:W-:Y:S01]  /*2bef0*/  STL.64 [R1+0x15d0], R4 ;  /* 0x0015d00401007387 */ /* 0x000fe20000100a00 */
[----:B------:R-:W-:-:S02]  /*2bf00*/  IMAD.MOV.U32 R18, RZ, RZ, R10 ;  /* 0x000000ffff127224 */ /* 0x000fc400078e000a */
[----:B------:R-:W-:Y:S02]  /*2bf10*/  IMAD.MOV.U32 R19, RZ, RZ, R11 ;  /* 0x000000ffff137224 */ /* 0x000fe400078e000b */
[----:B------:R-:W-:Y:S01]  /*2bf20*/  LDSM.16.MT88.4 R8, [R28+UR5+0x2a180] ;  /* 0x02a180051c08783b */ /* 0x000fe20008004200 */
[----:B--2---:R-:W-:Y:S03]  /*2bf30*/  HMMA.16816.F32.BF16 R12, R12, R6, R24 ;  /* 0x000000060c0c723c */ /* 0x004fe60000041818 */
[----:B----4-:R-:W-:-:S15]  /*2bf40*/  LDSM.16.M88.4 R24, [R3+UR5+0x80] ;  /* 0x000080050318783b */ /* 0x010fde0008000200 */
[----:B------:R-:W-:Y:S01]  /*2bf50*/  NOP ;  /* 0x0000000000007918 */ /* 0x000fe20000000000 */
[----:B------:R-:W-:Y:S04]  /*2bf60*/  STL.64 [R1+0x120], R12 ;  /* 0x0001200c01007387 */ /* 0x000fe80000100a00 */
[----:B------:R-:W-:Y:S04]  /*2bf70*/  STL.64 [R1+0x128], R14 ;  /* 0x0001280e01007387 */ /* 0x000fe80000100a00 */
[----:B------:R-:W1:Y:S01]  /*2bf80*/  LDSM.16.MT88.4 R12, [R0+UR5+0x2c000] ;  /* 0x02c00005000c783b */ /* 0x000e620008004200 */
[----:B0-----:R-:W-:Y:S02]  /*2bf90*/  IMAD.MOV.U32 R6, RZ, RZ, R18 ;  /* 0x000000ffff067224 */ /* 0x001fe400078e0012 */
[----:B------:R-:W-:Y:S01]  /*2bfa0*/  IMAD.MOV.U32 R7, RZ, RZ, R19 ;  /* 0x000000ffff077224 */ /* 0x000fe200078e0013 */
[----:B-1----:R-:W-:Y:S04]  /*2bfb0*/  STL [R1+0x15cc], R13 ;  /* 0x0015cc0d01007387 */ /* 0x002fe80000100800 */
[----:B------:R-:W-:Y:S04]  /*2bfc0*/  STL [R1+0x15c8], R14 ;  /* 0x0015c80e01007387 */ /* 0x000fe80000100800 */
[----:B------:R-:W-:Y:S04]  /*2bfd0*/  STL [R1+0x15c4], R15 ;  /* 0x0015c40f01007387 */ /* 0x000fe80000100800 */
[----:B------:R-:W2:Y:S04]  /*2bfe0*/  LDL.LU R18, [R1+0x168c] ;  /* 0x00168c0001127983 */ /* 0x000ea80000300800 */
[----:B------:R-:W-:Y:S04]  /*2bff0*/  STL.64 [R1+0x60], R24 ;  /* 0x0000601801007387 */ /* 0x000fe80000100a00 */
[----:B------:R-:W-:Y:S04]  /*2c000*/  STL.64 [R1+0x68], R26 ;  /* 0x0000681a01007387 */ /* 0x000fe80000100a00 */
[----:B------:R-:W3:Y:S04]  /*2c010*/  LDL.LU R19, [R1+0x1688] ;  /* 0x0016880001137983 */ /* 0x000ee80000300800 */
[----:B------:R-:W-:Y:S04]  /*2c020*/  STL.64 [R1+0x15f0], R6 ;  /* 0x0015f00601007387 */ /* 0x000fe80000100a00 */
[----:B------:R-:W0:Y:S04]  /*2c030*/  LDSM.16.M88.4 R4, [R3+UR5+0x4080] ;  /* 0x004080050304783b */ /* 0x000e280008000200 */
[----:B------:R-:W1:Y:S04]  /*2c040*/  LDSM.16.M88.4 R24, [R3+UR5+0x8080] ;  /* 0x008080050318783b */ /* 0x000e680008000200 */
[----:B0-----:R-:W-:Y:S04]  /*2c050*/  STL.64 [R1+0x50], R4 ;  /* 0x0000500401007387 */ /* 0x001fe80000100a00 */
[----:B------:R-:W-:Y:S04]  /*2c060*/  STL.64 [R1+0x58], R6 ;  /* 0x0000580601007387 */ /* 0x000fe80000100a00 */
[----:B------:R-:W0:Y:S04]  /*2c070*/  LDSM.16.M88.4 R4, [R3+UR5+0xc080] ;  /* 0x00c080050304783b */ /* 0x000e280008000200 */
[----:B-1----:R-:W-:Y:S04]  /*2c080*/  STL.64 [R1+0x40], R24 ;  /* 0x0000401801007387 */ /* 0x002fe80000100a00 */
[----:B------:R-:W-:Y:S04]  /*2c090*/  STL.64 [R1+0x48], R26 ;  /* 0x0000481a01007387 */ /* 0x000fe80000100a00 */
[----:B------:R-:W1:Y:S04]  /*2c0a0*/  LDSM.16.M88.4 R24, [R3+UR5+0x10080] ;  /* 0x010080050318783b */ /* 0x000e680008000200 */
[----:B0-----:R-:W-:Y:S04]  /*2c0b0*/  STL.64 [R1+0x30], R4 ;  /* 0x0000300401007387 */ /* 0x001fe80000100a00 */
[----:B------:R0:W-:Y:S02]  /*2c0c0*/  STL.64 [R1+0x38], R6 ;  /* 0x0000380601007387 */ /* 0x0001e40000100a00 */
[----:B0-----:R-:W-:-:S02]  /*2c0d0*/  IMAD.MOV.U32 R6, RZ, RZ, R29 ;  /* 0x000000ffff067224 */ /* 0x001fc400078e001d */
[----:B------:R-:W-:Y:S02]  /*2c0e0*/  IMAD.MOV.U32 R7, RZ, RZ, R2 ;  /* 0x000000ffff077224 */ /* 0x000fe400078e0002 */
[----:B-1----:R-:W-:Y:S02]  /*2c0f0*/  IMAD.MOV.U32 R2, RZ, RZ, R24 ;  /* 0x000000ffff027224 */ /* 0x002fe400078e0018 */
[----:B------:R-:W-:Y:S01]  /*2c100*/  IMAD.MOV.U32 R29, RZ, RZ, R25 ;  /* 0x000000ffff1d7224 */ /* 0x000fe200078e0019 */
[----:B------:R0:W-:Y:S04]  /*2c110*/  STL.64 [R1+0x1608], R6 ;  /* 0x0016080601007387 */ /* 0x0001e80000100a00 */
[----:B------:R-:W-:Y:S04]  /*2c120*/  STL.64 [R1+0x20], R24 ;  /* 0x0000201801007387 */ /* 0x000fe80000100a00 */
[----:B------:R-:W-:Y:S04]  /*2c130*/  STL.64 [R1+0x28], R26 ;  /* 0x0000281a01007387 */ /* 0x000fe80000100a00 */
[----:B------:R-:W1:Y:S01]  /*2c140*/  LDSM.16.M88.4 R24, [R3+UR5+0x14080] ;  /* 0x014080050318783b */ /* 0x000e620008000200 */
[----:B------:R-:W-:-:S02]  /*2c150*/  IMAD.MOV.U32 R15, RZ, RZ, R4 ;  /* 0x000000ffff0f7224 */ /* 0x000fc400078e0004 */
[----:B0-----:R-:W-:Y:S02]  /*2c160*/  IMAD.MOV.U32 R6, RZ, RZ, R16 ;  /* 0x000000ffff067224 */ /* 0x001fe400078e0010 */
[----:B------:R-:W-:Y:S01]  /*2c170*/  IMAD.MOV.U32 R7, RZ, RZ, R17 ;  /* 0x000000ffff077224 */ /* 0x000fe200078e0011 */
[----:B------:R-:W4:Y:S04]  /*2c180*/  LDL.LU R16, [R1+0x1684] ;  /* 0x0016840001107983 */ /* 0x000f280000300800 */
[----:B------:R-:W2:Y:S04]  /*2c190*/  LDL.LU R17, [R1+0x1680] ;  /* 0x0016800001117983 */ /* 0x000ea80000300800 */
[----:B------:R0:W-:Y:S02]  /*2c1a0*/  STL.64 [R1+0x1620], R6 ;  /* 0x0016200601007387 */ /* 0x0001e40000100a00 */
[----:B0-----:R-:W-:-:S02]  /*2c1b0*/  IMAD.MOV.U32 R6, RZ, RZ, R23 ;  /* 0x000000ffff067224 */ /* 0x001fc400078e0017 */
[----:B------:R-:W-:Y:S02]  /*2c1c0*/  IMAD.MOV.U32 R7, RZ, RZ, R22 ;  /* 0x000000ffff077224 */ /* 0x000fe400078e0016 */
[----:B-1----:R-:W-:Y:S02]  /*2c1d0*/  IMAD.MOV.U32 R14, RZ, RZ, R25 ;  /* 0x000000ffff0e7224 */ /* 0x002fe400078e0019 */
[----:B------:R-:W-:Y:S01]  /*2c1e0*/  IMAD.MOV.U32 R13, RZ, RZ, R24 ;  /* 0x000000ffff0d7224 */ /* 0x000fe200078e0018 */
[----:B------:R-:W-:Y:S04]  /*2c1f0*/  STL.64 [R1+0x10], R24 ;  /* 0x0000101801007387 */ /* 0x000fe80000100a00 */
[----:B------:R-:W-:Y:S04]  /*2c200*/  STL.64 [R1+0x18], R26 ;  /* 0x0000181a01007387 */ /* 0x000fe80000100a00 */
[----:B------:R-:W-:Y:S04]  /*2c210*/  STL.64 [R1+0x1638], R6 ;  /* 0x0016380601007387 */ /* 0x000fe80000100a00 */
[----:B------:R-:W-:Y:S04]  /*2c220*/  STL.64 [R1+0x15e8], R14 ;  /* 0x0015e80e01007387 */ /* 0x000fe80000100a00 */
[----:B------:R0:W-:Y:S04]  /*2c230*/  STL.64 [R1+0x15e0], R12 ;  /* 0x0015e00c01007387 */ /* 0x0001e80000100a00 */
[----:B------:R-:W-:Y:S04]  /*2c240*/  LDSM.16.MT88.4 R24, [R0+UR5+0x2c080] ;  /* 0x02c080050018783b */ /* 0x000fe80008004200 */
[----:B0-----:R-:W2:Y:S04]  /*2c250*/  LDL.LU R12, [R1+0x4b0] ;  /* 0x0004b000010c7983 */ /* 0x001ea80000300800 */
[----:B------:R-:W2:Y:S04]  /*2c260*/  LDL.LU R13, [R1+0x4b4] ;  /* 0x0004b400010d7983 */ /* 0x000ea80000300800 */
[----:B------:R-:W2:Y:S04]  /*2c270*/  LDL.LU R14, [R1+0x4b8] ;  /* 0x0004b800010e7983 */ /* 0x000ea80000300800 */
[----:B------:R-:W2:Y:S01]  /*2c280*/  LDL.LU R15, [R1+0x4bc] ;  /* 0x0004bc00010f7983 */ /* 0x000ea20000300800 */
[----:B------:R-:W-:-:S02]  /*2c290*/  IMAD.MOV.U32 R6, RZ, RZ, R21 ;  /* 0x000000ffff067224 */ /* 0x000fc400078e0015 */
[----:B------:R-:W-:Y:S02]  /*2c2a0*/  IMAD.MOV.U32 R7, RZ, RZ, R20 ;  /* 0x000000ffff077224 */ /* 0x000fe400078e0014 */
[----:B------:R-:W-:Y:S04]  /*2c2b0*/  LDSM.16.M88.4 R20, [R3+UR5+0x1c080] ;  /* 0x01c080050314783b */ /* 0x000fe80008000200 */
[----:B------:R-:W-:Y:S04]  /*2c2c0*/  STL.64 [R1+0x1650], R6 ;  /* 0x0016500601007387 */ /* 0x000fe80000100a00 */
[----:B--2---:R-:W-:Y:S04]  /*2c2d0*/  STL.64 [R1+0x1600], R14 ;  /* 0x0016000e01007387 */ /* 0x004fe80000100a00 */
[----:B------:R0:W-:Y:S04]  /*2c2e0*/  STL.64 [R1+0x15f8], R12 ;  /* 0x0015f80c01007387 */ /* 0x0001e80000100a00 */
[----:B0-----:R-:W2:Y:S04]  /*2c2f0*/  LDL.LU R12, [R1+0x4c0] ;  /* 0x0004c000010c7983 */ /* 0x001ea80000300800 */
[----:B------:R-:W2:Y:S04]  /*2c300*/  LDL.LU R13, [R1+0x4c4] ;  /* 0x0004c400010d7983 */ /* 0x000ea80000300800 */
[----:B------:R-:W2:Y:S04]  /*2c310*/  LDL.LU R14, [R1+0x4c8] ;  /* 0x0004c800010e7983 */ /* 0x000ea80000300800 */
[----:B------:R-:W2:Y:S01]  /*2c320*/  LDL.LU R15, [R1+0x4cc] ;  /* 0x0004cc00010f7983 */ /* 0x000ea20000300800 */
[----:B---3--:R-:W-:-:S02]  /*2c330*/  IMAD.MOV.U32 R6, RZ, RZ, R19 ;  /* 0x000000ffff067224 */ /* 0x008fc400078e0013 */
[----:B------:R-:W-:-:S05]  /*2c340*/  IMAD.MOV.U32 R7, RZ, RZ, R18 ;  /* 0x000000ffff077224 */ /* 0x000fca00078e0012 */
[----:B------:R-:W-:Y:S04]  /*2c350*/  STL.64 [R1+0x1668], R6 ;  /* 0x0016680601007387 */ /* 0x000fe80000100a00 */
[----:B--2---:R-:W-:Y:S04]  /*2c360*/  STL.64 [R1+0x1618], R14 ;  /* 0x0016180e01007387 */ /* 0x004fe80000100a00 */
[----:B------:R0:W-:Y:S04]  /*2c370*/  STL.64 [R1+0x1610], R12 ;  /* 0x0016100c01007387 */ /* 0x0001e80000100a00 */
        /* <DEDUP_REMOVED lines=22> */
[----:B------:R-:W-:-:S02]  /*2c4e0*/  IMAD.MOV.U32 R6, RZ, RZ, R17 ;  /* 0x000000ffff067224 */ /* 0x000fc400078e0011 */
[----:B----4-:R-:W-:Y:S02]  /*2c4f0*/  IMAD.MOV.U32 R7, RZ, RZ, R16 ;  /* 0x000000ffff077224 */ /* 0x010fe400078e0010 */
[----:B------:R-:W0:Y:S04]  /*2c500*/  LDSM.16.M88.4 R16, [R3+UR5+0x18080] ;  /* 0x018080050310783b */ /* 0x000e280008000200 */
[----:B---3--:R-:W-:Y:S04]  /*2c510*/  STL.64 [R1+0x1678], R14 ;  /* 0x0016780e01007387 */ /* 0x008fe80000100a00 */
[----:B--2---:R1:W-:Y:S04]  /*2c520*/  STL.64 [R1+0x1670], R12 ;  /* 0x0016700c01007387 */ /* 0x0043e80000100a00 */
[----:B-1----:R-:W2:Y:S04]  /*2c530*/  LDL.LU R12, [R1+0x5f0] ;  /* 0x0005f000010c7983 */ /* 0x002ea80000300800 */
[----:B------:R-:W2:Y:S04]  /*2c540*/  LDL.LU R13, [R1+0x5f4] ;  /* 0x0005f400010d7983 */ /* 0x000ea80000300800 */
[----:B------:R-:W2:Y:S04]  /*2c550*/  LDL.LU R14, [R1+0x5f8] ;  /* 0x0005f800010e7983 */ /* 0x000ea80000300800 */
[----:B------:R-:W2:Y:S01]  /*2c560*/  LDL.LU R15, [R1+0x5fc] ;  /* 0x0005fc00010f7983 */ /* 0x000ea20000300800 */
[----:B------:R-:W-:-:S03]  /*2c570*/  IMAD.MOV.U32 R28, RZ, RZ, R5 ;  /* 0x000000ffff1c7224 */ /* 0x000fc600078e0005 */
[----:B0-----:R-:W-:Y:S04]  /*2c580*/  STL [R1+0x11ec], R18 ;  /* 0x0011ec1201007387 */ /* 0x001fe80000100800 */
        /* <DEDUP_REMOVED lines=47> */
[----:B------:R-:W4:-:S13]  /*2c880*/  LDL.LU.64 R12, [R1+0x15e0] ;  /* 0x0015e000010c7983 */ /* 0x000f1a0000300a00 */
[----:B------:R-:W-:Y:S02]  /*2c890*/  IMAD.MOV.U32 R18, RZ, RZ, R6 ;  /* 0x000000ffff127224 */ /* 0x000fe400078e0006 */
[----:B------:R-:W-:Y:S02]  /*2c8a0*/  IMAD.MOV.U32 R19, RZ, RZ, R7 ;  /* 0x000000ffff137224 */ /* 0x000fe400078e0007 */
[----:B------:R-:W3:Y:S01]  /*2c8b0*/  LDL.LU.64 R6, [R1+0x15d8] ;  /* 0x0015d80001067983 */ /* 0x000ee20000300a00 */
[----:B------:R-:W-:Y:S02]  /*2c8c0*/  IMAD.MOV.U32 R22, RZ, RZ, R4 ;  /* 0x000000ffff167224 */ /* 0x000fe400078e0004 */
[----:B------:R-:W-:Y:S02]  /*2c8d0*/  IMAD.MOV.U32 R23, RZ, RZ, R5 ;  /* 0x000000ffff177224 */ /* 0x000fe400078e0005 */
[----:B------:R-:W2:Y:S04]  /*2c8e0*/  LDL.LU.64 R4, [R1+0x15d0] ;  /* 0x0015d00001047983 */ /* 0x000ea80000300a00 */
[----:B------:R-:W-:Y:S04]  /*2c8f0*/  STL.64 [R1+0x1558], R18 ;  /* 0x0015581201007387 */ /* 0x000fe80000100a00 */
[----:B------:R-:W-:Y:S04]  /*2c900*/  STL.64 [R1+0x1550], R16 ;  /* 0x0015501001007387 */ /* 0x000fe80000100a00 */
[----:B------:R-:W-:Y:S04]  /*2c910*/  STL.64 [R1+0x1538], R22 ;  /* 0x0015381601007387 */ /* 0x000fe80000100a00 */
[----:B------:R-:W-:Y:S01]  /*2c920*/  STL.64 [R1+0x1530], R20 ;  /* 0x0015301401007387 */ /* 0x000fe20000100a00 */
[----:B---3--:R-:W-:Y:S03]  /*2c930*/  HMMA.16816.F32.BF16 R8, R8, R6, R24 ;  /* 0x000000060808723c */ /* 0x008fe60000041818 */
[----:B--2---:R4:W-:Y:S02]  /*2c940*/  STL.64 [R1+0x1490], R4 ;  /* 0x0014900401007387 */ /* 0x0049e40000100a00 */
[----:B----4-:R-:W-:-:S02]  /*2c950*/  IMAD.MOV.U32 R4, RZ, RZ, R13 ;  /* 0x000000ffff047224 */ /* 0x010fc400078e000d */
[----:B------:R-:W-:-:S12]  /*2c960*/  IMAD.MOV.U32 R5, RZ, RZ, R14 ;  /* 0x000000ffff057224 */ /* 0x000fd800078e000e */
[----:B------:R-:W-:Y:S04]  /*2c970*/  STL.64 [R1], R8 ;  /* 0x0000000801007387 */ /* 0x000fe80000100a00 */
[----:B------:R-:W-:Y:S04]  /*2c980*/  STL.64 [R1+0x8], R10 ;  /* 0x0000080a01007387 */ /* 0x000fe80000100a00 */
[----:B------:R-:W2:Y:S04]  /*2c990*/  LDL.LU R13, [R1+0x15cc] ;  /* 0x0015cc00010d7983 */ /* 0x000ea80000300800 */
[----:B------:R-:W2:Y:S04]  /*2c9a0*/  LDL.LU R14, [R1+0x15c8] ;  /* 0x0015c800010e7983 */ /* 0x000ea80000300800 */
[----:B------:R-:W3:Y:S04]  /*2c9b0*/  LDL.LU R16, [R1+0x450] ;  /* 0x0004500001107983 */ /* 0x000ee80000300800 */
[----:B------:R-:W3:Y:S04]  /*2c9c0*/  LDL.LU R17, [R1+0x454] ;  /* 0x0004540001117983 */ /* 0x000ee80000300800 */
[----:B------:R-:W4:Y:S04]  /*2c9d0*/  LDL.LU R18, [R1+0x458] ;  /* 0x0004580001127983 */ /* 0x000f280000300800 */
[----:B------:R-:W4:Y:S04]  /*2c9e0*/  LDL.LU R19, [R1+0x45c] ;  /* 0x00045c0001137983 */ /* 0x000f280000300800 */
[----:B----4-:R-:W-:Y:S04]  /*2c9f0*/  STL.64 [R1+0x1568], R18 ;  /* 0x0015681201007387 */ /* 0x010fe80000100a00 */
[----:B---3--:R0:W-:Y:S02]  /*2ca00*/  STL.64 [R1+0x1560], R16 ;  /* 0x0015601001007387 */ /* 0x0081e40000100a00 */
[----:B0-----:R-:W-:-:S02]  /*2ca10*/  IMAD.MOV.U32 R16, RZ, RZ, R15 ;  /* 0x000000ffff107224 */ /* 0x001fc400078e000f */
[----:B------:R-:W-:Y:S01]  /*2ca20*/  IMAD.MOV.U32 R17, RZ, RZ, R28 ;  /* 0x000000ffff117224 */ /* 0x000fe200078e001c */
[----:B------:R-:W2:Y:S04]  /*2ca30*/  LDL.LU R15, [R1+0x15c4] ;  /* 0x0015c400010f7983 */ /* 0x000ea80000300800 */
[----:B------:R-:W3:Y:S04]  /*2ca40*/  LDL.LU R28, [R1+0x15c0] ;  /* 0x0015c000011c7983 */ /* 0x000ee80000300800 */
[----:B------:R-:W4:Y:S04]  /*2ca50*/  LDL.LU R20, [R1+0x470] ;  /* 0x0004700001147983 */ /* 0x000f280000300800 */
[----:B------:R-:W4:Y:S04]  /*2ca60*/  LDL.LU R21, [R1+0x474] ;  /* 0x0004740001157983 */ /* 0x000f280000300800 */
[----:B------:R-:W2:Y:S04]  /*2ca70*/  LDL.LU R22, [R1+0x478] ;  /* 0x0004780001167983 */ /* 0x000ea80000300800 */
[----:B------:R-:W2:Y:S04]  /*2ca80*/  LDL.LU R23, [R1+0x47c] ;  /* 0x00047c0001177983 */ /* 0x000ea80000300800 */
[----:B--2---:R-:W-:Y:S04]  /*2ca90*/  STL.64 [R1+0x1590], R22 ;  /* 0x0015901601007387 */ /* 0x004fe80000100a00 */
[----:B----4-:R0:W-:Y:S04]  /*2caa0*/  STL.64 [R1+0x1588], R20 ;  /* 0x0015881401007387 */ /* 0x0101e80000100a00 */
[----:B0-----:R-:W2:Y:S04]  /*2cab0*/  LDL.64 R20, [R1+0x50] ;  /* 0x0000500001147983 */ /* 0x001ea80000100a00 */
[----:B--2---:R0:W-:Y:S04]  /*2cac0*/  STL.64 [R1+0x15a0], R20 ;  /* 0x0015a01401007387 */ /* 0x0041e80000100a00 */
[----:B0-----:R-:W2:Y:S04]  /*2cad0*/  LDL.LU R20, [R1+0x490] ;  /* 0x0004900001147983 */ /* 0x001ea80000300800 */
[----:B------:R-:W2:Y:S04]  /*2cae0*/  LDL.LU R21, [R1+0x494] ;  /* 0x0004940001157983 */ /* 0x000ea80000300800 */
[----:B------:R-:W2:Y:S04]  /*2caf0*/  LDL.LU R22, [R1+0x498] ;  /* 0x0004980001167983 */ /* 0x000ea80000300800 */
[----:B------:R-:W2:Y:S04]  /*2cb00*/  LDL.LU R23, [R1+0x49c] ;  /* 0x00049c0001177983 */ /* 0x000ea80000300800 */
[----:B------:R0:W-:Y:S04]  /*2cb10*/  STL.64 [R1+0x1580], R16 ;  /* 0x0015801001007387 */ /* 0x0001e80000100a00 */
[----:B0-----:R-:W4:Y:S04]  /*2cb20*/  LDL.64 R16, [R1+0x40] ;  /* 0x0000400001107983 */ /* 0x001f280000100a00 */
[----:B----4-:R0:W-:Y:S04]  /*2cb30*/  STL.64 [R1+0x1598], R16 ;  /* 0x0015981001007387 */ /* 0x0101e80000100a00 */
[----:B0-----:R-:W4:Y:S04]  /*2cb40*/  LDL.LU R16, [R1+0x480] ;  /* 0x0004800001107983 */ /* 0x001f280000300800 */
[----:B------:R-:W4:Y:S04]  /*2cb50*/  LDL.LU R17, [R1+0x484] ;  /* 0x0004840001117983 */ /* 0x000f280000300800 */
[----:B------:R-:W2:Y:S04]  /*2cb60*/  LDL.LU R18, [R1+0x488] ;  /* 0x0004880001127983 */ /* 0x000ea80000300800 */
[----:B------:R-:W2:Y:S04]  /*2cb70*/  LDL.LU R19, [R1+0x48c] ;  /* 0x00048c0001137983 */ /* 0x000ea80000300800 */
[----:B--2---:R-:W-:Y:S04]  /*2cb80*/  STL.64 [R1+0x15b0], R18 ;  /* 0x0015b01201007387 */ /* 0x004fe80000100a00 */
[----:B----4-:R0:W-:Y:S04]  /*2cb90*/  STL.64 [R1+0x15a8], R16 ;  /* 0x0015a81001007387 */ /* 0x0101e80000100a00 */
[----:B0-----:R-:W2:Y:S04]  /*2cba0*/  LDL.64 R16, [R1+0x60] ;  /* 0x0000600001107983 */ /* 0x001ea80000100a00 */
[----:B------:R-:W4:Y:S04]  /*2cbb0*/  LDL.LU R24, [R1+0x440] ;  /* 0x0004400001187983 */ /* 0x000f280000300800 */
[----:B------:R-:W4:Y:S04]  /*2cbc0*/  LDL.LU R25, [R1+0x444] ;  /* 0x0004440001197983 */ /* 0x000f280000300800 */
[----:B------:R-:W2:Y:S04]  /*2cbd0*/  LDL.LU R26, [R1+0x448] ;  /* 0x00044800011a7983 */ /* 0x000ea80000300800 */
[----:B------:R-:W2:Y:S04]  /*2cbe0*/  LDL.LU R27, [R1+0x44c] ;  /* 0x00044c00011b7983 */ /* 0x000ea80000300800 */
[----:B--2---:R-:W-:Y:S04]  /*2cbf0*/  STL.64 [R1+0x1578], R26 ;  /* 0x0015781a01007387 */ /* 0x004fe80000100a00 */
[----:B----4-:R0:W-:Y:S04]  /*2cc00*/  STL.64 [R1+0x1570], R24 ;  /* 0x0015701801007387 */ /* 0x0101e80000100a00 */
        /* <DEDUP_REMOVED lines=8> */
[----:B------:R-:W-:Y:S03]  /*2cc90*/  HMMA.16816.F32.BF16 R20, R12, R16, R20 ;  /* 0x000000100c14723c */ /* 0x000fe60000041814 */
[----:B--2---:R-:W-:Y:S04]  /*2cca0*/  STL.64 [R1+0x14a0], R10 ;  /* 0x0014a00a01007387 */ /* 0x004fe80000100a00 */
[----:B----4-:R0:W-:Y:S04]  /*2ccb0*/  STL.64 [R1+0x1498], R8 ;  /* 0x0014980801007387 */ /* 0x0101e80000100a00 */
[----:B0-----:R-:W2:Y:S04]  /*2ccc0*/  LDL.LU R8, [R1+0x330] ;  /* 0x0003300001087983 */ /* 0x001ea80000300800 */
[----:B------:R-:W2:Y:S04]  /*2ccd0*/  LDL.LU R9, [R1+0x334] ;  /* 0x0003340001097983 */ /* 0x000ea80000300800 */
[----:B------:R-:W4:Y:S04]  /*2cce0*/  LDL.LU R10, [R1+0x338] ;  /* 0x00033800010a7983 */ /* 0x000f280000300800 */
[----:B------:R-:W4:Y:S01]  /*2ccf0*/  LDL.LU R11, [R1+0x33c] ;  /* 0x00033c00010b7983 */ /* 0x000f220000300800 */
[----:B------:R-:W-:-:S02]  /*2cd00*/  IMAD.MOV.U32 R7, RZ, RZ, R16 ;  /* 0x000000ffff077224 */ /* 0x000fc400078e0010 */
[----:B------:R-:W-:Y:S01]  /*2cd10*/  IMAD.MOV.U32 R6, RZ, RZ, R17 ;  /* 0x000000ffff067224 */ /* 0x000fe200078e0011 */
[----:B----4-:R-:W-:Y:S04]  /*2cd20*/  STL.64 [R1+0x14b0], R10 ;  /* 0x0014b00a01007387 */ /* 0x010fe80000100a00 */
[----:B--2---:R0:W-:Y:S02]  /*2cd30*/  STL.64 [R1+0x14a8], R8 ;  /* 0x0014a80801007387 */ /* 0x0041e40000100a00 */
[----:B0-----:R-:W-:Y:S02]  /*2cd40*/  IMAD.MOV.U32 R8, RZ, RZ, R2 ;  /* 0x000000ffff087224 */ /* 0x001fe400078e0002 */
[----:B------:R-:W-:Y:S01]  /*2cd50*/  IMAD.MOV.U32 R9, RZ, RZ, R29 ;  /* 0x000000ffff097224 */ /* 0x000fe200078e001d */
[----:B------:R-:W2:Y:S04]  /*2cd60*/  LDL.LU R2, [R1+0x15bc] ;  /* 0x0015bc0001027983 */ /* 0x000ea80000300800 */
[----:B------:R-:W4:Y:S04]  /*2cd70*/  LDL.LU R29, [R1+0x15b8] ;  /* 0x0015b800011d7983 */ /* 0x000f280000300800 */
[----:B------:R-:W2:Y:S04]  /*2cd80*/  LDL.LU.64 R18, [R1+0x15b0] ;  /* 0x0015b00001127983 */ /* 0x000ea80000300a00 */
[----:B------:R-:W2:Y:S04]  /*2cd90*/  LDL.LU.64 R16, [R1+0x15a8] ;  /* 0x0015a80001107983 */ /* 0x000ea80000300a00 */
[----:B------:R0:W-:Y:S04]  /*2cda0*/  STL.64 [R1+0x4f0], R20 ;  /* 0x0004f01401007387 */ /* 0x0001e80000100a00 */
[----:B------:R-:W-:Y:S04]  /*2cdb0*/  STL [R1+0x4f8], R22 ;  /* 0x0004f81601007387 */ /* 0x000fe80000100800 */
[----:B0-----:R-:W2:Y:S01]  /*2cdc0*/  LDL.LU.64 R20, [R1+0x15a0] ;  /* 0x0015a00001147983 */ /* 0x001ea20000300a00 */
[----:B------:R-:W-:-:S05]  /*2cdd0*/  IMAD.MOV.U32 R3, RZ, RZ, R23 ;  /* 0x000000ffff037224 */ /* 0x000fca00078e0017 */
[----:B------:R0:W-:Y:S01]  /*2cde0*/  STL [R1+0x12c8], R3 ;  /* 0x0012c80301007387 */ /* 0x0001e20000100800 */
[----:B--2---:R-:W-:Y:S01]  /*2cdf0*/  HMMA.16816.F32.BF16 R16, R12, R20, R16 ;  /* 0x000000140c10723c */ /* 0x004fe20000041810 */
[----:B------:R-:W-:Y:S02]  /*2ce00*/  IMAD.MOV.U32 R10, RZ, RZ, R20 ;  /* 0x000000ffff0a7224 */ /* 0x000fe400078e0014 */
[----:B0-----:R-:W-:-:S15]  /*2ce10*/  IMAD.MOV.U32 R3, RZ, RZ, R21 ;  /* 0x000000ffff037224 */ /* 0x001fde00078e0015 */
[----:B------:R-:W-:Y:S01]  /*2ce20*/  NOP ;  /* 0x0000000000007918 */ /* 0x000fe20000000000 */
[----:B------:R0:W-:Y:S04]  /*2ce30*/  STL.64 [R1+0x4e0], R16 ;  /* 0x0004e01001007387 */ /* 0x0001e80000100a00 */
[----:B------:R-:W-:Y:S04]  /*2ce40*/  STL.64 [R1+0x4e8], R18 ;  /* 0x0004e81201007387 */ /* 0x000fe80000100a00 */
[----:B0-----:R-:W2:Y:S04]  /*2ce50*/  LDL.LU.64 R16, [R1+0x1598] ;  /* 0x0015980001107983 */ /* 0x001ea80000300a00 */
[----:B------:R-:W2:Y:S04]  /*2ce60*/  LDL.LU.64 R22, [R1+0x1590] ;  /* 0x0015900001167983 */ /* 0x000ea80000300a00 */
[----:B------:R-:W2:Y:S02]  /*2ce70*/  LDL.LU.64 R20, [R1+0x1588] ;  /* 0x0015880001147983 */ /* 0x000ea40000300a00 */
[----:B--2---:R-:W-:Y:S01]  /*2ce80*/  HMMA.16816.F32.BF16 R20, R12, R16, R20 ;  /* 0x000000100c14723c */ /* 0x004fe20000041814 */
[----:B------:R-:W-:-:S15]  /*2ce90*/  IMAD.MOV.U32 R11, RZ, RZ, R17 ;  /* 0x000000ffff0b7224 */ /* 0x000fde00078e0011 */
[----:B------:R-:W-:-:S03]  /*2cea0*/  NOP ;  /* 0x0000000000007918 */ /* 0x000fc60000000000 */
[----:B------:R0:W-:Y:S04]  /*2ceb0*/  STL.64 [R1+0x4d0], R20 ;  /* 0x0004d01401007387 */ /* 0x0001e80000100a00 */
[----:B------:R-:W-:Y:S01]  /*2cec0*/  STL.64 [R1+0x4d8], R22 ;  /* 0x0004d81601007387 */ /* 0x000fe20000100a00 */
[----:B0-----:R-:W-:-:S03]  /*2ced0*/  IMAD.MOV.U32 R20, RZ, RZ, R16 ;  /* 0x000000ffff147224 */ /* 0x001fc600078e0010 */
[----:B------:R-:W2:Y:S02]  /*2cee0*/  LDL.LU.64 R16, [R1+0x1580] ;  /* 0x0015800001107983 */ /* 0x000ea40000300a00 */
[----:B--2---:R-:W-:Y:S02]  /*2cef0*/  HMMA.16816.F32.BF16 R16, R12, R16, R24 ;  /* 0x000000100c10723c */ /* 0x004fe40000041818 */
[----:B------:R-:W2:Y:S04]  /*2cf00*/  LDL.LU.64 R26, [R1+0x1578] ;  /* 0x00157800011a7983 */ /* 0x000ea80000300a00 */
        /* <DEDUP_REMOVED lines=11> */
[----:B------:R0:W-:Y:S04]  /*2cfc0*/  STL.64 [R1+0x14c0], R8 ;  /* 0x0014c00801007387 */ /* 0x0001e80000100a00 */
[----:B0-----:R-:W2:Y:S04]  /*2cfd0*/  LDL.64 R8, [R1+0x30] ;  /* 0x0000300001087983 */ /* 0x001ea80000100a00 */
[----:B--2---:R0:W-:Y:S02]  /*2cfe0*/  STL.64 [R1+0x14d8], R8 ;  /* 0x0014d80801007387 */ /* 0x0041e40000100a00 */
[----:B0-----:R-:W-:-:S02]  /*2cff0*/  IMAD.MOV.U32 R8, RZ, RZ, R20 ;  /* 0x000000ffff087224 */ /* 0x001fc400078e0014 */
[----:B------:R-:W-:Y:S01]  /*2d000*/  HMMA.16816.F32.BF16 R20, R12, R4, R24 ;  /* 0x000000040c14723c */ /* 0x000fe20000041818 */
[----:B------:R-:W-:-:S05]  /*2d010*/  IMAD.MOV.U32 R9, RZ, RZ, R11 ;  /* 0x000000ffff097224 */ /* 0x000fca00078e000b */
[----:B------:R0:W-:Y:S02]  /*2d020*/  STL.64 [R1+0x14f0], R8 ;  /* 0x0014f00801007387 */ /* 0x0001e40000100a00 */
[----:B0-----:R-:W-:Y:S02]  /*2d030*/  IMAD.MOV.U32 R8, RZ, RZ, R10 ;  /* 0x000000ffff087224 */ /* 0x001fe400078e000a */
[----:B------:R-:W-:-:S05]  /*2d040*/  IMAD.MOV.U32 R9, RZ, RZ, R3 ;  /* 0x000000ffff097224 */ /* 0x000fca00078e0003 */
[----:B------:R-:W-:Y:S04]  /*2d050*/  STL.64 [R1+0x1508], R8 ;  /* 0x0015080801007387 */ /* 0x000fe80000100a00 */
[----:B------:R0:W-:Y:S04]  /*2d060*/  STL.64 [R1+0x4a0], R20 ;  /* 0x0004a01401007387 */ /* 0x0001e80000100a00 */
[----:B------:R1:W-:Y:S04]  /*2d070*/  STL.64 [R1+0x4a8], R22 ;  /* 0x0004a81601007387 */ /* 0x0003e80000100a00 */
[----:B0-----:R-:W2:Y:S04]  /*2d080*/  LDL.LU R20, [R1+0x430] ;  /* 0x0004300001147983 */ /* 0x001ea80000300800 */
[----:B------:R-:W2:Y:S04]  /*2d090*/  LDL.LU R21, [R1+0x434] ;  /* 0x0004340001157983 */ /* 0x000ea80000300800 */
[----:B-1----:R-:W2:Y:S04]  /*2d0a0*/  LDL.LU R22, [R1+0x438] ;  /* 0x0004380001167983 */ /* 0x002ea80000300800 */
[----:B------:R-:W2:Y:S04]  /*2d0b0*/  LDL.LU R23, [R1+0x43c] ;  /* 0x00043c0001177983 */ /* 0x000ea80000300800 */
[----:B------:R-:W2:Y:S04]  /*2d0c0*/  LDL.LU R24, [R1+0x420] ;  /* 0x0004200001187983 */ /* 0x000ea80000300800 */
[----:B------:R-:W2:Y:S04]  /*2d0d0*/  LDL.LU R25, [R1+0x424] ;  /* 0x0004240001197983 */ /* 0x000ea80000300800 */
[----:B------:R-:W2:Y:S04]  /*2d0e0*/  LDL.LU R26, [R1+0x428] ;  /* 0x00042800011a7983 */ /* 0x000ea80000300800 */
[----:B------:R-:W2:Y:S04]  /*2d0f0*/  LDL.LU R27, [R1+0x42c] ;  /* 0x00042c00011b7983 */ /* 0x000ea80000300800 */
[----:B------:R0:W-:Y:S04]  /*2d100*/  STL.64 [R1+0x14b8], R4 ;  /* 0x0014b80401007387 */ /* 0x0001e80000100a00 */
[----:B0-----:R-:W2:Y:S04]  /*2d110*/  LDL.LU R4, [R1+0x340] ;  /* 0x0003400001047983 */ /* 0x001ea80000300800 */
[----:B------:R-:W2:Y:S01]  /*2d120*/  LDL.LU R5, [R1+0x344] ;  /* 0x0003440001057983 */ /* 0x000ea20000300800 */
[----:B------:R-:W-:-:S02]  /*2d130*/  IMAD.MOV.U32 R8, RZ, RZ, R7 ;  /* 0x000000ffff087224 */ /* 0x000fc400078e0007 */
[----:B------:R-:W-:Y:S02]  /*2d140*/  IMAD.MOV.U32 R9, RZ, RZ, R6 ;  /* 0x000000ffff097224 */ /* 0x000fe400078e0006 */
[----:B----4-:R-:W-:Y:S02]  /*2d150*/  IMAD.MOV.U32 R6, RZ, RZ, R29 ;  /* 0x000000ffff067224 */ /* 0x010fe400078e001d */
[----:B------:R-:W-:Y:S01]  /*2d160*/  IMAD.MOV.U32 R7, RZ, RZ, R2 ;  /* 0x000000ffff077224 */ /* 0x000fe200078e0002 */
[----:B------:R-:W4:Y:S04]  /*2d170*/  LDL.LU R29, [R1+0x154c] ;  /* 0x00154c00011d7983 */ /* 0x000f280000300800 */
        /* <DEDUP_REMOVED lines=12> */
[----:B----4-:R-:W-:Y:S01]  /*2d240*/  IMAD.MOV.U32 R7, RZ, RZ, R29 ;  /* 0x000000ffff077224 */ /* 0x010fe200078e001d */
[----:B------:R-:W3:Y:S04]  /*2d250*/  LDL.LU R2, [R1+0x1544] ;  /* 0x0015440001027983 */ /* 0x000ee80000300800 */
[----:B------:R-:W4:Y:S04]  /*2d260*/  LDL.LU R29, [R1+0x1540] ;  /* 0x00154000011d7983 */ /* 0x000f280000300800 */
[----:B------:R-:W-:Y:S01]  /*2d270*/  STL.64 [R1+0x1500], R6 ;  /* 0x0015000601007387 */ /* 0x000fe20000100a00 */
[----:B------:R-:W-:Y:S03]  /*2d280*/  HMMA.16816.F32.BF16 R20, R12, R16, R20 ;  /* 0x000000100c14723c */ /* 0x000fe60000041814 */
        /* <DEDUP_REMOVED lines=9> */
[----:B------:R-:W-:Y:S04]  /*2d320*/  STL.64 [R1+0x490], R20 ;  /* 0x0004901401007387 */ /* 0x000fe80000100a00 */
[----:B------:R0:W-:Y:S04]  /*2d330*/  STL.64 [R1+0x498], R22 ;  /* 0x0004981601007387 */ /* 0x0001e80000100a00 */
[----:B0-----:R-:W2:Y:S04]  /*2d340*/  LDL.LU.64 R22, [R1+0x1538] ;  /* 0x0015380001167983 */ /* 0x001ea80000300a00 */
[----:B------:R-:W2:Y:S01]  /*2d350*/  LDL.LU.64 R20, [R1+0x1530] ;  /* 0x0015300001147983 */ /* 0x000ea20000300a00 */
[----:B----4-:R-:W-:-:S02]  /*2d360*/  IMAD.MOV.U32 R6, RZ, RZ, R29 ;  /* 0x000000ffff067224 */ /* 0x010fc400078e001d */
[----:B---3--:R-:W-:Y:S01]  /*2d370*/  IMAD.MOV.U32 R7, RZ, RZ, R2 ;  /* 0x000000ffff077224 */ /* 0x008fe200078e0002 */
[----:B--2---:R-:W-:Y:S01]  /*2d380*/  HMMA.16816.F32.BF16 R12, R12, R20, R24 ;  /* 0x000000140c0c723c */ /* 0x004fe20000041818 */
[----:B------:R-:W2:Y:S04]  /*2d390*/  LDL.LU.64 R26, [R1+0x1528] ;  /* 0x00152800011a7983 */ /* 0x000ea80000300a00 */
[----:B------:R-:W2:-:S14]  /*2d3a0*/  LDL.LU.64 R24, [R1+0x1520] ;  /* 0x0015200001187983 */ /* 0x000e9c0000300a00 */
[----:B------:R0:W-:Y:S01]  /*2d3b0*/  STL.64 [R1+0x480], R12 ;  /* 0x0004800c01007387 */ /* 0x0001e20000100a00 */
[----:B------:R-:W-:Y:S02]  /*2d3c0*/  IMAD.MOV.U32 R2, RZ, RZ, R15 ;  /* 0x000000ffff027224 */ /* 0x000fe400078e000f */
[----:B------:R-:W-:Y:S01]  /*2d3d0*/  IMAD.MOV.U32 R29, RZ, RZ, R14 ;  /* 0x000000ffff1d7224 */ /* 0x000fe200078e000e */
[----:B0-----:R-:W3:Y:S04]  /*2d3e0*/  LDL.LU R12, [R1+0x320] ;  /* 0x00032000010c7983 */ /* 0x001ee80000300800 */
[----:B------:R-:W3:Y:S04]  /*2d3f0*/  LDL.LU R13, [R1+0x324] ;  /* 0x00032400010d7983 */ /* 0x000ee80000300800 */
[----:B------:R-:W3:Y:S04]  /*2d400*/  LDL.LU R14, [R1+0x328] ;  /* 0x00032800010e7983 */ /* 0x000ee80000300800 */
[----:B------:R-:W3:Y:S04]  /*2d410*/  LDL.LU R15, [R1+0x32c] ;  /* 0x00032c00010f7983 */ /* 0x000ee80000300800 */
[----:B------:R-:W-:Y:S04]  /*2d420*/  STL [R1+0x12f8], R2 ;  /* 0x0012f80201007387 */ /* 0x000fe80000100800 */
        /* <DEDUP_REMOVED lines=34> */
[----:B------:R-:W2:Y:S01]  /*2d650*/  LDL.LU.64 R8, [R1+0x14a8] ;  /* 0x0014a80001087983 */ /* 0x000ea20000300a00 */
[C---:B---3--:R-:W-:Y:S08]  /*2d660*/  HMMA.16816.F32.BF16 R12, R24.reuse, R16, R12 ;  /* 0x00000010180c723c */ /* 0x048ff0000004180c */
[----:B--2---:R-:W-:Y:S01]  /*2d670*/  HMMA.16816.F32.BF16 R4, R24, R4, R8 ;  /* 0x000000041804723c */ /* 0x004fe20000041808 */
[----:B------:R-:W2:Y:S04]  /*2d680*/  LDL.LU.64 R10, [R1+0x14a0] ;  /* 0x0014a000010a7983 */ /* 0x000ea80000300a00 */
[----:B------:R-:W2:-:S14]  /*2d690*/  LDL.LU.64 R8, [R1+0x1498] ;  /* 0x0014980001087983 */ /* 0x000e9c0000300a00 */
[----:B------:R0:W-:Y:S04]  /*2d6a0*/  STL.64 [R1+0x420], R4 ;  /* 0x0004200401007387 */ /* 0x0001e80000100a00 */
[----:B------:R-:W-:Y:S04]  /*2d6b0*/  STL.64 [R1+0x428], R6 ;  /* 0x0004280601007387 */ /* 0x000fe80000100a00 */
[----:B0-----:R-:W3:Y:S04]  /*2d6c0*/  LDL.LU.64 R4, [R1+0x1490] ;  /* 0x0014900001047983 */ /* 0x001ee80000300a00 */
[----:B------:R-:W-:Y:S04]  /*2d6d0*/  STL.64 [R1+0x1428], R18 ;  /* 0x0014281201007387 */ /* 0x000fe80000100a00 */
[----:B------:R0:W-:Y:S04]  /*2d6e0*/  STL.64 [R1+0x1420], R16 ;  /* 0x0014201001007387 */ /* 0x0001e80000100a00 */
[----:B------:R-:W-:Y:S04]  /*2d6f0*/  STL.64 [R1+0x410], R12 ;  /* 0x0004100c01007387 */ /* 0x000fe80000100a00 */
[----:B------:R-:W-:Y:S04]  /*2d700*/  STL.64 [R1+0x418], R14 ;  /* 0x0004180e01007387 */ /* 0x000fe80000100a00 */
[----:B------:R-:W-:Y:S04]  /*2d710*/  LDSM.16.MT88.4 R12, [R28+UR5+0x2c000] ;  /* 0x02c000051c0c783b */ /* 0x000fe80008004200 */
[----:B0-----:R-:W4:Y:S01]  /*2d720*/  LDL.LU R16, [R1+0x520] ;  /* 0x0005200001107983 */ /* 0x001f220000300800 */
[----:B--2---:R-:W-:-:S15]  /*2d730*/  HMMA.16816.F32.BF16 R8, R24, R20, R8 ;  /* 0x000000141808723c */ /* 0x004fde0000041808 */
[----:B------:R-:W-:-:S04]  /*2d740*/  NOP ;  /* 0x0000000000007918 */ /* 0x000fc80000000000 */
[----:B------:R-:W-:Y:S04]  /*2d750*/  STL.64 [R1+0x2f0], R8 ;  /* 0x0002f00801007387 */ /* 0x000fe80000100a00 */
[----:B------:R-:W-:Y:S04]  /*2d760*/  STL.64 [R1+0x2f8], R10 ;  /* 0x0002f80a01007387 */ /* 0x000fe80000100a00 */
[----:B------:R-:W4:Y:S04]  /*2d770*/  LDL.LU R17, [R1+0x524] ;  /* 0x0005240001117983 */ /* 0x000f280000300800 */
[----:B------:R-:W2:Y:S04]  /*2d780*/  LDL.LU R18, [R1+0x528] ;  /* 0x0005280001127983 */ /* 0x000ea80000300800 */
[----:B------:R-:W0:Y:S01]  /*2d790*/  LDSM.16.MT88.4 R8, [R0+UR5+0x2c180] ;  /* 0x02c180050008783b */ /* 0x000e220008004200 */
[----:B---3--:R-:W-:-:S03]  /*2d7a0*/  IMAD.MOV.U32 R19, RZ, RZ, R4 ;  /* 0x000000ffff137224 */ /* 0x008fc600078e0004 */
[----:B------:R-:W3:Y:S04]  /*2d7b0*/  LDL.LU R4, [R1+0x148c] ;  /* 0x00148c0001047983 */ /* 0x000ee80000300800 */
[----:B--2---:R-:W-:Y:S04]  /*2d7c0*/  STL.64 [R1+0x1438], R18 ;  /* 0x0014381201007387 */ /* 0x004fe80000100a00 */
[----:B----4-:R1:W-:Y:S04]  /*2d7d0*/  STL.64 [R1+0x1430], R16 ;  /* 0x0014301001007387 */ /* 0x0103e80000100a00 */
[----:B-1----:R-:W2:Y:S04]  /*2d7e0*/  LDL.LU R16, [R1+0x530] ;  /* 0x0005300001107983 */ /* 0x002ea80000300800 */
[----:B------:R-:W2:Y:S04]  /*2d7f0*/  LDL.LU R17, [R1+0x534] ;  /* 0x0005340001117983 */ /* 0x000ea80000300800 */
[----:B------:R-:W4:Y:S04]  /*2d800*/  LDL.LU R18, [R1+0x538] ;  /* 0x0005380001127983 */ /* 0x000f280000300800 */
[----:B------:R-:W4:Y:S04]  /*2d810*/  LDL.LU R19, [R1+0x53c] ;  /* 0x00053c0001137983 */ /* 0x000f280000300800 */
[----:B----4-:R-:W-:Y:S04]  /*2d820*/  STL.64 [R1+0x1448], R18 ;  /* 0x0014481201007387 */ /* 0x010fe80000100a00 */
[----:B--2---:R1:W-:Y:S04]  /*2d830*/  STL.64 [R1+0x1440], R16 ;  /* 0x0014401001007387 */ /* 0x0043e80000100a00 */
[----:B-1----:R-:W2:Y:S04]  /*2d840*/  LDL.64 R16, [R1+0x40] ;  /* 0x0000400001107983 */ /* 0x002ea80000100a00 */
[----:B--2---:R1:W-:Y:S04]  /*2d850*/  STL.64 [R1+0x1460], R16 ;  /* 0x0014601001007387 */ /* 0x0043e80000100a00 */
[----:B-1----:R-:W2:Y:S04]  /*2d860*/  LDL.64 R16, [R1+0x50] ;  /* 0x0000500001107983 */ /* 0x002ea80000100a00 */
[----:B--2---:R1:W-:Y:S04]  /*2d870*/  STL.64 [R1+0x1468], R16 ;  /* 0x0014681001007387 */ /* 0x0043e80000100a00 */
[----:B-1----:R-:W2:Y:S04]  /*2d880*/  LDL.64 R16, [R1+0x60] ;  /* 0x0000600001107983 */ /* 0x002ea80000100a00 */
[----:B------:R-:W-:Y:S04]  /*2d890*/  STL.64 [R1+0x1418], R22 ;  /* 0x0014181601007387 */ /* 0x000fe80000100a00 */
[----:B------:R1:W-:Y:S02]  /*2d8a0*/  STL.64 [R1+0x1410], R20 ;  /* 0x0014101401007387 */ /* 0x0003e40000100a00 */
[----:B-1----:R-:W-:-:S02]  /*2d8b0*/  IMAD.MOV.U32 R20, RZ, RZ, R5 ;  /* 0x000000ffff147224 */ /* 0x002fc400078e0005 */
[----:B------:R-:W4:Y:S04]  /*2d8c0*/  LDL.LU R5, [R1+0x1488] ;  /* 0x0014880001057983 */ /* 0x000f280000300800 */
[----:B------:R-:W2:Y:S04]  /*2d8d0*/  LDL.LU R21, [R1+0x514] ;  /* 0x0005140001157983 */ /* 0x000ea80000300800 */
[----:B------:R-:W2:Y:S04]  /*2d8e0*/  LDL.LU R22, [R1+0x518] ;  /* 0x0005180001167983 */ /* 0x000ea80000300800 */
[----:B------:R-:W2:Y:S04]  /*2d8f0*/  LDL.LU R23, [R1+0x51c] ;  /* 0x00051c0001177983 */ /* 0x000ea80000300800 */
[----:B--2---:R-:W-:Y:S04]  /*2d900*/  STL.64 [R1+0x1458], R22 ;  /* 0x0014581601007387 */ /* 0x004fe80000100a00 */
[----:B------:R3:W-:Y:S02]  /*2d910*/  STL.64 [R1+0x1450], R20 ;  /* 0x0014501401007387 */ /* 0x0007e40000100a00 */
[----:B---3--:R-:W-:-:S02]  /*2d920*/  IMAD.MOV.U32 R20, RZ, RZ, R4 ;  /* 0x000000ffff147224 */ /* 0x008fc400078e0004 */
[----:B----4-:R-:W-:Y:S01]  /*2d930*/  IMAD.MOV.U32 R21, RZ, RZ, R5 ;  /* 0x000000ffff157224 */ /* 0x010fe200078e0005 */
[----:B------:R-:W2:Y:S04]  /*2d940*/  LDL.LU R4, [R1+0x1484] ;  /* 0x0014840001047983 */ /* 0x000ea80000300800 */
[----:B------:R-:W3:Y:S04]  /*2d950*/  LDL.LU R5, [R1+0x1480] ;  /* 0x0014800001057983 */ /* 0x000ee80000300800 */
[----:B------:R-:W4:Y:S04]  /*2d960*/  LDL.LU R22, [R1+0x548] ;  /* 0x0005480001167983 */ /* 0x000f280000300800 */
[----:B------:R-:W4:Y:S04]  /*2d970*/  LDL.LU R23, [R1+0x54c] ;  /* 0x00054c0001177983 */ /* 0x000f280000300800 */
[----:B----4-:R-:W-:Y:S04]  /*2d980*/  STL.64 [R1+0x1478], R22 ;  /* 0x0014781601007387 */ /* 0x010fe80000100a00 */
[----:B------:R1:W-:Y:S04]  /*2d990*/  STL.64 [R1+0x1470], R20 ;  /* 0x0014701401007387 */ /* 0x0003e80000100a00 */
[----:B-1----:R-:W4:Y:S04]  /*2d9a0*/  LDL.LU R20, [R1+0x560] ;  /* 0x0005600001147983 */ /* 0x002f280000300800 */
[----:B------:R-:W4:Y:S01]  /*2d9b0*/  LDL.LU R21, [R1+0x564] ;  /* 0x0005640001157983 */ /* 0x000f220000300800 */
[----:B---3--:R-:W-:-:S02]  /*2d9c0*/  IMAD.MOV.U32 R22, RZ, RZ, R5 ;  /* 0x000000ffff167224 */ /* 0x008fc400078e0005 */
[----:B--2---:R-:W-:Y:S02]  /*2d9d0*/  IMAD.MOV.U32 R23, RZ, RZ, R4 ;  /* 0x000000ffff177224 */ /* 0x004fe400078e0004 */
[----:B------:R-:W4:Y:S04]  /*2d9e0*/  LDSM.16.MT88.4 R4, [R0+UR5+0x2c100] ;  /* 0x02c100050004783b */ /* 0x000f280008004200 */
[----:B0-----:R-:W-:Y:S04]  /*2d9f0*/  STL.64 [R1+0x1408], R10 ;  /* 0x0014080a01007387 */ /* 0x001fe80000100a00 */
[----:B------:R0:W-:Y:S01]  /*2da00*/  STL.64 [R1+0x1400], R8 ;  /* 0x0014000801007387 */ /* 0x0001e20000100a00 */
[----:B------:R-:W-:-:S03]  /*2da10*/  IMAD.MOV.U32 R25, RZ, RZ, R2 ;  /* 0x000000ffff197224 */ /* 0x000fc600078e0002 */
[----:B0-----:R-:W2:Y:S04]  /*2da20*/  LDL.LU R8, [R1+0x550] ;  /* 0x0005500001087983 */ /* 0x001ea80000300800 */
[----:B------:R-:W2:Y:S04]  /*2da30*/  LDL.LU R9, [R1+0x554] ;  /* 0x0005540001097983 */ /* 0x000ea80000300800 */
[----:B------:R-:W2:Y:S04]  /*2da40*/  LDL.LU R10, [R1+0x558] ;  /* 0x00055800010a7983 */ /* 0x000ea80000300800 */
[----:B------:R-:W2:Y:S04]  /*2da50*/  LDL.LU R11, [R1+0x55c] ;  /* 0x00055c00010b7983 */ /* 0x000ea80000300800 */
[----:B------:R0:W-:Y:S04]  /*2da60*/  STL [R1+0x12fc], R0 ;  /* 0x0012fc0001007387 */ /* 0x0001e80000100800 */
[----:B------:R-:W-:Y:S04]  /*2da70*/  STL.64 [R1+0x1380], R14 ;  /* 0x0013800e01007387 */ /* 0x000fe80000100a00 */
[----:B------:R1:W-:Y:S01]  /*2da80*/  STL.64 [R1+0x1378], R12 ;  /* 0x0013780c01007387 */ /* 0x0003e20000100a00 */
[----:B------:R-:W-:-:S02]  /*2da90*/  IMAD.MOV.U32 R2, RZ, RZ, R16 ;  /* 0x000000ffff027224 */ /* 0x000fc400078e0010 */
[----:B0-----:R-:W-:Y:S01]  /*2daa0*/  IMAD.MOV.U32 R0, RZ, RZ, R17 ;  /* 0x000000ffff007224 */ /* 0x001fe200078e0011 */
[----:B-1----:R-:W3:Y:S01]  /*2dab0*/  LDL.64 R12, [R1+0x10] ;  /* 0x00001000010c7983 */ /* 0x002ee20000100a00 */
[----:B----4-:R-:W-:-:S15]  /*2dac0*/  HMMA.16816.F32.BF16 R20, R4, R16, R20 ;  /* 0x000000100414723c */ /* 0x010fde0000041814 */
[----:B------:R-:W-:-:S04]  /*2dad0*/  NOP ;  /* 0x0000000000007918 */ /* 0x000fc80000000000 */
[----:B------:R-:W-:Y:S04]  /*2dae0*/  STL.64 [R1+0x260], R20 ;  /* 0x0002601401007387 */ /* 0x000fe80000100a00 */
[----:B------:R0:W-:Y:S04]  /*2daf0*/  STL.64 [R1+0x268], R22 ;  /* 0x0002681601007387 */ /* 0x0001e80000100a00 */
[----:B0-----:R-:W4:Y:S04]  /*2db00*/  LDL.LU.64 R22, [R1+0x1478] ;  /* 0x0014780001167983 */ /* 0x001f280000300a00 */
[----:B------:R-:W4:Y:S04]  /*2db10*/  LDL.LU.64 R20, [R1+0x1470] ;  /* 0x0014700001147983 */ /* 0x000f280000300a00 */
[----:B------:R-:W2:Y:S01]  /*2db20*/  LDL.LU.64 R16, [R1+0x1468] ;  /* 0x0014680001107983 */ /* 0x000ea20000300a00 */
[----:B------:R-:W-:Y:S01]  /*2db30*/  IMAD.MOV.U32 R24, RZ, RZ, R3 ;  /* 0x000000ffff187224 */ /* 0x000fe200078e0003 */
[----:B--2---:R-:W-:Y:S01]  /*2db40*/  HMMA.16816.F32.BF16 R8, R4, R16, R8 ;  /* 0x000000100408723c */ /* 0x004fe20000041808 */
[----:B------:R-:W-:-:S15]  /*2db50*/  IMAD.MOV.U32 R3, RZ, RZ, R17 ;  /* 0x000000ffff037224 */ /* 0x000fde00078e0011 */
[----:B------:R-:W-:-:S03]  /*2db60*/  NOP ;  /* 0x0000000000007918 */ /* 0x000fc60000000000 */
        /* <DEDUP_REMOVED lines=8> */
[----:B------:R-:W-:Y:S04]  /*2dbf0*/  STL.64 [R1+0x240], R20 ;  /* 0x0002401401007387 */ /* 0x000fe80000100a00 */
[----:B------:R0:W-:Y:S04]  /*2dc00*/  STL.64 [R1+0x248], R22 ;  /* 0x0002481601007387 */ /* 0x0001e80000100a00 */
[----:B0-----:R-:W3:Y:S04]  /*2dc10*/  LDL.LU.64 R22, [R1+0x1458] ;  /* 0x0014580001167983 */ /* 0x001ee80000300a00 */
[----:B------:R-:W3:Y:S04]  /*2dc20*/  LDL.LU.64 R20, [R1+0x1450] ;  /* 0x0014500001147983 */ /* 0x000ee80000300a00 */
        /* <DEDUP_REMOVED lines=11> */
[----:B------:R0:W-:Y:S04]  /*2dce0*/  STL.64 [R1+0x13d0], R24 ;  /* 0x0013d01801007387 */ /* 0x0001e80000100a00 */
[----:B0-----:R-:W2:Y:S01]  /*2dcf0*/  LDL.64 R24, [R1+0x20] ;  /* 0x0000200001187983 */ /* 0x001ea20000100a00 */
[C---:B---3--:R-:W-:Y:S08]  /*2dd00*/  HMMA.16816.F32.BF16 R20, R4.reuse, R12, R20 ;  /* 0x0000000c0414723c */ /* 0x048ff00000041814 */
[----:B--2---:R-:W-:Y:S01]  /*2dd10*/  HMMA.16816.F32.BF16 R16, R4, R24, R16 ;  /* 0x000000180410723c */ /* 0x004fe20000041810 */
[----:B------:R-:W-:-:S02]  /*2dd20*/  IMAD.MOV.U32 R10, RZ, RZ, R24 ;  /* 0x000000ffff0a7224 */ /* 0x000fc400078e0018 */
[----:B------:R-:W-:Y:S02]  /*2dd30*/  IMAD.MOV.U32 R9, RZ, RZ, R25 ;  /* 0x000000ffff097224 */ /* 0x000fe400078e0019 */
[----:B------:R-:W-:Y:S02]  /*2dd40*/  IMAD.MOV.U32 R24, RZ, RZ, R8 ;  /* 0x000000ffff187224 */ /* 0x000fe400078e0008 */
[----:B------:R-:W-:-:S12]  /*2dd50*/  IMAD.MOV.U32 R25, RZ, RZ, R3 ;  /* 0x000000ffff197224 */ /* 0x000fd800078e0003 */
[----:B------:R-:W-:Y:S04]  /*2dd60*/  STL.64 [R1+0x220], R16 ;  /* 0x0002201001007387 */ /* 0x000fe80000100a00 */
[----:B------:R0:W-:Y:S04]  /*2dd70*/  STL.64 [R1+0x228], R18 ;  /* 0x0002281201007387 */ /* 0x0001e80000100a00 */
[----:B0-----:R-:W2:Y:S04]  /*2dd80*/  LDL.LU.64 R18, [R1+0x1428] ;  /* 0x0014280001127983 */ /* 0x001ea80000300a00 */
[----:B------:R-:W3:Y:S04]  /*2dd90*/  LDL.LU.64 R16, [R1+0x1420] ;  /* 0x0014200001107983 */ /* 0x000ee80000300a00 */
[----:B------:R0:W-:Y:S04]  /*2dda0*/  STL.64 [R1+0x1398], R12 ;  /* 0x0013980c01007387 */ /* 0x0001e80000100a00 */
[----:B------:R1:W-:Y:S04]  /*2ddb0*/  STL.64 [R1+0x210], R20 ;  /* 0x0002101401007387 */ /* 0x0003e80000100a00 */
[----:B------:R4:W-:Y:S01]  /*2ddc0*/  STL.64 [R1+0x218], R22 ;  /* 0x0002181601007387 */ /* 0x0009e20000100a00 */
[----:B0-----:R-:W-:-:S02]  /*2ddd0*/  IMAD.MOV.U32 R12, RZ, RZ, R10 ;  /* 0x000000ffff0c7224 */ /* 0x001fc400078e000a */
[----:B------:R-:W-:Y:S01]  /*2dde0*/  IMAD.MOV.U32 R13, RZ, RZ, R9 ;  /* 0x000000ffff0d7224 */ /* 0x000fe200078e0009 */
[----:B-1----:R-:W3:Y:S04]  /*2ddf0*/  LDL.LU R20, [R1+0x500] ;  /* 0x0005000001147983 */ /* 0x002ee80000300800 */
[----:B------:R-:W3:Y:S04]  /*2de00*/  LDL.LU R21, [R1+0x504] ;  /* 0x0005040001157983 */ /* 0x000ee80000300800 */
[----:B----4-:R-:W3:Y:S04]  /*2de10*/  LDL.LU R22, [R1+0x508] ;  /* 0x0005080001167983 */ /* 0x010ee80000300800 */
[----:B------:R-:W3:Y:S04]  /*2de20*/  LDL.LU R23, [R1+0x50c] ;  /* 0x00050c0001177983 */ /* 0x000ee80000300800 */
[----:B------:R-:W-:Y:S04]  /*2de30*/  STL.64 [R1+0x13e8], R24 ;  /* 0x0013e81801007387 */ /* 0x000fe80000100a00 */
        /* <DEDUP_REMOVED lines=9> */
[----:B--2---:R-:W-:Y:S04]  /*2ded0*/  STL.64 [R1+0x13c8], R14 ;  /* 0x0013c80e01007387 */ /* 0x004fe80000100a00 */
[----:B----4-:R0:W-:Y:S04]  /*2dee0*/  STL.64 [R1+0x13c0], R12 ;  /* 0x0013c00c01007387 */ /* 0x0101e80000100a00 */
[----:B0-----:R-:W2:Y:S04]  /*2def0*/  LDL.LU R12, [R1+0x2d0] ;  /* 0x0002d000010c7983 */ /* 0x001ea80000300800 */
[----:B------:R-:W2:Y:S04]  /*2df00*/  LDL.LU R13, [R1+0x2d4] ;  /* 0x0002d400010d7983 */ /* 0x000ea80000300800 */
[----:B------:R-:W4:Y:S04]  /*2df10*/  LDL.LU R14, [R1+0x2d8] ;  /* 0x0002d800010e7983 */ /* 0x000f280000300800 */
[----:B------:R-:W4:Y:S01]  /*2df20*/  LDL.LU R15, [R1+0x2dc] ;  /* 0x0002dc00010f7983 */ /* 0x000f220000300800 */
[C---:B---3--:R-:W-:Y:S03]  /*2df30*/  HMMA.16816.F32.BF16 R20, R4.reuse, R16, R20 ;  /* 0x000000100414723c */ /* 0x048fe60000041814 */
[----:B----4-:R-:W-:Y:S04]  /*2df40*/  STL.64 [R1+0x13e0], R14 ;  /* 0x0013e00e01007387 */ /* 0x010fe80000100a00 */
        /* <DEDUP_REMOVED lines=14> */
[----:B------:R-:W4:Y:S04]  /*2e030*/  LDL.LU.64 R20, [R1+0x1410] ;  /* 0x0014100001147983 */ /* 0x000f280000300a00 */
[----:B------:R-:W-:Y:S04]  /*2e040*/  STL.64 [R1+0x1390], R18 ;  /* 0x0013901201007387 */ /* 0x000fe80000100a00 */
[----:B------:R0:W-:Y:S04]  /*2e050*/  STL.64 [R1+0x1388], R16 ;  /* 0x0013881001007387 */ /* 0x0001e80000100a00 */
        /* <DEDUP_REMOVED lines=12> */
[----:B------:R-:W4:Y:S01]  /*2e120*/  LDL.LU.64 R8, [R1+0x1400] ;  /* 0x0014000001087983 */ /* 0x000f220000300a00 */
[----:B------:R-:W-:-:S02]  /*2e130*/  IMAD.MOV.U32 R24, RZ, RZ, R2 ;  /* 0x000000ffff187224 */ /* 0x000fc400078e0002 */
[----:B------:R-:W-:Y:S01]  /*2e140*/  IMAD.MOV.U32 R25, RZ, RZ, R0 ;  /* 0x000000ffff197224 */ /* 0x000fe200078e0000 */
[----:B------:R0:W-:Y:S04]  /*2e150*/  STL.64 [R1+0x160], R4 ;  /* 0x0001600401007387 */ /* 0x0001e80000100a00 */
[----:B------:R1:W-:Y:S04]  /*2e160*/  STL.64 [R1+0x168], R6 ;  /* 0x0001680601007387 */ /* 0x0003e80000100a00 */
[----:B0-----:R-:W2:Y:S04]  /*2e170*/  LDL.LU R4, [R1+0x270] ;  /* 0x0002700001047983 */ /* 0x001ea80000300800 */
[----:B------:R-:W2:Y:S04]  /*2e180*/  LDL.LU R5, [R1+0x274] ;  /* 0x0002740001057983 */ /* 0x000ea80000300800 */
[----:B-1----:R-:W2:Y:S04]  /*2e190*/  LDL.LU R6, [R1+0x278] ;  /* 0x0002780001067983 */ /* 0x002ea80000300800 */
[----:B------:R-:W2:Y:S01]  /*2e1a0*/  LDL.LU R7, [R1+0x27c] ;  /* 0x00027c0001077983 */ /* 0x000ea20000300800 */
[----:B----4-:R-:W-:Y:S03]  /*2e1b0*/  HMMA.16816.F32.BF16 R24, R8, R24, R12 ;  /* 0x000000180818723c */ /* 0x010fe6000004180c */
[----:B------:R-:W4:Y:S04]  /*2e1c0*/  LDL.LU.64 R14, [R1+0x13f8] ;  /* 0x0013f800010e7983 */ /* 0x000f280000300a00 */
[----:B------:R-:W4:-:S12]  /*2e1d0*/  LDL.LU.64 R12, [R1+0x13f0] ;  /* 0x0013f000010c7983 */ /* 0x000f180000300a00 */
[----:B------:R0:W-:Y:S04]  /*2e1e0*/  STL.64 [R1+0x150], R24 ;  /* 0x0001501801007387 */ /* 0x0001e80000100a00 */
[----:B------:R4:W-:Y:S04]  /*2e1f0*/  STL.64 [R1+0x158], R26 ;  /* 0x0001581a01007387 */ /* 0x0009e80000100a00 */
[----:B0-----:R-:W4:Y:S02]  /*2e200*/  LDL.LU.64 R24, [R1+0x13e8] ;  /* 0x0013e80001187983 */ /* 0x001f240000300a00 */
        /* <DEDUP_REMOVED lines=14> */
[----:B------:R0:W-:Y:S04]  /*2e2f0*/  STL.64 [R1+0x110], R12 ;  /* 0x0001100c01007387 */ /* 0x0001e80000100a00 */
[----:B------:R-:W-:Y:S04]  /*2e300*/  STL.64 [R1+0x118], R14 ;  /* 0x0001180e01007387 */ /* 0x000fe80000100a00 */
[----:B0-----:R-:W2:Y:S04]  /*2e310*/  LDL.LU.64 R12, [R1+0x13b0] ;  /* 0x0013b000010c7983 */ /* 0x001ea80000300a00 */
[----:B------:R0:W-:Y:S04]  /*2e320*/  STL.64 [R1+0x1350], R24 ;  /* 0x0013501801007387 */ /* 0x0001e80000100a00 */
[----:B0-----:R-:W4:Y:S04]  /*2e330*/  LDL.LU R24, [R1+0x290] ;  /* 0x0002900001187983 */ /* 0x001f280000300800 */
[----:B------:R-:W4:Y:S04]  /*2e340*/  LDL.LU R25, [R1+0x294] ;  /* 0x0002940001197983 */ /* 0x000f280000300800 */
[----:B------:R-:W4:Y:S04]  /*2e350*/  LDL.LU R26, [R1+0x298] ;  /* 0x00029800011a7983 */ /* 0x000f280000300800 */
[----:B------:R-:W4:Y:S01]  /*2e360*/  LDL.LU R27, [R1+0x29c] ;  /* 0x00029c00011b7983 */ /* 0x000f220000300800 */
        /* <DEDUP_REMOVED lines=11> */
[----:B------:R-:W4:Y:S01]  /*2e420*/  LDL.LU.64 R16, [R1+0x1388] ;  /* 0x0013880001107983 */ /* 0x000f220000300a00 */
[----:B------:R-:W-:Y:S01]  /*2e430*/  HMMA.16816.F32.BF16 R4, R8, R20, R4 ;  /* 0x000000140804723c */ /* 0x000fe20000041804 */
[----:B------:R-:W-:-:S02]  /*2e440*/  IMAD.MOV.U32 R2, RZ, RZ, R12 ;  /* 0x000000ffff027224 */ /* 0x000fc400078e000c */
[----:B------:R-:W-:Y:S01]  /*2e450*/  IMAD.MOV.U32 R0, RZ, RZ, R13 ;  /* 0x000000ffff007224 */ /* 0x000fe200078e000d */
[----:B------:R-:W3:Y:S04]  /*2e460*/  LDL.LU.64 R14, [R1+0x1380] ;  /* 0x00138000010e7983 */ /* 0x000ee80000300a00 */
[----:B------:R-:W3:Y:S01]  /*2e470*/  LDL.LU.64 R12, [R1+0x1378] ;  /* 0x00137800010c7983 */ /* 0x000ee20000300a00 */
[----:B----4-:R-:W-:Y:S03]  /*2e480*/  HMMA.16816.F32.BF16 R24, R8, R16, R24 ;  /* 0x000000100818723c */ /* 0x010fe60000041818 */
[----:B--2---:R-:W-:Y:S04]  /*2e490*/  STL.64 [R1+0x1318], R18 ;  /* 0x0013181201007387 */ /* 0x004fe80000100a00 */
[----:B------:R-:W-:-:S12]  /*2e4a0*/  STL.64 [R1+0x1310], R16 ;  /* 0x0013101001007387 */ /* 0x000fd80000100a00 */
[----:B------:R0:W-:Y:S04]  /*2e4b0*/  STL.64 [R1+0x180], R24 ;  /* 0x0001801801007387 */ /* 0x0001e80000100a00 */
[----:B------:R-:W-:Y:S04]  /*2e4c0*/  STL.64 [R1+0x188], R26 ;  /* 0x0001881a01007387 */ /* 0x000fe80000100a00 */
[----:B------:R-:W-:Y:S04]  /*2e4d0*/  STL.64 [R1+0x170], R4 ;  /* 0x0001700401007387 */ /* 0x000fe80000100a00 */
[----:B------:R-:W-:Y:S04]  /*2e4e0*/  STL.64 [R1+0x178], R6 ;  /* 0x0001780601007387 */ /* 0x000fe80000100a00 */
[----:B------:R-:W2:Y:S04]  /*2e4f0*/  LDL.64 R8, [R1+0x50] ;  /* 0x0000500001087983 */ /* 0x000ea80000100a00 */
[----:B--2---:R-:W-:Y:S04]  /*2e500*/  STL.64 [R1+0x1370], R8 ;  /* 0x0013700801007387 */ /* 0x004fe80000100a00 */
[----:B0-----:R-:W2:Y:S01]  /*2e510*/  LDL.64 R24, [R1+0x40] ;  /* 0x0000400001187983 */ /* 0x001ea20000100a00 */
[----:B------:R-:W-:-:S02]  /*2e520*/  IMAD.MOV.U32 R16, RZ, RZ, R2 ;  /* 0x000000ffff107224 */ /* 0x000fc400078e0002 */
[----:B------:R-:W-:Y:S01]  /*2e530*/  IMAD.MOV.U32 R17, RZ, RZ, R0 ;  /* 0x000000ffff117224 */ /* 0x000fe200078e0000 */
[----:B--2---:R0:W-:Y:S04]  /*2e540*/  STL.64 [R1+0x1368], R24 ;  /* 0x0013681801007387 */ /* 0x0041e80000100a00 */
[----:B0-----:R-:W2:Y:S04]  /*2e550*/  LDL.LU R24, [R1+0x1f0] ;  /* 0x0001f00001187983 */ /* 0x001ea80000300800 */
[----:B------:R-:W2:Y:S04]  /*2e560*/  LDL.LU R25, [R1+0x1f4] ;  /* 0x0001f40001197983 */ /* 0x000ea80000300800 */
[----:B------:R-:W2:Y:S04]  /*2e570*/  LDL.LU R26, [R1+0x1f8] ;  /* 0x0001f800011a7983 */ /* 0x000ea80000300800 */
[----:B------:R-:W2:Y:S04]  /*2e580*/  LDL.LU R27, [R1+0x1fc] ;  /* 0x0001fc00011b7983 */ /* 0x000ea80000300800 */
[----:B------:R-:W4:Y:S04]  /*2e590*/  LDL.LU R4, [R1+0x280] ;  /* 0x0002800001047983 */ /* 0x000f280000300800 */
[----:B------:R-:W4:Y:S04]  /*2e5a0*/  LDL.LU R5, [R1+0x284] ;  /* 0x0002840001057983 */ /* 0x000f280000300800 */
[----:B------:R-:W4:Y:S04]  /*2e5b0*/  LDL.LU R6, [R1+0x288] ;  /* 0x0002880001067983 */ /* 0x000f280000300800 */
[----:B------:R-:W4:Y:S04]  /*2e5c0*/  LDL.LU R7, [R1+0x28c] ;  /* 0x00028c0001077983 */ /* 0x000f280000300800 */
[----:B------:R-:W4:Y:S04]  /*2e5d0*/  LDL.64 R8, [R1+0x60] ;  /* 0x0000600001087983 */ /* 0x000f280000100a00 */
[----:B------:R0:W-:Y:S04]  /*2e5e0*/  STL.64 [R1+0x1330], R16 ;  /* 0x0013301001007387 */ /* 0x0001e80000100a00 */
[----:B0-----:R-:W2:Y:S04]  /*2e5f0*/  LDL.LU.64 R16, [R1+0x20] ;  /* 0x0000200001107983 */ /* 0x001ea80000300a00 */
        /* <DEDUP_REMOVED lines=17> */
[----:B----4-:R-:W-:Y:S03]  /*2e710*/  HMMA.16816.F32.BF16 R4, R12, R8, R4 ;  /* 0x000000080c04723c */ /* 0x010fe60000041804 */
[----:B--2---:R-:W-:Y:S04]  /*2e720*/  STL.64 [R1+0x1328], R22 ;  /* 0x0013281601007387 */ /* 0x004fe80000100a00 */
[----:B---3--:R0:W-:Y:S04]  /*2e730*/  STL.64 [R1+0x1320], R20 ;  /* 0x0013201401007387 */ /* 0x0081e80000100a00 */
        /* <DEDUP_REMOVED lines=11> */
[----:B------:R-:W-:Y:S04]  /*2e7f0*/  STL.64 [R1+0x370], R4 ;  /* 0x0003700401007387 */ /* 0x000fe80000100a00 */
[----:B------:R0:W-:Y:S02]  /*2e800*/  STL.64 [R1+0x378], R6 ;  /* 0x0003780601007387 */ /* 0x0001e40000100a00 */
[----:B0-----:R-:W-:-:S02]  /*2e810*/  IMAD.MOV.U32 R6, RZ, RZ, R8 ;  /* 0x000000ffff067224 */ /* 0x001fc400078e0008 */
[----:B------:R-:W3:Y:S02]  /*2e820*/  LDL.LU.64 R8, [R1+0x1370] ;  /* 0x0013700001087983 */ /* 0x000ee40000300a00 */
[----:B---3--:R-:W-:-:S15]  /*2e830*/  HMMA.16816.F32.BF16 R24, R12, R8, R24 ;  /* 0x000000080c18723c */ /* 0x008fde0000041818 */
[----:B------:R-:W-:-:S04]  /*2e840*/  NOP ;  /* 0x0000000000007918 */ /* 0x000fc80000000000 */
[----:B------:R0:W-:Y:S04]  /*2e850*/  STL.64 [R1+0x360], R24 ;  /* 0x0003601801007387 */ /* 0x0001e80000100a00 */
[----:B------:R-:W-:Y:S04]  /*2e860*/  STL.64 [R1+0x368], R26 ;  /* 0x0003681a01007387 */ /* 0x000fe80000100a00 */
[----:B0-----:R-:W3:Y:S01]  /*2e870*/  LDL.LU.64 R24, [R1+0x1368] ;  /* 0x0013680001187983 */ /* 0x001ee20000300a00 */
[----:B------:R-:W-:Y:S02]  /*2e880*/  IMAD.MOV.U32 R0, RZ, RZ, R8 ;  /* 0x000000ffff007224 */ /* 0x000fe400078e0008 */
[----:B------:R-:W-:Y:S01]  /*2e890*/  IMAD.MOV.U32 R2, RZ, RZ, R9 ;  /* 0x000000ffff027224 */ /* 0x000fe200078e0009 */
[----:B------:R-:W4:Y:S04]  /*2e8a0*/  LDL.LU R8, [R1+0x190] ;  /* 0x0001900001087983 */ /* 0x000f280000300800 */
[----:B------:R-:W4:Y:S04]  /*2e8b0*/  LDL.LU R9, [R1+0x194] ;  /* 0x0001940001097983 */ /* 0x000f280000300800 */
[----:B------:R-:W4:Y:S04]  /*2e8c0*/  LDL.LU R10, [R1+0x198] ;  /* 0x00019800010a7983 */ /* 0x000f280000300800 */
[----:B------:R-:W4:Y:S01]  /*2e8d0*/  LDL.LU R11, [R1+0x19c] ;  /* 0x00019c00010b7983 */ /* 0x000f220000300800 */
        /* <DEDUP_REMOVED lines=21> */
[----:B---3--:R-:W-:Y:S04]  /*2ea30*/  STL.64 [R1+0x12e0], R26 ;  /* 0x0012e01a01007387 */ /* 0x008fe80000100a00 */
[----:B------:R0:W-:-:S12]  /*2ea40*/  STL.64 [R1+0x12d8], R24 ;  /* 0x0012d81801007387 */ /* 0x0001d80000100a00 */
[----:B------:R-:W-:Y:S04]  /*2ea50*/  STL.64 [R1+0x330], R20 ;  /* 0x0003301401007387 */ /* 0x000fe80000100a00 */
[----:B------:R1:W-:Y:S01]  /*2ea60*/  STL.64 [R1+0x338], R22 ;  /* 0x0003381601007387 */ /* 0x0003e20000100a00 */
[----:B0-----:R-:W-:Y:S02]  /*2ea70*/  IMAD.MOV.U32 R25, RZ, RZ, R3 ;  /* 0x000000ffff197224 */ /* 0x001fe400078e0003 */
[----:B------:R-:W-:Y:S01]  /*2ea80*/  IMAD.MOV.U32 R3, RZ, RZ, R17 ;  /* 0x000000ffff037224 */ /* 0x000fe200078e0011 */
[----:B-1----:R-:W2:Y:S04]  /*2ea90*/  LDL.LU.64 R22, [R1+0x1340] ;  /* 0x0013400001167983 */ /* 0x002ea80000300a00 */
[----:B------:R-:W2:Y:S04]  /*2eaa0*/  LDL.LU.64 R20, [R1+0x1338] ;  /* 0x0013380001147983 */ /* 0x000ea80000300a00 */
[----:B------:R-:W2:Y:S02]  /*2eab0*/  LDL.LU.64 R16, [R1+0x1330] ;  /* 0x0013300001107983 */ /* 0x000ea40000300a00 */
[----:B--2---:R-:W-:Y:S02]  /*2eac0*/  HMMA.16816.F32.BF16 R16, R12, R16, R20 ;  /* 0x000000100c10723c */ /* 0x004fe40000041814 */
[----:B------:R-:W2:Y:S04]  /*2ead0*/  LDL.LU.64 R22, [R1+0x1328] ;  /* 0x0013280001167983 */ /* 0x000ea80000300a00 */
[----:B------:R-:W2:-:S13]  /*2eae0*/  LDL.LU.64 R20, [R1+0x1320] ;  /* 0x0013200001147983 */ /* 0x000e9a0000300a00 */
[----:B------:R-:W-:Y:S04]  /*2eaf0*/  STL.64 [R1+0x320], R16 ;  /* 0x0003201001007387 */ /* 0x000fe80000100a00 */
[----:B------:R0:W-:Y:S04]  /*2eb00*/  STL.64 [R1+0x328], R18 ;  /* 0x0003281201007387 */ /* 0x0001e80000100a00 */
[----:B0-----:R-:W3:Y:S04]  /*2eb10*/  LDL.LU.64 R18, [R1+0x1318] ;  /* 0x0013180001127983 */ /* 0x001ee80000300a00 */
[----:B------:R-:W2:Y:S02]  /*2eb20*/  LDL.LU.64 R16, [R1+0x1310] ;  /* 0x0013100001107983 */ /* 0x000ea40000300a00 */
[----:B--2---:R-:W-:-:S15]  /*2eb30*/  HMMA.16816.F32.BF16 R20, R12, R16, R20 ;  /* 0x000000100c14723c */ /* 0x004fde0000041814 */
[----:B------:R-:W-:-:S04]  /*2eb40*/  NOP ;  /* 0x0000000000007918 */ /* 0x000fc80000000000 */
[----:B------:R-:W-:Y:S04]  /*2eb50*/  STL.64 [R1+0x310], R20 ;  /* 0x0003101401007387 */ /* 0x000fe80000100a00 */
[----:B------:R0:W-:Y:S04]  /*2eb60*/  STL.64 [R1+0x318], R22 ;  /* 0x0003181601007387 */ /* 0x0001e80000100a00 */
[----:B0-----:R-:W2:Y:S04]  /*2eb70*/  LDL.LU.64 R22, [R1+0x1308] ;  /* 0x0013080001167983 */ /* 0x001ea80000300a00 */
[----:B------:R-:W4:Y:S04]  /*2eb80*/  LDL.LU.64 R20, [R1+0x1300] ;  /* 0x0013000001147983 */ /* 0x000f280000300a00 */
[----:B---3--:R-:W-:Y:S04]  /*2eb90*/  STL.64 [R1+0x12a0], R18 ;  /* 0x0012a01201007387 */ /* 0x008fe80000100a00 */
[----:B------:R0:W-:Y:S04]  /*2eba0*/  STL.64 [R1+0x1298], R16 ;  /* 0x0012981001007387 */ /* 0x0001e80000100a00 */
[----:B0-----:R-:W3:Y:S04]  /*2ebb0*/  LDL.LU R16, [R1+0x5a0] ;  /* 0x0005a00001107983 */ /* 0x001ee80000300800 */
[----:B------:R-:W3:Y:S04]  /*2ebc0*/  LDL.LU R17, [R1+0x5a4] ;  /* 0x0005a40001117983 */ /* 0x000ee80000300800 */
[----:B------:R-:W2:Y:S04]  /*2ebd0*/  LDL.LU R18, [R1+0x5a8] ;  /* 0x0005a80001127983 */ /* 0x000ea80000300800 */
[----:B------:R-:W2:Y:S01]  /*2ebe0*/  LDL.LU R19, [R1+0x5ac] ;  /* 0x0005ac0001137983 */ /* 0x000ea20000300800 */
[----:B------:R-:W-:-:S03]  /*2ebf0*/  IMAD.MOV.U32 R24, RZ, RZ, R6 ;  /* 0x000000ffff187224 */ /* 0x000fc600078e0006 */
[----:B--2---:R-:W-:Y:S04]  /*2ec00*/  STL.64 [R1+0x12f0], R18 ;  /* 0x0012f01201007387 */ /* 0x004fe80000100a00 */
[----:B---3--:R0:W-:Y:S04]  /*2ec10*/  STL.64 [R1+0x12e8], R16 ;  /* 0x0012e81001007387 */ /* 0x0081e80000100a00 */
[----:B0-----:R-:W2:Y:S04]  /*2ec20*/  LDL.LU R16, [R1+0x5d0] ;  /* 0x0005d00001107983 */ /* 0x001ea80000300800 */
[----:B------:R-:W2:Y:S04]  /*2ec30*/  LDL.LU R17, [R1+0x5d4] ;  /* 0x0005d40001117983 */ /* 0x000ea80000300800 */
[----:B------:R-:W2:Y:S04]  /*2ec40*/  LDL.LU R18, [R1+0x5d8] ;  /* 0x0005d80001127983 */ /* 0x000ea80000300800 */
[----:B------:R-:W2:Y:S01]  /*2ec50*/  LDL.LU R19, [R1+0x5dc] ;  /* 0x0005dc0001137983 */ /* 0x000ea20000300800 */
[----:B----4-:R-:W-:Y:S03]  /*2ec60*/  HMMA.16816.F32.BF16 R8, R12, R20, R8 ;  /* 0x000000140c08723c */ /* 0x010fe60000041808 */
[----:B------:R-:W-:Y:S04]  /*2ec70*/  STL.64 [R1+0x1290], R22 ;  /* 0x0012901601007387 */ /* 0x000fe80000100a00 */
[----:B------:R0:W-:Y:S04]  /*2ec80*/  STL.64 [R1+0x1288], R20 ;  /* 0x0012881401007387 */ /* 0x0001e80000100a00 */
[----:B------:R-:W1:Y:S08]  /*2ec90*/  LDSM.16.MT88.4 R12, [R28+UR5+0x2c100] ;  /* 0x02c100051c0c783b */ /* 0x000e700008004200 */
[----:B------:R-:W-:Y:S04]  /*2eca0*/  STL.64 [R1+0x300], R8 ;  /* 0x0003000801007387 */ /* 0x000fe80000100a00 */
[----:B------:R-:W-:Y:S04]  /*2ecb0*/  STL.64 [R1+0x308], R10 ;  /* 0x0003080a01007387 */ /* 0x000fe80000100a00 */
[----:B------:R-:W-:Y:S01]  /*2ecc0*/  LDSM.16.MT88.4 R8, [R28+UR5+0x2c080] ;  /* 0x02c080051c08783b */ /* 0x000fe20008004200 */
[----:B0-----:R-:W-:-:S02]  /*2ecd0*/  IMAD.MOV.U32 R20, RZ, RZ, R5 ;  /* 0x000000ffff147224 */ /* 0x001fc400078e0005 */
[----:B------:R-:W-:Y:S02]  /*2ece0*/  IMAD.MOV.U32 R21, RZ, RZ, R4 ;  /* 0x000000ffff157224 */ /* 0x000fe400078e0004 */
[----:B------:R-:W0:Y:S04]  /*2ecf0*/  LDSM.16.MT88.4 R4, [R28+UR5+0x2c180] ;  /* 0x02c180051c04783b */ /* 0x000e280008004200 */
[----:B-1----:R-:W-:Y:S04]  /*2ed00*/  STL.64 [R1+0x1280], R14 ;  /* 0x0012800e01007387 */ /* 0x002fe80000100a00 */
[----:B------:R1:W-:Y:S04]  /*2ed10*/  STL.64 [R1+0x1278], R12 ;  /* 0x0012780c01007387 */ /* 0x0003e80000100a00 */
[----:B-1----:R-:W3:Y:S04]  /*2ed20*/  LDL.LU R12, [R1+0x5b0] ;  /* 0x0005b000010c7983 */ /* 0x002ee80000300800 */
[----:B------:R-:W3:Y:S04]  /*2ed30*/  LDL.LU R13, [R1+0x5b4] ;  /* 0x0005b400010d7983 */ /* 0x000ee80000300800 */
[----:B------:R-:W3:Y:S04]  /*2ed40*/  LDL.LU R14, [R1+0x5b8] ;  /* 0x0005b800010e7983 */ /* 0x000ee80000300800 */
[----:B------:R-:W3:Y:S04]  /*2ed50*/  LDL.LU R15, [R1+0x5bc] ;  /* 0x0005bc00010f7983 */ /* 0x000ee80000300800 */
[----:B0-----:R-:W-:Y:S04]  /*2ed60*/  STL.64 [R1+0x1200], R6 ;  /* 0x0012000601007387 */ /* 0x001fe80000100a00 */
[----:B------:R0:W-:Y:S02]  /*2ed70*/  STL.64 [R1+0x11f8], R4 ;  /* 0x0011f80401007387 */ /* 0x0001e40000100a00 */
[----:B0-----:R-:W-:-:S02]  /*2ed80*/  IMAD.MOV.U32 R4, RZ, RZ, R0 ;  /* 0x000000ffff047224 */ /* 0x001fc400078e0000 */
[----:B------:R-:W-:Y:S01]  /*2ed90*/  IMAD.MOV.U32 R5, RZ, RZ, R2 ;  /* 0x000000ffff057224 */ /* 0x000fe200078e0002 */
[----:B------:R-:W4:Y:S04]  /*2eda0*/  LDL.LU R0, [R1+0x12fc] ;  /* 0x0012fc0001007983 */ /* 0x000f280000300800 */
[----:B------:R-:W3:Y:S04]  /*2edb0*/  LDL.LU R2, [R1+0x12f8] ;  /* 0x0012f80001027983 */ /* 0x000ee80000300800 */
[----:B------:R-:W-:Y:S01]  /*2edc0*/  STL [R1+0x10c8], R28 ;  /* 0x0010c81c01007387 */ /* 0x000fe20000100800 */
[----:B--2---:R-:W-:Y:S03]  /*2edd0*/  HMMA.16816.F32.BF16 R24, R8, R24, R16 ;  /* 0x000000180818723c */ /* 0x004fe60000041810 */
[----:B------:R-:W2:Y:S04]  /*2ede0*/  LDL.LU.64 R18, [R1+0x12f0] ;  /* 0x0012f00001127983 */ /* 0x000ea80000300a00 */
[----:B------:R-:W2:-:S12]  /*2edf0*/  LDL.LU.64 R16, [R1+0x12e8] ;  /* 0x0012e80001107983 */ /* 0x000e980000300a00 */
[----:B------:R-:W-:Y:S04]  /*2ee00*/  STL.64 [R1+0x2e0], R24 ;  /* 0x0002e01801007387 */ /* 0x000fe80000100a00 */
[----:B------:R0:W-:Y:S04]  /*2ee10*/  STL.64 [R1+0x2e8], R26 ;  /* 0x0002e81a01007387 */ /* 0x0001e80000100a00 */
[----:B0-----:R-:W2:Y:S04]  /*2ee20*/  LDL.LU.64 R26, [R1+0x12e0] ;  /* 0x0012e000011a7983 */ /* 0x001ea80000300a00 */
[----:B------:R-:W2:Y:S02]  /*2ee30*/  LDL.LU.64 R24, [R1+0x12d8] ;  /* 0x0012d80001187983 */ /* 0x000ea40000300a00 */
[C---:B--2---:R-:W-:Y:S02]  /*2ee40*/  HMMA.16816.F32.BF16 R4, R8.reuse, R4, R24 ;  /* 0x000000040804723c */ /* 0x044fe40000041818 */
[----:B------:R-:W2:Y:S06]  /*2ee50*/  LDL.LU.64 R24, [R1+0x12d0] ;  /* 0x0012d00001187983 */ /* 0x000eac0000300a00 */
[C---:B---3--:R-:W-:Y:S11]  /*2ee60*/  HMMA.16816.F32.BF16 R12, R8.reuse, R20, R12 ;  /* 0x00000014080c723c */ /* 0x048ff6000004180c */
[----:B------:R-:W-:Y:S04]  /*2ee70*/  STL.64 [R1+0x2d0], R4 ;  /* 0x0002d00401007387 */ /* 0x000fe80000100a00 */
[----:B------:R2:W-:Y:S02]  /*2ee80*/  STL.64 [R1+0x2d8], R6 ;  /* 0x0002d80601007387 */ /* 0x0005e40000100a00 */
[----:B--2---:R-:W-:Y:S02]  /*2ee90*/  HMMA.16816.F32.BF16 R4, R8, R24, R16 ;  /* 0x000000180804723c */ /* 0x004fe40000041810 */
[----:B------:R-:W2:Y:S04]  /*2eea0*/  LDL.LU R24, [R1] ;  /* 0x0000000001187983 */ /* 0x000ea80000300800 */
[----:B------:R-:W-:Y:S04]  /*2eeb0*/  STL.64 [R1+0x2c0], R12 ;  /* 0x0002c00c01007387 */ /* 0x000fe80000100a00 */
[----:B------:R-:W-:Y:S09]  /*2eec0*/  STL.64 [R1+0x2c8], R14 ;  /* 0x0002c80e01007387 */ /* 0x000ff20000100a00 */
[----:B------:R0:W-:Y:S04]  /*2eed0*/  STL.64 [R1+0x2b0], R4 ;  /* 0x0002b00401007387 */ /* 0x0001e80000100a00 */
[----:B------:R1:W-:Y:S04]  /*2eee0*/  STL.64 [R1+0x2b8], R6 ;  /* 0x0002b80601007387 */ /* 0x0003e80000100a00 */
[----:B------:R-:W2:Y:S04]  /*2eef0*/  LDL.LU R25, [R1+0x4] ;  /* 0x0000040001197983 */ /* 0x000ea80000300800 */
[----:B------:R-:W3:Y:S04]  /*2ef00*/  LDL.LU R26, [R1+0x8] ;  /* 0x00000800011a7983 */ /* 0x000ee80000300800 */
[----:B------:R-:W3:Y:S04]  /*2ef10*/  LDL.LU R27, [R1+0xc] ;  /* 0x00000c00011b7983 */ /* 0x000ee80000300800 */
[----:B0-----:R-:W2:Y:S04]  /*2ef20*/  LDL.LU R4, [R1+0x3a0] ;  /* 0x0003a00001047983 */ /* 0x001ea80000300800 */
[----:B------:R-:W2:Y:S04]  /*2ef30*/  LDL.LU R5, [R1+0x3a4] ;  /* 0x0003a40001057983 */ /* 0x000ea80000300800 */
[----:B-1----:R-:W2:Y:S04]  /*2ef40*/  LDL.LU R6, [R1+0x3a8] ;  /* 0x0003a80001067983 */ /* 0x002ea80000300800 */
        /* <DEDUP_REMOVED lines=27> */
[----:B------:R-:W2:Y:S04]  /*2f100*/  LDL.LU.64 R16, [R1+0x10] ;  /* 0x0000100001107983 */ /* 0x000ea80000300a00 */
[----:B------:R-:W-:Y:S04]  /*2f110*/  STL.64 [R1+0x1230], R6 ;  /* 0x0012300601007387 */ /* 0x000fe80000100a00 */
[----:B------:R0:W-:Y:S04]  /*2f120*/  STL.64 [R1+0x1228], R4 ;  /* 0x0012280401007387 */ /* 0x0001e80000100a00 */
[----:B0-----:R-:W2:Y:S04]  /*2f130*/  LDL.LU.64 R4, [R1+0x30] ;  /* 0x0000300001047983 */ /* 0x001ea80000300a00 */
[----:B--2---:R0:W-:Y:S04]  /*2f140*/  STL.64 [R1+0x1240], R4 ;  /* 0x0012400401007387 */ /* 0x0041e80000100a00 */
[----:B0-----:R-:W2:Y:S04]  /*2f150*/  LDL.LU.64 R4, [R1+0x40] ;  /* 0x0000400001047983 */ /* 0x001ea80000300a00 */
[----:B--2---:R0:W-:Y:S04]  /*2f160*/  STL.64 [R1+0x1258], R4 ;  /* 0x0012580401007387 */ /* 0x0041e80000100a00 */
[----:B0-----:R-:W2:Y:S04]  /*2f170*/  LDL.LU.64 R4, [R1+0x50] ;  /* 0x0000500001047983 */ /* 0x001ea80000300a00 */
[----:B--2---:R0:W-:Y:S04]  /*2f180*/  STL.64 [R1+0x1260], R4 ;  /* 0x0012600401007387 */ /* 0x0041e80000100a00 */
[----:B0-----:R-:W2:Y:S04]  /*2f190*/  LDL.LU.64 R4, [R1+0x60] ;  /* 0x0000600001047983 */ /* 0x001ea80000300a00 */
[----:B---3--:R-:W-:Y:S04]  /*2f1a0*/  STL.64 [R1+0x1168], R26 ;  /* 0x0011681a01007387 */ /* 0x008fe80000100a00 */
[----:B------:R0:W-:Y:S04]  /*2f1b0*/  STL.64 [R1+0x1160], R24 ;  /* 0x0011601801007387 */ /* 0x0001e80000100a00 */
[----:B0-----:R-:W3:Y:S04]  /*2f1c0*/  LDL.LU R24, [R1+0x70] ;  /* 0x0000700001187983 */ /* 0x001ee80000300800 */
[----:B------:R-:W3:Y:S04]  /*2f1d0*/  LDL.LU R25, [R1+0x74] ;  /* 0x0000740001197983 */ /* 0x000ee80000300800 */
[----:B------:R-:W2:Y:S04]  /*2f1e0*/  LDL.LU R26, [R1+0x78] ;  /* 0x00007800011a7983 */ /* 0x000ea80000300800 */
[----:B------:R-:W2:Y:S04]  /*2f1f0*/  LDL.LU R27, [R1+0x7c] ;  /* 0x00007c00011b7983 */ /* 0x000ea80000300800 */
[----:B--2---:R-:W-:Y:S04]  /*2f200*/  STL.64 [R1+0x1178], R26 ;  /* 0x0011781a01007387 */ /* 0x004fe80000100a00 */
[----:B---3--:R0:W-:Y:S02]  /*2f210*/  STL.64 [R1+0x1170], R24 ;  /* 0x0011701801007387 */ /* 0x0081e40000100a00 */
[----:B0-----:R-:W-:-:S02]  /*2f220*/  IMAD.MOV.U32 R24, RZ, RZ, R29 ;  /* 0x000000ffff187224 */ /* 0x001fc400078e001d */
[----:B------:R-:W-:Y:S01]  /*2f230*/  IMAD.MOV.U32 R25, RZ, RZ, R3 ;  /* 0x000000ffff197224 */ /* 0x000fe200078e0003 */
[----:B------:R-:W2:Y:S04]  /*2f240*/  LDL.LU R29, [R1+0x12cc] ;  /* 0x0012cc00011d7983 */ /* 0x000ea80000300800 */
[----:B------:R-:W3:Y:S02]  /*2f250*/  LDL.LU R3, [R1+0x12c8] ;  /* 0x0012c80001037983 */ /* 0x000ee40000300800 */
[----:B------:R-:W-:-:S15]  /*2f260*/  HMMA.16816.F32.BF16 R20, R8, R24, R20 ;  /* 0x000000180814723c */ /* 0x000fde0000041814 */
[----:B------:R-:W-:-:S04]  /*2f270*/  NOP ;  /* 0x0000000000007918 */ /* 0x000fc80000000000 */
[----:B------:R-:W-:Y:S04]  /*2f280*/  STL.64 [R1+0x2a0], R20 ;  /* 0x0002a01401007387 */ /* 0x000fe80000100a00 */
[----:B------:R0:W-:Y:S04]  /*2f290*/  STL.64 [R1+0x2a8], R22 ;  /* 0x0002a81601007387 */ /* 0x0001e80000100a00 */
[----:B0-----:R-:W2:Y:S04]  /*2f2a0*/  LDL.LU.64 R22, [R1+0x12c0] ;  /* 0x0012c00001167983 */ /* 0x001ea80000300a00 */
[----:B------:R-:W2:Y:S04]  /*2f2b0*/  LDL.LU.64 R20, [R1+0x12b8] ;  /* 0x0012b80001147983 */ /* 0x000ea80000300a00 */
        /* <DEDUP_REMOVED lines=22> */
[----:B0-----:R-:W2:Y:S04]  /*2f420*/  LDL.LU.64 R14, [R1+0x12b0] ;  /* 0x0012b000010e7983 */ /* 0x001ea80000300a00 */
[----:B------:R-:W2:Y:S04]  /*2f430*/  LDL.LU.64 R12, [R1+0x12a8] ;  /* 0x0012a800010c7983 */ /* 0x000ea80000300a00 */
[----:B------:R-:W2:Y:S04]  /*2f440*/  LDL.LU.64 R18, [R1+0x12a0] ;  /* 0x0012a00001127983 */ /* 0x000ea80000300a00 */
        /* <DEDUP_REMOVED lines=9> */
[----:B------:R-:W2:Y:S04]  /*2f4e0*/  LDL.LU.64 R12, [R1+0x1278] ;  /* 0x00127800010c7983 */ /* 0x000ea80000300a00 */
[----:B------:R-:W-:Y:S04]  /*2f4f0*/  STL.64 [R1+0x1210], R22 ;  /* 0x0012101601007387 */ /* 0x000fe80000100a00 */
[----:B------:R0:W-:Y:S05]  /*2f500*/  STL.64 [R1+0x1208], R20 ;  /* 0x0012081401007387 */ /* 0x0001ea0000100a00 */
[----:B------:R-:W-:Y:S04]  /*2f510*/  STL.64 [R1+0x270], R8 ;  /* 0x0002700801007387 */ /* 0x000fe80000100a00 */
[----:B------:R1:W-:Y:S04]  /*2f520*/  STL.64 [R1+0x278], R10 ;  /* 0x0002780a01007387 */ /* 0x0003e80000100a00 */
[----:B0-----:R-:W3:Y:S04]  /*2f530*/  LDL.LU R20, [R1+0x3e0] ;  /* 0x0003e00001147983 */ /* 0x001ee80000300800 */
[----:B------:R-:W3:Y:S04]  /*2f540*/  LDL.LU R21, [R1+0x3e4] ;  /* 0x0003e40001157983 */ /* 0x000ee80000300800 */
[----:B------:R-:W3:Y:S04]  /*2f550*/  LDL.LU R22, [R1+0x3e8] ;  /* 0x0003e80001167983 */ /* 0x000ee80000300800 */
[----:B------:R-:W3:Y:S01]  /*2f560*/  LDL.LU R23, [R1+0x3ec] ;  /* 0x0003ec0001177983 */ /* 0x000ee20000300800 */
[----:B-1----:R-:W-:-:S02]  /*2f570*/  IMAD.MOV.U32 R11, RZ, RZ, R4 ;  /* 0x000000ffff0b7224 */ /* 0x002fc400078e0004 */
[----:B------:R-:W-:Y:S01]  /*2f580*/  IMAD.MOV.U32 R10, RZ, RZ, R5 ;  /* 0x000000ffff0a7224 */ /* 0x000fe200078e0005 */
[----:B--2---:R-:W-:-:S15]  /*2f590*/  HMMA.16816.F32.BF16 R24, R12, R4, R24 ;  /* 0x000000040c18723c */ /* 0x004fde0000041818 */
[----:B------:R-:W-:-:S04]  /*2f5a0*/  NOP ;  /* 0x0000000000007918 */ /* 0x000fc80000000000 */
        /* <DEDUP_REMOVED lines=23> */
[----:B--2---:R-:W-:-:S15]  /*2f720*/  HMMA.16816.F32.BF16 R24, R12, R4, R24 ;  /* 0x000000040c18723c */ /* 0x004fde0000041818 */
[----:B------:R-:W-:-:S04]  /*2f730*/  NOP ;  /* 0x0000000000007918 */ /* 0x000fc80000000000 */
[----:B------:R0:W-:Y:S04]  /*2f740*/  STL.64 [R1+0x1c0], R24 ;  /* 0x0001c01801007387 */ /* 0x0001e80000100a00 */
[----:B------:R1:W-:Y:S04]  /*2f750*/  STL.64 [R1+0x1c8], R26 ;  /* 0x0001c81a01007387 */ /* 0x0003e80000100a00 */
[----:B0-----:R-:W2:Y:S01]  /*2f760*/  LDL.LU.64 R24, [R1+0x1238] ;  /* 0x0012380001187983 */ /* 0x001ea20000300a00 */
[----:B-1----:R-:W-:Y:S02]  /*2f770*/  IMAD.MOV.U32 R27, RZ, RZ, R4 ;  /* 0x000000ffff1b7224 */ /* 0x002fe400078e0004 */
[----:B------:R-:W-:Y:S01]  /*2f780*/  IMAD.MOV.U32 R26, RZ, RZ, R5 ;  /* 0x000000ffff1a7224 */ /* 0x000fe200078e0005 */
        /* <DEDUP_REMOVED lines=17> */
[----:B------:R0:W-:Y:S04]  /*2f8a0*/  STL.64 [R1+0x11d0], R24 ;  /* 0x0011d01801007387 */ /* 0x0001e80000100a00 */
[----:B------:R-:W3:Y:S01]  /*2f8b0*/  LDL.LU R20, [R1+0x390] ;  /* 0x0003900001147983 */ /* 0x000ee20000300800 */
[----:B0-----:R-:W-:Y:S02]  /*2f8c0*/  IMAD.MOV.U32 R25, RZ, RZ, R10 ;  /* 0x000000ffff197224 */ /* 0x001fe400078e000a */
[----:B------:R-:W-:Y:S01]  /*2f8d0*/  IMAD.MOV.U32 R24, RZ, RZ, R11 ;  /* 0x000000ffff187224 */ /* 0x000fe200078e000b */
[----:B--2---:R-:W-:-:S15]  /*2f8e0*/  HMMA.16816.F32.BF16 R4, R12, R8, R4 ;  /* 0x000000080c04723c */ /* 0x004fde0000041804 */
[----:B------:R-:W-:-:S04]  /*2f8f0*/  NOP ;  /* 0x0000000000007918 */ /* 0x000fc80000000000 */
[----:B------:R0:W-:Y:S04]  /*2f900*/  STL.64 [R1+0x1a0], R4 ;  /* 0x0001a00401007387 */ /* 0x0001e80000100a00 */
[----:B------:R1:W-:Y:S04]  /*2f910*/  STL.64 [R1+0x1a8], R6 ;  /* 0x0001a80601007387 */ /* 0x0003e80000100a00 */
[----:B------:R-:W3:Y:S04]  /*2f920*/  LDL.LU R21, [R1+0x394] ;  /* 0x0003940001157983 */ /* 0x000ee80000300800 */
[----:B------:R-:W3:Y:S04]  /*2f930*/  LDL.LU R22, [R1+0x398] ;  /* 0x0003980001167983 */ /* 0x000ee80000300800 */
[----:B------:R-:W3:Y:S04]  /*2f940*/  LDL.LU R23, [R1+0x39c] ;  /* 0x00039c0001177983 */ /* 0x000ee80000300800 */
[----:B0-----:R-:W2:Y:S04]  /*2f950*/  LDL.LU R4, [R1+0x120] ;  /* 0x0001200001047983 */ /* 0x001ea80000300800 */
[----:B------:R-:W2:Y:S04]  /*2f960*/  LDL.LU R5, [R1+0x124] ;  /* 0x0001240001057983 */ /* 0x000ea80000300800 */
[----:B-1----:R-:W2:Y:S04]  /*2f970*/  LDL.LU R6, [R1+0x128] ;  /* 0x0001280001067983 */ /* 0x002ea80000300800 */
[----:B------:R-:W2:Y:S04]  /*2f980*/  LDL.LU R7, [R1+0x12c] ;  /* 0x00012c0001077983 */ /* 0x000ea80000300800 */
        /* <DEDUP_REMOVED lines=17> */
[C---:B---3--:R-:W-:Y:S03]  /*2faa0*/  HMMA.16816.F32.BF16 R20, R12.reuse, R16, R20 ;  /* 0x000000100c14723c */ /* 0x048fe60000041814 */
        /* <DEDUP_REMOVED lines=15> */
[----:B------:R-:W2:Y:S02]  /*2fba0*/  LDL.LU.64 R20, [R1+0x1208] ;  /* 0x0012080001147983 */ /* 0x000ea40000300a00 */
[----:B--2---:R-:W-:Y:S02]  /*2fbb0*/  HMMA.16816.F32.BF16 R12, R12, R20, R4 ;  /* 0x000000140c0c723c */ /* 0x004fe40000041804 */
[----:B------:R-:W2:Y:S04]  /*2fbc0*/  LDL.LU.64 R6, [R1+0x1200] ;  /* 0x0012000001067983 */ /* 0x000ea80000300a00 */
[----:B------:R-:W2:-:S13]  /*2fbd0*/  LDL.LU.64 R4, [R1+0x11f8] ;  /* 0x0011f80001047983 */ /* 0x000e9a0000300a00 */
[----:B------:R3:W-:Y:S04]  /*2fbe0*/  STL.64 [R1+0xe0], R12 ;  /* 0x0000e00c01007387 */ /* 0x0007e80000100a00 */
[----:B------:R0:W-:Y:S01]  /*2fbf0*/  STL.64 [R1+0xe8], R14 ;  /* 0x0000e80e01007387 */ /* 0x0001e20000100a00 */
[----:B---3--:R-:W-:Y:S02]  /*2fc00*/  IMAD.MOV.U32 R12, RZ, RZ, R22 ;  /* 0x000000ffff0c7224 */ /* 0x008fe400078e0016 */
[----:B------:R-:W-:Y:S01]  /*2fc10*/  IMAD.MOV.U32 R13, RZ, RZ, R23 ;  /* 0x000000ffff0d7224 */ /* 0x000fe200078e0017 */
[----:B------:R-:W3:Y:S04]  /*2fc20*/  LDL.LU R22, [R1+0x11f4] ;  /* 0x0011f40001167983 */ /* 0x000ee80000300800 */
[----:B------:R-:W3:Y:S01]  /*2fc30*/  LDL.LU R23, [R1+0x11f0] ;  /* 0x0011f00001177983 */ /* 0x000ee20000300800 */
[----:B0-----:R-:W-:-:S02]  /*2fc40*/  IMAD.MOV.U32 R14, RZ, RZ, R18 ;  /* 0x000000ffff0e7224 */ /* 0x001fc400078e0012 */
[----:B------:R-:W-:Y:S01]  /*2fc50*/  IMAD.MOV.U32 R15, RZ, RZ, R19 ;  /* 0x000000ffff0f7224 */ /* 0x000fe200078e0013 */
[----:B------:R-:W3:Y:S04]  /*2fc60*/  LDL.LU R18, [R1+0x11ec] ;  /* 0x0011ec0001127983 */ /* 0x000ee80000300800 */
[----:B------:R-:W3:Y:S01]  /*2fc70*/  LDL.LU R19, [R1+0x11e8] ;  /* 0x0011e80001137983 */ /* 0x000ee20000300800 */
        /* <DEDUP_REMOVED lines=30> */
[----:B------:R-:W2:Y:S01]  /*2fe60*/  LDL.LU.64 R24, [R1+0x1170] ;  /* 0x0011700001187983 */ /* 0x000ea20000300a00 */
[C---:B------:R-:W-:Y:S08]  /*2fe70*/  HMMA.16816.F32.BF16 R12, R4.reuse, R16, R12 ;  /* 0x00000010040c723c */ /* 0x040ff0000004180c */
[----:B--2---:R-:W-:Y:S01]  /*2fe80*/  HMMA.16816.F32.BF16 R8, R4, R8, R24 ;  /* 0x000000080408723c */ /* 0x004fe20000041818 */
[----:B------:R-:W2:Y:S04]  /*2fe90*/  LDL.LU.64 R26, [R1+0x1168] ;  /* 0x00116800011a7983 */ /* 0x000ea80000300a00 */
[----:B------:R-:W2:-:S14]  /*2fea0*/  LDL.LU.64 R24, [R1+0x1160] ;  /* 0x0011600001187983 */ /* 0x000e9c0000300a00 */
[----:B------:R-:W-:Y:S04]  /*2feb0*/  STL.64 [R1+0x80], R8 ;  /* 0x0000800801007387 */ /* 0x000fe80000100a00 */
[----:B------:R-:W-:Y:S04]  /*2fec0*/  STL.64 [R1+0x88], R10 ;  /* 0x0000880a01007387 */ /* 0x000fe80000100a00 */
[----:B---3--:R0:W-:Y:S04]  /*2fed0*/  STL.64 [R1+0x1100], R18 ;  /* 0x0011001201007387 */ /* 0x0081e80000100a00 */
[----:B----4-:R-:W-:Y:S04]  /*2fee0*/  LDSM.16.MT88.4 R8, [R0+UR5+0x2e000] ;  /* 0x02e000050008783b */ /* 0x010fe80008004200 */
[----:B0-----:R-:W3:Y:S04]  /*2fef0*/  LDL R18, [R1+0x68] ;  /* 0x0000680001127983 */ /* 0x001ee80000100800 */
[----:B------:R-:W-:Y:S04]  /*2ff00*/  STL.64 [R1+0x70], R12 ;  /* 0x0000700c01007387 */ /* 0x000fe80000100a00 */
[----:B------:R-:W-:Y:S04]  /*2ff10*/  STL.64 [R1+0x78], R14 ;  /* 0x0000780e01007387 */ /* 0x000fe80000100a00 */
[----:B------:R-:W0:Y:S04]  /*2ff20*/  LDSM.16.MT88.4 R12, [R0+UR5+0x2e080] ;  /* 0x02e08005000c783b */ /* 0x000e280008004200 */
[----:B------:R-:W3:Y:S04]  /*2ff30*/  LDL R19, [R1+0x6c] ;  /* 0x00006c0001137983 */ /* 0x000ee80000100800 */
[----:B0-----:R-:W-:Y:S04]  /*2ff40*/  STL.64 [R1+0x10f8], R14 ;  /* 0x0010f80e01007387 */ /* 0x001fe80000100a00 */
[----:B------:R0:W-:Y:S04]  /*2ff50*/  STL.64 [R1+0x10f0], R12 ;  /* 0x0010f00c01007387 */ /* 0x0001e80000100a00 */
[----:B0-----:R-:W3:Y:S04]  /*2ff60*/  LDL.LU R12, [R1+0x4f0] ;  /* 0x0004f000010c7983 */ /* 0x001ee80000300800 */
[----:B------:R-:W3:Y:S04]  /*2ff70*/  LDL.LU R13, [R1+0x4f4] ;  /* 0x0004f400010d7983 */ /* 0x000ee80000300800 */
[----:B------:R-:W3:Y:S04]  /*2ff80*/  LDL.LU R14, [R1+0x4f8] ;  /* 0x0004f800010e7983 */ /* 0x000ee80000300800 */
[----:B------:R-:W-:Y:S01]  /*2ff90*/  STL.64 [R1+0x1120], R22 ;  /* 0x0011201601007387 */ /* 0x000fe20000100a00 */
[----:B--2---:R-:W-:Y:S03]  /*2ffa0*/  HMMA.16816.F32.BF16 R4, R4, R20, R24 ;  /* 0x000000140404723c */ /* 0x004fe60000041818 */
[----:B------:R-:W0:-:S15]  /*2ffb0*/  LDSM.16.MT88.4 R24, [R0+UR5+0x2e100] ;  /* 0x02e100050018783b */ /* 0x000e1e0008004200 */
[----:B------:R-:W-:Y:S01]  /*2ffc0*/  NOP ;  /* 0x0000000000007918 */ /* 0x000fe20000000000 */
[----:B------:R-:W-:Y:S04]  /*2ffd0*/  STL.64 [R1], R4 ;  /* 0x0000000401007387 */ /* 0x000fe80000100a00 */
[----:B------:R-:W-:Y:S04]  /*2ffe0*/  STL.64 [R1+0x8], R6 ;  /* 0x0000080601007387 */ /* 0x000fe80000100a00 */
[----:B------:R-:W1:Y:S04]  /*2fff0*/  LDSM.16.MT88.4 R4, [R0+UR5+0x2e180] ;  /* 0x02e180050004783b */ /* 0x000e680008004200 */
[----:B0-----:R-:W-:Y:S04]  /*30000*/  STL.64 [R1+0x1090], R26 ;  /* 0x0010901a01007387 */ /* 0x001fe80000100a00 */
[----:B------:R-:W-:Y:S04]  /*30010*/  STL.64 [R1+0x1088], R24 ;  /* 0x0010881801007387 */ /* 0x000fe80000100a00 */
[----:B-1----:R0:W-:Y:S04]  /*30020*/  STL.64 [R1+0x1018], R6 ;  /* 0x0010180601007387 */ /* 0x0021e80000100a00 */
[----:B------:R-:W-:Y:S04]  /*30030*/  STL.64 [R1+0x1010], R4 ;  /* 0x0010100401007387 */ /* 0x000fe80000100a00 */
[----:B0-----:R-:W2:Y:S01]  /*30040*/  LDL.64 R6, [R1+0x48] ;  /* 0x0000480001067983 */ /* 0x001ea20000100a00 */
[----:B------:R-:W-:-:S07]  /*30050*/  IMAD.MOV.U32 R15, RZ, RZ, R3 ;  /* 0x000000ffff0f7224 */ /* 0x000fce00078e0003 */
[----:B---3--:R-:W-:-:S15]  /*30060*/  HMMA.16816.F32.BF16 R12, R8, R18, R12 ;  /* 0x00000012080c723c */ /* 0x008fde000004180c */
[----:B------:R-:W-:-:S04]  /*30070*/  NOP ;  /* 0x0000000000007918 */ /* 0x000fc80000000000 */
[----:B------:R-:W-:Y:S02]  /*30080*/  IMAD.MOV.U32 R0, RZ, RZ, R12 ;  /* 0x000000ffff007224 */ /* 0x000fe400078e000c */
[----:B------:R-:W-:Y:S01]  /*30090*/  IMAD.MOV.U32 R3, RZ, RZ, R13 ;  /* 0x000000ffff037224 */ /* 0x000fe200078e000d */
[----:B--2---:R-:W-:Y:S04]  /*300a0*/  STL.64 [R1+0x1148], R6 ;  /* 0x0011480601007387 */ /* 0x004fe80000100a00 */
[----:B------:R0:W-:Y:S04]  /*300b0*/  STL.64 [R1+0x640], R12 ;  /* 0x0006400c01007387 */ /* 0x0001e80000100a00 */
[----:B------:R1:W-:Y:S04]  /*300c0*/  STL.64 [R1+0x648], R14 ;  /* 0x0006480e01007387 */ /* 0x0003e80000100a00 */
[----:B0-----:R-:W2:Y:S04]  /*300d0*/  LDL.LU R12, [R1+0x490] ;  /* 0x00049000010c7983 */ /* 0x001ea80000300800 */
[----:B------:R-:W2:Y:S04]  /*300e0*/  LDL.LU R13, [R1+0x494] ;  /* 0x00049400010d7983 */ /* 0x000ea80000300800 */
[----:B-1----:R-:W3:Y:S04]  /*300f0*/  LDL.LU R14, [R1+0x498] ;  /* 0x00049800010e7983 */ /* 0x002ee80000300800 */
[----:B------:R-:W3:Y:S04]  /*30100*/  LDL.LU R15, [R1+0x49c] ;  /* 0x00049c00010f7983 */ /* 0x000ee80000300800 */
[----:B---3--:R-:W-:Y:S04]  /*30110*/  STL.64 [R1+0x1110], R14 ;  /* 0x0011100e01007387 */ /* 0x008fe80000100a00 */
[----:B--2---:R-:W-:Y:S04]  /*30120*/  STL.64 [R1+0x1108], R12 ;  /* 0x0011080c01007387 */ /* 0x004fe80000100a00 */
[----:B------:R-:W2:Y:S04]  /*30130*/  LDL R18, [R1+0x18] ;  /* 0x0000180001127983 */ /* 0x000ea80000100800 */
[----:B------:R-:W2:Y:S04]  /*30140*/  LDL R19, [R1+0x1c] ;  /* 0x00001c0001137983 */ /* 0x000ea80000100800 */
        /* <DEDUP_REMOVED lines=10> */
[----:B0-----:R-:W2:Y:S04]  /*301f0*/  LDL.64 R22, [R1+0x38] ;  /* 0x0000380001167983 */ /* 0x001ea80000100a00 */
[----:B--2---:R0:W-:Y:S04]  /*30200*/  STL.64 [R1+0x1140], R22 ;  /* 0x0011401601007387 */ /* 0x0041e80000100a00 */
[----:B-1----:R-:W2:Y:S04]  /*30210*/  LDL.LU R20, [R1+0x4d0] ;  /* 0x0004d00001147983 */ /* 0x002ea80000300800 */
[----:B------:R-:W2:Y:S04]  /*30220*/  LDL.LU R21, [R1+0x4d4] ;  /* 0x0004d40001157983 */ /* 0x000ea80000300800 */
[----:B0-----:R-:W4:Y:S04]  /*30230*/  LDL.LU R22, [R1+0x4d8] ;  /* 0x0004d80001167983 */ /* 0x001f280000300800 */
[----:B------:R-:W4:Y:S04]  /*30240*/  LDL.LU R23, [R1+0x4dc] ;  /* 0x0004dc0001177983 */ /* 0x000f280000300800 */
[----:B----4-:R0:W-:Y:S04]  /*30250*/  STL.64 [R1+0x1158], R22 ;  /* 0x0011581601007387 */ /* 0x0101e80000100a00 */
[----:B--2---:R-:W-:Y:S04]  /*30260*/  STL.64 [R1+0x1150], R20 ;  /* 0x0011501401007387 */ /* 0x004fe80000100a00 */
[----:B0-----:R-:W3:Y:S04]  /*30270*/  LDL.64 R22, [R1+0x58] ;  /* 0x0000580001167983 */ /* 0x001ee80000100a00 */
[----:B------:R0:W-:Y:S04]  /*30280*/  STL.64 [R1+0x1118], R18 ;  /* 0x0011181201007387 */ /* 0x0001e80000100a00 */
[----:B0-----:R-:W2:Y:S01]  /*30290*/  LDL.64 R18, [R1+0x28] ;  /* 0x0000280001127983 */ /* 0x001ea20000100a00 */
[----:B---3--:R-:W-:Y:S03]  /*302a0*/  HMMA.16816.F32.BF16 R4, R8, R22, R4 ;  /* 0x000000160804723c */ /* 0x008fe60000041804 */
[----:B--2---:R0:W-:Y:S04]  /*302b0*/  STL.64 [R1+0x1138], R18 ;  /* 0x0011381201007387 */ /* 0x0041e80000100a00 */
[----:B------:R-:W2:Y:S04]  /*302c0*/  LDL.LU R16, [R1+0x4c0] ;  /* 0x0004c00001107983 */ /* 0x000ea80000300800 */
[----:B------:R-:W2:Y:S04]  /*302d0*/  LDL.LU R17, [R1+0x4c4] ;  /* 0x0004c40001117983 */ /* 0x000ea80000300800 */
[----:B0-----:R-:W2:Y:S04]  /*302e0*/  LDL.LU R18, [R1+0x4c8] ;  /* 0x0004c80001127983 */ /* 0x001ea80000300800 */
[----:B------:R-:W2:Y:S04]  /*302f0*/  LDL.LU R19, [R1+0x4cc] ;  /* 0x0004cc0001137983 */ /* 0x000ea80000300800 */
[----:B------:R-:W3:Y:S04]  /*30300*/  LDL.LU R12, [R1+0x4a0] ;  /* 0x0004a000010c7983 */ /* 0x000ee80000300800 */
[----:B------:R-:W3:Y:S04]  /*30310*/  LDL.LU R13, [R1+0x4a4] ;  /* 0x0004a400010d7983 */ /* 0x000ee80000300800 */
[----:B------:R-:W3:Y:S04]  /*30320*/  LDL.LU R14, [R1+0x4a8] ;  /* 0x0004a800010e7983 */ /* 0x000ee80000300800 */
[----:B------:R-:W3:Y:S04]  /*30330*/  LDL.LU R15, [R1+0x4ac] ;  /* 0x0004ac00010f7983 */ /* 0x000ee80000300800 */
[----:B------:R-:W4:Y:S04]  /*30340*/  LDL.LU R24, [R1+0x480] ;  /* 0x0004800001187983 */ /* 0x000f280000300800 */
[----:B------:R-:W4:Y:S04]  /*30350*/  LDL.LU R25, [R1+0x484] ;  /* 0x0004840001197983 */ /* 0x000f280000300800 */
[----:B------:R-:W-:Y:S04]  /*30360*/  STL [R1+0xcf0], R0 ;  /* 0x000cf00001007387 */ /* 0x000fe80000100800 */
[----:B------:R0:W-:Y:S02]  /*30370*/  STL [R1+0xcec], R3 ;  /* 0x000cec0301007387 */ /* 0x0001e40000100800 */
[----:B0-----:R-:W-:-:S02]  /*30380*/  IMAD.MOV.U32 R3, RZ, RZ, R23 ;  /* 0x000000ffff037224 */ /* 0x001fc400078e0017 */
[----:B------:R-:W2:Y:S04]  /*30390*/  LDL.LU.64 R22, [R1+0x1158] ;  /* 0x0011580001167983 */ /* 0x000ea80000300a00 */
[----:B------:R-:W2:Y:S04]  /*303a0*/  LDL.LU.64 R20, [R1+0x1150] ;  /* 0x0011500001147983 */ /* 0x000ea80000300a00 */
[----:B------:R-:W-:Y:S04]  /*303b0*/  STL.64 [R1+0x630], R4 ;  /* 0x0006300401007387 */ /* 0x000fe80000100a00 */
[----:B------:R0:W-:Y:S04]  /*303c0*/  STL.64 [R1+0x638], R6 ;  /* 0x0006380601007387 */ /* 0x0001e80000100a00 */
[----:B0-----:R-:W2:Y:S01]  /*303d0*/  LDL.LU.64 R6, [R1+0x1148] ;  /* 0x0011480001067983 */ /* 0x001ea20000300a00 */
[----:B------:R-:W-:-:S02]  /*303e0*/  IMAD.MOV.U32 R27, RZ, RZ, R2 ;  /* 0x000000ffff1b7224 */ /* 0x000fc400078e0002 */
[----:B------:R-:W-:Y:S02]  /*303f0*/  IMAD.MOV.U32 R26, RZ, RZ, R29 ;  /* 0x000000ffff1a7224 */ /* 0x000fe400078e001d */
[----:B------:R-:W-:Y:S02]  /*30400*/  IMAD.MOV.U32 R2, RZ, RZ, R4 ;  /* 0x000000ffff027224 */ /* 0x000fe400078e0004 */
[----:B------:R-:W-:-:S03]  /*30410*/  IMAD.MOV.U32 R29, RZ, RZ, R5 ;  /* 0x000000ffff1d7224 */ /* 0x000fc600078e0005 */
[----:B------:R-:W-:Y:S04]  /*30420*/  STL [R1+0xcf8], R2 ;  /* 0x000cf80201007387 */ /* 0x000fe80000100800 */
[----:B------:R-:W-:Y:S01]  /*30430*/  STL [R1+0xcf4], R29 ;  /* 0x000cf41d01007387 */ /* 0x000fe20000100800 */
        /* <DEDUP_REMOVED lines=8> */
[----:B0-----:R-:W3:Y:S04]  /*304c0*/  LDL.LU R6, [R1+0x468] ;  /* 0x0004680001067983 */ /* 0x001ee80000300800 */
[----:B------:R-:W3:Y:S01]  /*304d0*/  LDL.LU R7, [R1+0x46c] ;  /* 0x00046c0001077983 */ /* 0x000ee20000300800 */
[----:B--2---:R-:W-:Y:S01]  /*304e0*/  HMMA.16816.F32.BF16 R16, R8, R22, R16 ;  /* 0x000000160810723c */ /* 0x004fe20000041810 */
[----:B------:R-:W-:-:S02]  /*304f0*/  IMAD.MOV.U32 R28, RZ, RZ, R22 ;  /* 0x000000ffff1c7224 */ /* 0x000fc400078e0016 */
[----:B------:R-:W-:Y:S01]  /*30500*/  IMAD.MOV.U32 R29, RZ, RZ, R23 ;  /* 0x000000ffff1d7224 */ /* 0x000fe200078e0017 */
[----:B---3--:R-:W-:Y:S04]  /*30510*/  STL.64 [R1+0x10e0], R6 ;  /* 0x0010e00601007387 */ /* 0x008fe80000100a00 */
[----:B------:R0:W-:Y:S04]  /*30520*/  STL.64 [R1+0x10d8], R4 ;  /* 0x0010d80401007387 */ /* 0x0001e80000100a00 */
        /* <DEDUP_REMOVED lines=14> */
[----:B-1----:R-:W4:Y:S01]  /*30610*/  LDL.LU.64 R22, [R1+0x1120] ;  /* 0x0011200001167983 */ /* 0x002f220000300a00 */
[----:B------:R-:W-:-:S03]  /*30620*/  IMAD.MOV.U32 R20, RZ, RZ, R19 ;  /* 0x000000ffff147224 */ /* 0x000fc600078e0013 */
[----:B------:R-:W3:Y:S02]  /*30630*/  LDL.LU.64 R18, [R1+0x1118] ;  /* 0x0011180001127983 */ /* 0x000ee40000300a00 */
[----:B---3--:R-:W-:Y:S02]  /*30640*/  HMMA.16816.F32.BF16 R16, R8, R18, R12 ;  /* 0x000000120810723c */ /* 0x008fe4000004180c */
[----:B------:R-:W3:Y:S04]  /*30650*/  LDL.LU.64 R14, [R1+0x1110] ;  /* 0x00111000010e7983 */ /* 0x000ee80000300a00 */
[----:B------:R-:W3:-:S13]  /*30660*/  LDL.LU.64 R12, [R1+0x1108] ;  /* 0x00110800010c7983 */ /* 0x000eda0000300a00 */
[----:B------:R-:W-:Y:S04]  /*30670*/  STL.64 [R1+0x4a0], R16 ;  /* 0x0004a01001007387 */ /* 0x000fe80000100a00 */
[----:B------:R0:W-:Y:S04]  /*30680*/  STL.64 [R1+0x4a8], R18 ;  /* 0x0004a81201007387 */ /* 0x0001e80000100a00 */
[----:B0-----:R-:W3:Y:S01]  /*30690*/  LDL.LU.64 R18, [R1+0x1100] ;  /* 0x0011000001127983 */ /* 0x001ee20000300a00 */
[C---:B----4-:R-:W-:Y:S08]  /*306a0*/  HMMA.16816.F32.BF16 R24, R8.reuse, R22, R24 ;  /* 0x000000160818723c */ /* 0x050ff00000041818 */
[----:B---3--:R-:W-:-:S15]  /*306b0*/  HMMA.16816.F32.BF16 R12, R8, R18, R12 ;  /* 0x00000012080c723c */ /* 0x008fde000004180c */
[----:B------:R-:W-:-:S04]  /*306c0*/  NOP ;  /* 0x0000000000007918 */ /* 0x000fc80000000000 */
[----:B------:R-:W-:Y:S04]  /*306d0*/  STL.64 [R1+0x490], R12 ;  /* 0x0004900c01007387 */ /* 0x000fe80000100a00 */
[----:B------:R0:W-:Y:S04]  /*306e0*/  STL.64 [R1+0x498], R14 ;  /* 0x0004980e01007387 */ /* 0x0001e80000100a00 */
[----:B0-----:R-:W2:Y:S04]  /*306f0*/  LDL.LU.64 R14, [R1+0x10f8] ;  /* 0x0010f800010e7983 */ /* 0x001ea80000300a00 */
[----:B------:R-:W2:Y:S04]  /*30700*/  LDL.LU.64 R12, [R1+0x10f0] ;  /* 0x0010f000010c7983 */ /* 0x000ea80000300a00 */
[----:B------:R0:W-:Y:S04]  /*30710*/  STL.64 [R1+0x10e8], R18 ;  /* 0x0010e81201007387 */ /* 0x0001e80000100a00 */
[----:B0-----:R-:W2:Y:S04]  /*30720*/  LDL.64 R18, [R1+0x68] ;  /* 0x0000680001127983 */ /* 0x001ea80000100a00 */
[----:B------:R-:W3:Y:S04]  /*30730*/  LDL.LU R8, [R1+0x450] ;  /* 0x0004500001087983 */ /* 0x000ee80000300800 */
[----:B------:R0:W-:Y:S04]  /*30740*/  STL.64 [R1+0x3b0], R24 ;  /* 0x0003b01801007387 */ /* 0x0001e80000100a00 */
[----:B------:R1:W-:Y:S04]  /*30750*/  STL.64 [R1+0x3b8], R26 ;  /* 0x0003b81a01007387 */ /* 0x0003e80000100a00 */
[----:B------:R-:W3:Y:S04]  /*30760*/  LDL.LU R9, [R1+0x454] ;  /* 0x0004540001097983 */ /* 0x000ee80000300800 */
[----:B------:R-:W3:Y:S04]  /*30770*/  LDL.LU R10, [R1+0x458] ;  /* 0x00045800010a7983 */ /* 0x000ee80000300800 */
[----:B------:R-:W3:Y:S04]  /*30780*/  LDL.LU R11, [R1+0x45c] ;  /* 0x00045c00010b7983 */ /* 0x000ee80000300800 */
[----:B0-----:R-:W4:Y:S04]  /*30790*/  LDL.LU R24, [R1+0x440] ;  /* 0x0004400001187983 */ /* 0x001f280000300800 */
[----:B------:R-:W4:Y:S04]  /*307a0*/  LDL.LU R25, [R1+0x444] ;  /* 0x0004440001197983 */ /* 0x000f280000300800 */
[----:B-1----:R-:W4:Y:S04]  /*307b0*/  LDL.LU R26, [R1+0x448] ;  /* 0x00044800011a7983 */ /* 0x002f280000300800 */
[----:B------:R-:W4:Y:S04]  /*307c0*/  LDL.LU R27, [R1+0x44c] ;  /* 0x00044c00011b7983 */ /* 0x000f280000300800 */
[----:B------:R-:W-:Y:S01]  /*307d0*/  STL.64 [R1+0x1098], R22 ;  /* 0x0010981601007387 */ /* 0x000fe20000100a00 */
[----:B--2---:R-:W-:Y:S01]  /*307e0*/  HMMA.16816.F32.BF16 R4, R12, R18, R4 ;  /* 0x000000120c04723c */ /* 0x004fe20000041804 */
[----:B------:R-:W-:-:S02]  /*307f0*/  IMAD.MOV.U32 R2, RZ, RZ, R18 ;  /* 0x000000ffff027224 */ /* 0x000fc400078e0012 */
[----:B------:R-:W-:Y:S02]  /*30800*/  IMAD.MOV.U32 R0, RZ, RZ, R19 ;  /* 0x000000ffff007224 */ /* 0x000fe400078e0013 */
[----:B------:R-:W2:-:S14]  /*30810*/  LDL.LU.64 R18, [R1+0x10e8] ;  /* 0x0010e80001127983 */ /* 0x000e9c0000300a00 */
[----:B------:R-:W-:Y:S02]  /*30820*/  IMAD.MOV.U32 R16, RZ, RZ, R4 ;  /* 0x000000ffff107224 */ /* 0x000fe400078e0004 */
[----:B------:R-:W-:Y:S01]  /*30830*/  IMAD.MOV.U32 R17, RZ, RZ, R5 ;  /* 0x000000ffff117224 */ /* 0x000fe200078e0005 */
[----:B------:R-:W-:Y:S04]  /*30840*/  STL.64 [R1+0x5e0], R4 ;  /* 0x0005e00401007387 */ /* 0x000fe80000100a00 */
[----:B------:R0:W-:Y:S04]  /*30850*/  STL.64 [R1+0x5e8], R6 ;  /* 0x0005e80601007387 */ /* 0x0001e80000100a00 */
[----:B0-----:R-:W3:Y:S04]  /*30860*/  LDL.LU.64 R6, [R1+0x10e0] ;  /* 0x0010e00001067983 */ /* 0x001ee80000300a00 */
[----:B------:R-:W3:Y:S04]  /*30870*/  LDL.LU.64 R4, [R1+0x10d8] ;  /* 0x0010d80001047983 */ /* 0x000ee80000300a00 */
[----:B------:R-:W-:Y:S04]  /*30880*/  STL [R1+0xd00], R16 ;  /* 0x000d001001007387 */ /* 0x000fe80000100800 */
[----:B------:R-:W-:Y:S04]  /*30890*/  STL [R1+0xcfc], R17 ;  /* 0x000cfc1101007387 */ /* 0x000fe80000100800 */
[----:B--2---:R0:W-:Y:S04]  /*308a0*/  STL.64 [R1+0x10a0], R18 ;  /* 0x0010a01201007387 */ /* 0x0041e80000100a00 */
[----:B0-----:R-:W3:Y:S01]  /*308b0*/  LDL R18, [R1+0x58] ;  /* 0x0000580001127983 */ /* 0x001ee20000100800 */
[----:B------:R-:W-:-:S07]  /*308c0*/  IMAD.MOV.U32 R19, RZ, RZ, R3 ;  /* 0x000000ffff137224 */ /* 0x000fce00078e0003 */
[----:B---3--:R-:W-:Y:S01]  /*308d0*/  HMMA.16816.F32.BF16 R16, R12, R18, R4 ;  /* 0x000000120c10723c */ /* 0x008fe20000041804 */
[----:B------:R-:W2:-:S15]  /*308e0*/  LDL.LU.64 R6, [R1+0x10d0] ;  /* 0x0010d00001067983 */ /* 0x000e9e0000300a00 */
[----:B------:R-:W-:-:S03]  /*308f0*/  NOP ;  /* 0x0000000000007918 */ /* 0x000fc60000000000 */
[----:B------:R0:W-:Y:S04]  /*30900*/  STL.64 [R1+0x5d0], R16 ;  /* 0x0005d01001007387 */ /* 0x0001e80000100a00 */
[----:B------:R-:W-:Y:S01]  /*30910*/  STL.64 [R1+0x5d8], R18 ;  /* 0x0005d81201007387 */ /* 0x000fe20000100a00 */
[----:B--2---:R-:W-:Y:S01]  /*30920*/  HMMA.16816.F32.BF16 R8, R12, R6, R8 ;  /* 0x000000060c08723c */ /* 0x004fe20000041808 */
[----:B0-----:R-:W-:Y:S02]  /*30930*/  IMAD.MOV.U32 R16, RZ, RZ, R6 ;  /* 0x000000ffff107224 */ /* 0x001fe400078e0006 */
[----:B------:R-:W-:-:S15]  /*30940*/  IMAD.MOV.U32 R3, RZ, RZ, R7 ;  /* 0x000000ffff037224 */ /* 0x000fde00078e0007 */
[----:B------:R-:W-:Y:S01]  /*30950*/  NOP ;  /* 0x0000000000007918 */ /* 0x000fe20000000000 */
[----:B------:R0:W-:Y:S04]  /*30960*/  STL.64 [R1+0x450], R8 ;  /* 0x0004500801007387 */ /* 0x0001e80000100a00 */
[----:B------:R1:W-:Y:S04]  /*30970*/  STL.64 [R1+0x458], R10 ;  /* 0x0004580a01007387 */ /* 0x0003e80000100a00 */
[----:B0-----:R-:W2:Y:S04]  /*30980*/  LDL.LU R8, [R1+0x180] ;  /* 0x0001800001087983 */ /* 0x001ea80000300800 */
[----:B------:R-:W2:Y:S04]  /*30990*/  LDL.LU R9, [R1+0x184] ;  /* 0x0001840001097983 */ /* 0x000ea80000300800 */
[----:B-1----:R-:W3:Y:S04]  /*309a0*/  LDL.LU R10, [R1+0x188] ;  /* 0x00018800010a7983 */ /* 0x002ee80000300800 */
[----:B------:R-:W3:Y:S04]  /*309b0*/  LDL.LU R11, [R1+0x18c] ;  /* 0x00018c00010b7983 */ /* 0x000ee80000300800 */
[----:B------:R-:W2:Y:S04]  /*309c0*/  LDL.LU R4, [R1+0x210] ;  /* 0x0002100001047983 */ /* 0x000ea80000300800 */
[----:B------:R-:W2:Y:S04]  /*309d0*/  LDL.LU R5, [R1+0x214] ;  /* 0x0002140001057983 */ /* 0x000ea80000300800 */
[----:B------:R-:W2:Y:S04]  /*309e0*/  LDL.LU R6, [R1+0x218] ;  /* 0x0002180001067983 */ /* 0x000ea80000300800 */
[----:B------:R-:W2:Y:S04]  /*309f0*/  LDL.LU R7, [R1+0x21c] ;  /* 0x00021c0001077983 */ /* 0x000ea80000300800 */
[----:B--2---:R0:W-:Y:S04]  /*30a00*/  STL.64 [R1+0x1030], R6 ;  /* 0x0010300601007387 */ /* 0x0041e80000100a00 */
[----:B------:R-:W-:Y:S01]  /*30a10*/  STL.64 [R1+0x1028], R4 ;  /* 0x0010280401007387 */ /* 0x000fe20000100a00 */
[----:B0-----:R-:W-:-:S03]  /*30a20*/  IMAD.MOV.U32 R6, RZ, RZ, R28 ;  /* 0x000000ffff067224 */ /* 0x001fc600078e001c */
[----:B------:R-:W2:Y:S04]  /*30a30*/  LDL.LU R28, [R1+0x10c8] ;  /* 0x0010c800011c7983 */ /* 0x000ea80000300800 */
[----:B---3--:R-:W-:Y:S04]  /*30a40*/  STL.64 [R1+0xf90], R10 ;  /* 0x000f900a01007387 */ /* 0x008fe80000100a00 */
[----:B------:R0:W-:Y:S04]  /*30a50*/  STL.64 [R1+0xf88], R8 ;  /* 0x000f880801007387 */ /* 0x0001e80000100a00 */
[----:B0-----:R-:W3:Y:S04]  /*30a60*/  LDL.LU R8, [R1+0xf0] ;  /* 0x0000f00001087983 */ /* 0x001ee80000300800 */
[----:B------:R-:W3:Y:S04]  /*30a70*/  LDL.LU R9, [R1+0xf4] ;  /* 0x0000f40001097983 */ /* 0x000ee80000300800 */
[----:B------:R-:W2:Y:S04]  /*30a80*/  LDL.LU R10, [R1+0xf8] ;  /* 0x0000f800010a7983 */ /* 0x000ea80000300800 */
[----:B------:R-:W2:Y:S01]  /*30a90*/  LDL.LU R11, [R1+0xfc] ;  /* 0x0000fc00010b7983 */ /* 0x000ea20000300800 */
[----:B------:R-:W-:-:S03]  /*30aa0*/  IMAD.MOV.U32 R7, RZ, RZ, R29 ;  /* 0x000000ffff077224 */ /* 0x000fc600078e001d */
[----:B--2---:R0:W-:Y:S02]  /*30ab0*/  STL.64 [R1+0xfa0], R10 ;  /* 0x000fa00a01007387 */ /* 0x0041e40000100a00 */
[----:B0-----:R-:W-:Y:S02]  /*30ac0*/  IMAD.MOV.U32 R10, RZ, RZ, R21 ;  /* 0x000000ffff0a7224 */ /* 0x001fe400078e0015 */
[----:B------:R-:W-:Y:S02]  /*30ad0*/  IMAD.MOV.U32 R11, RZ, RZ, R20 ;  /* 0x000000ffff0b7224 */ /* 0x000fe400078e0014 */
[----:B----4-:R-:W-:Y:S01]  /*30ae0*/  HMMA.16816.F32.BF16 R20, R12, R6, R24 ;  /* 0x000000060c14723c */ /* 0x010fe20000041818 */
[----:B---3--:R-:W-:Y:S04]  /*30af0*/  STL.64 [R1+0xf98], R8 ;  /* 0x000f980801007387 */ /* 0x008fe80000100a00 */
[----:B------:R-:W-:-:S14]  /*30b00*/  STL.64 [R1+0x1040], R6 ;  /* 0x0010400601007387 */ /* 0x000fdc0000100a00 */
[----:B------:R-:W-:Y:S04]  /*30b10*/  STL.64 [R1+0x440], R20 ;  /* 0x0004401401007387 */ /* 0x000fe80000100a00 */
[----:B------:R-:W-:Y:S04]  /*30b20*/  STL.64 [R1+0x448], R22 ;  /* 0x0004481601007387 */ /* 0x000fe80000100a00 */
[----:B------:R-:W2:Y:S04]  /*30b30*/  LDL.LU R24, [R1+0x2f0] ;  /* 0x0002f00001187983 */ /* 0x000ea80000300800 */
        /* <DEDUP_REMOVED lines=17> */
[----:B------:R-:W3:Y:S04]  /*30c50*/  LDL.64 R18, [R1+0x18] ;  /* 0x0000180001127983 */ /* 0x000ee80000100a00 */
[----:B------:R-:W4:Y:S04]  /*30c60*/  LDL.LU R20, [R1+0x410] ;  /* 0x0004100001147983 */ /* 0x000f280000300800 */
[----:B------:R-:W4:Y:S04]  /*30c70*/  LDL.LU R21, [R1+0x414] ;  /* 0x0004140001157983 */ /* 0x000f280000300800 */
[----:B------:R-:W4:Y:S04]  /*30c80*/  LDL.LU R22, [R1+0x418] ;  /* 0x0004180001167983 */ /* 0x000f280000300800 */
[----:B------:R-:W4:Y:S04]  /*30c90*/  LDL.LU R23, [R1+0x41c] ;  /* 0x00041c0001177983 */ /* 0x000f280000300800 */
[----:B------:R0:W-:Y:S04]  /*30ca0*/  STL.64 [R1+0x1058], R6 ;  /* 0x0010580601007387 */ /* 0x0001e80000100a00 */
[----:B0-----:R-:W3:Y:S01]  /*30cb0*/  LDL.64 R6, [R1+0x58] ;  /* 0x0000580001067983 */ /* 0x001ee20000100a00 */
[----:B--2---:R-:W-:Y:S03]  /*30cc0*/  HMMA.16816.F32.BF16 R24, R12, R10, R24 ;  /* 0x0000000a0c18723c */ /* 0x004fe60000041818 */
[----:B---3--:R-:W-:-:S15]  /*30cd0*/  STL.64 [R1+0x1070], R6 ;  /* 0x0010700601007387 */ /* 0x008fde0000100a00 */
[----:B------:R-:W-:Y:S01]  /*30ce0*/  NOP ;  /* 0x0000000000007918 */ /* 0x000fe20000000000 */
[----:B------:R-:W-:Y:S04]  /*30cf0*/  STL.64 [R1+0x120], R24 ;  /* 0x0001201801007387 */ /* 0x000fe80000100a00 */
[----:B------:R0:W-:Y:S04]  /*30d00*/  STL.64 [R1+0x128], R26 ;  /* 0x0001281a01007387 */ /* 0x0001e80000100a00 */
[----:B0-----:R-:W2:Y:S04]  /*30d10*/  LDL.LU.64 R26, [R1+0x10c0] ;  /* 0x0010c000011a7983 */ /* 0x001ea80000300a00 */
[----:B------:R-:W2:Y:S04]  /*30d20*/  LDL.LU.64 R24, [R1+0x10b8] ;  /* 0x0010b80001187983 */ /* 0x000ea80000300a00 */
        /* <DEDUP_REMOVED lines=11> */
[----:B------:R-:W-:Y:S03]  /*30de0*/  HMMA.16816.F32.BF16 R24, R12, R18, R24 ;  /* 0x000000120c18723c */ /* 0x000fe60000041818 */
        /* <DEDUP_REMOVED lines=8> */
[----:B------:R-:W-:Y:S02]  /*30e70*/  IMAD.MOV.U32 R2, RZ, RZ, R18 ;  /* 0x000000ffff027224 */ /* 0x000fe400078e0012 */
        /* <DEDUP_REMOVED lines=11> */
[----:B------:R-:W4:Y:S02]  /*30f30*/  LDL.LU.64 R18, [R1+0x10a0] ;  /* 0x0010a00001127983 */ /* 0x000f240000300a00 */
[----:B----4-:R-:W-:-:S15]  /*30f40*/  HMMA.16816.F32.BF16 R20, R12, R18, R20 ;  /* 0x000000120c14723c */ /* 0x010fde0000041814 */
[----:B------:R-:W-:-:S04]  /*30f50*/  NOP ;  /* 0x0000000000007918 */ /* 0x000fc80000000000 */
[----:B------:R-:W-:Y:S04]  /*30f60*/  STL.64 [R1+0x390], R20 ;  /* 0x0003901401007387 */ /* 0x000fe80000100a00 */
[----:B------:R0:W-:Y:S04]  /*30f70*/  STL.64 [R1+0x398], R22 ;  /* 0x0003981601007387 */ /* 0x0001e80000100a00 */
[----:B0-----:R-:W3:Y:S02]  /*30f80*/  LDL.LU.64 R22, [R1+0x1098] ;  /* 0x0010980001167983 */ /* 0x001ee40000300a00 */
[----:B---3--:R-:W-:Y:S02]  /*30f90*/  HMMA.16816.F32.BF16 R12, R12, R22, R24 ;  /* 0x000000160c0c723c */ /* 0x008fe40000041818 */
[----:B------:R-:W2:Y:S04]  /*30fa0*/  LDL.LU.64 R26, [R1+0x1090] ;  /* 0x00109000011a7983 */ /* 0x000ea80000300a00 */
[----:B------:R-:W2:Y:S04]  /*30fb0*/  LDL.LU.64 R24, [R1+0x1088] ;  /* 0x0010880001187983 */ /* 0x000ea80000300a00 */
[----:B------:R0:W-:Y:S04]  /*30fc0*/  STL.64 [R1+0x1020], R22 ;  /* 0x0010201601007387 */ /* 0x0001e80000100a00 */
[----:B------:R-:W3:Y:S05]  /*30fd0*/  LDL.LU R20, [R1+0x220] ;  /* 0x0002200001147983 */ /* 0x000eea0000300800 */
[----:B------:R-:W-:Y:S04]  /*30fe0*/  STL.64 [R1+0x380], R12 ;  /* 0x0003800c01007387 */ /* 0x000fe80000100a00 */
[----:B------:R-:W-:Y:S04]  /*30ff0*/  STL.64 [R1+0x388], R14 ;  /* 0x0003880e01007387 */ /* 0x000fe80000100a00 */
[----:B------:R-:W3:Y:S04]  /*31000*/  LDL.LU R21, [R1+0x224] ;  /* 0x0002240001157983 */ /* 0x000ee80000300800 */
[----:B0-----:R-:W3:Y:S04]  /*31010*/  LDL.LU R22, [R1+0x228] ;  /* 0x0002280001167983 */ /* 0x001ee80000300800 */
[----:B------:R-:W3:Y:S01]  /*31020*/  LDL.LU R23, [R1+0x22c] ;  /* 0x00022c0001177983 */ /* 0x000ee20000300800 */
[----:B--2---:R-:W-:Y:S03]  /*31030*/  HMMA.16816.F32.BF16 R4, R24, R6, R8 ;  /* 0x000000061804723c */ /* 0x004fe60000041808 */
[----:B------:R-:W2:Y:S04]  /*31040*/  LDL.LU.64 R10, [R1+0x1080] ;  /* 0x00108000010a7983 */ /* 0x000ea80000300a00 */
[----:B------:R-:W2:-:S12]  /*31050*/  LDL.LU.64 R8, [R1+0x1078] ;  /* 0x0010780001087983 */ /* 0x000e980000300a00 */
[----:B------:R-:W-:Y:S04]  /*31060*/  STL.64 [R1+0x5c0], R4 ;  /* 0x0005c00401007387 */ /* 0x000fe80000100a00 */
[----:B------:R0:W-:Y:S04]  /*31070*/  STL.64 [R1+0x5c8], R6 ;  /* 0x0005c80601007387 */ /* 0x0001e80000100a00 */
[----:B0-----:R-:W2:Y:S01]  /*31080*/  LDL.LU.64 R6, [R1+0x1070] ;  /* 0x0010700001067983 */ /* 0x001ea20000300a00 */
[----:B------:R-:W-:Y:S02]  /*31090*/  IMAD.MOV.U32 R14, RZ, RZ, R2 ;  /* 0x000000ffff0e7224 */ /* 0x000fe400078e0002 */
[----:B------:R-:W-:Y:S01]  /*310a0*/  IMAD.MOV.U32 R15, RZ, RZ, R0 ;  /* 0x000000ffff0f7224 */ /* 0x000fe200078e0000 */
        /* <DEDUP_REMOVED lines=27> */
[----:B---3--:R0:W-:Y:S04]  /*31260*/  STL.64 [R1+0xfc8], R10 ;  /* 0x000fc80a01007387 */ /* 0x0081e80000100a00 */
[----:B0-----:R-:W3:Y:S01]  /*31270*/  LDL.64 R10, [R1+0x48] ;  /* 0x00004800010a7983 */ /* 0x001ee20000100a00 */
[----:B--2---:R-:W-:Y:S03]  /*31280*/  HMMA.16816.F32.BF16 R4, R24, R14, R4 ;  /* 0x0000000e1804723c */ /* 0x004fe60000041804 */
[----:B---3--:R0:W-:Y:S02]  /*31290*/  STL.64 [R1+0xfe0], R10 ;  /* 0x000fe00a01007387 */ /* 0x0081e40000100a00 */
[----:B0-----:R-:W-:-:S02]  /*312a0*/  IMAD.MOV.U32 R10, RZ, RZ, R2 ;  /* 0x000000ffff0a7224 */ /* 0x001fc400078e0002 */
[----:B------:R-:W-:-:S05]  /*312b0*/  IMAD.MOV.U32 R11, RZ, RZ, R0 ;  /* 0x000000ffff0b7224 */ /* 0x000fca00078e0000 */
        /* <DEDUP_REMOVED lines=44> */
[----:B0-----:R-:W4:Y:S02]  /*31580*/  LDL.LU.64 R22, [R1+0x1020] ;  /* 0x0010200001167983 */ /* 0x001f240000300a00 */
[----:B----4-:R-:W-:Y:S02]  /*31590*/  HMMA.16816.F32.BF16 R24, R24, R22, R4 ;  /* 0x000000161818723c */ /* 0x010fe40000041804 */
        /* <DEDUP_REMOVED lines=9> */
[----:B------:R-:W3:Y:S01]  /*31630*/  LDL.LU R27, [R1+0x17c] ;  /* 0x00017c00011b7983 */ /* 0x000ee20000300800 */
        /* <DEDUP_REMOVED lines=42> */
[----:B------:R-:W-:Y:S04]  /*318e0*/  STL.64 [R1+0x238], R14 ;  /* 0x0002380e01007387 */ /* 0x000fe80000100a00 */
[----:B------:R-:W-:Y:S04]  /*318f0*/  STL.64 [R1+0xf68], R18 ;  /* 0x000f681201007387 */ /* 0x000fe80000100a00 */
[----:B------:R-:W-:Y:S01]  /*31900*/  LDSM.16.MT88.4 R12, [R28+UR5+0x2e000] ;  /* 0x02e000051c0c783b */ /* 0x000fe20008004200 */
[----:B--2---:R-:W-:-:S15]  /*31910*/  HMMA.16816.F32.BF16 R8, R4, R18, R8 ;  /* 0x000000120408723c */ /* 0x004fde0000041808 */
[----:B------:R-:W-:-:S04]  /*31920*/  NOP ;  /* 0x0000000000007918 */ /* 0x000fc80000000000 */
[----:B------:R-:W-:Y:S04]  /*31930*/  STL.64 [R1+0x220], R8 ;  /* 0x0002200801007387 */ /* 0x000fe80000100a00 */
[----:B------:R-:W-:Y:S04]  /*31940*/  STL.64 [R1+0x228], R10 ;  /* 0x0002280a01007387 */ /* 0x000fe80000100a00 */
[----:B------:R-:W0:Y:S01]  /*31950*/  LDSM.16.MT88.4 R8, [R28+UR5+0x2e080] ;  /* 0x02e080051c08783b */ /* 0x000e220008004200 */
[----:B---3--:R-:W-:Y:S03]  /*31960*/  HMMA.16816.F32.BF16 R4, R4, R22, R24 ;  /* 0x000000160404723c */ /* 0x008fe60000041818 */
[----:B------:R-:W-:Y:S04]  /*31970*/  LDSM.16.MT88.4 R24, [R28+UR5+0x2e180] ;  /* 0x02e180051c18783b */ /* 0x000fe80008004200 */
[----:B0-----:R-:W-:Y:S04]  /*31980*/  STL.64 [R1+0xee8], R10 ;  /* 0x000ee80a01007387 */ /* 0x001fe80000100a00 */
[----:B------:R0:W-:Y:S04]  /*31990*/  STL.64 [R1+0xee0], R8 ;  /* 0x000ee00801007387 */ /* 0x0001e80000100a00 */
[----:B0-----:R-:W2:Y:S04]  /*319a0*/  LDL.LU R8, [R1+0x300] ;  /* 0x0003000001087983 */ /* 0x001ea80000300800 */
[----:B------:R-:W-:Y:S04]  /*319b0*/  STL.64 [R1+0x180], R4 ;  /* 0x0001800401007387 */ /* 0x000fe80000100a00 */
[----:B------:R-:W-:Y:S04]  /*319c0*/  STL.64 [R1+0x188], R6 ;  /* 0x0001880601007387 */ /* 0x000fe80000100a00 */
[----:B------:R-:W2:Y:S04]  /*319d0*/  LDL.LU R9, [R1+0x304] ;  /* 0x0003040001097983 */ /* 0x000ea80000300800 */
[----:B------:R-:W3:Y:S04]  /*319e0*/  LDL.LU R10, [R1+0x308] ;  /* 0x00030800010a7983 */ /* 0x000ee80000300800 */
[----:B------:R-:W3:Y:S04]  /*319f0*/  LDL.LU R11, [R1+0x30c] ;  /* 0x00030c00010b7983 */ /* 0x000ee80000300800 */
[----:B------:R-:W0:Y:S04]  /*31a00*/  LDSM.16.MT88.4 R4, [R28+UR5+0x2e100] ;  /* 0x02e100051c04783b */ /* 0x000e280008004200 */
[----:B---3--:R-:W-:Y:S04]  /*31a10*/  STL.64 [R1+0xef8], R10 ;  /* 0x000ef80a01007387 */ /* 0x008fe80000100a00 */
[----:B--2---:R1:W-:Y:S04]  /*31a20*/  STL.64 [R1+0xef0], R8 ;  /* 0x000ef00801007387 */ /* 0x0043e80000100a00 */
[----:B-1----:R-:W2:Y:S04]  /*31a30*/  LDL.LU R8, [R1+0x310] ;  /* 0x0003100001087983 */ /* 0x002ea80000300800 */
[----:B------:R-:W2:Y:S04]  /*31a40*/  LDL.LU R9, [R1+0x314] ;  /* 0x0003140001097983 */ /* 0x000ea80000300800 */
[----:B------:R-:W3:Y:S04]  /*31a50*/  LDL.LU R10, [R1+0x318] ;  /* 0x00031800010a7983 */ /* 0x000ee80000300800 */
[----:B------:R-:W3:Y:S04]  /*31a60*/  LDL.LU R11, [R1+0x31c] ;  /* 0x00031c00010b7983 */ /* 0x000ee80000300800 */
[----:B---3--:R1:W-:Y:S04]  /*31a70*/  STL.64 [R1+0xf08], R10 ;  /* 0x000f080a01007387 */ /* 0x0083e80000100a00 */
[----:B--2---:R-:W-:Y:S04]  /*31a80*/  STL.64 [R1+0xf00], R8 ;  /* 0x000f000801007387 */ /* 0x004fe80000100a00 */
[----:B-1----:R-:W2:Y:S04]  /*31a90*/  LDL.64 R10, [R1+0x18] ;  /* 0x00001800010a7983 */ /* 0x002ea80000100a00 */
[----:B--2---:R1:W-:Y:S04]  /*31aa0*/  STL.64 [R1+0xf20], R10 ;  /* 0x000f200a01007387 */ /* 0x0043e80000100a00 */
[----:B-1----:R-:W2:Y:S04]  /*31ab0*/  LDL.LU.64 R10, [R1+0x28] ;  /* 0x00002800010a7983 */ /* 0x002ea80000300a00 */
[----:B--2---:R1:W-:Y:S04]  /*31ac0*/  STL.64 [R1+0xf38], R10 ;  /* 0x000f380a01007387 */ /* 0x0043e80000100a00 */
[----:B0-----:R-:W-:Y:S04]  /*31ad0*/  STL.64 [R1+0xe68], R6 ;  /* 0x000e680601007387 */ /* 0x001fe80000100a00 */
[----:B------:R-:W-:Y:S01]  /*31ae0*/  STL.64 [R1+0xe60], R4 ;  /* 0x000e600401007387 */ /* 0x000fe20000100a00 */
[----:B-1----:R-:W-:-:S02]  /*31af0*/  IMAD.MOV.U32 R10, RZ, RZ, R16 ;  /* 0x000000ffff0a7224 */ /* 0x002fc400078e0010 */
[----:B------:R-:W-:-:S05]  /*31b00*/  IMAD.MOV.U32 R11, RZ, RZ, R3 ;  /* 0x000000ffff0b7224 */ /* 0x000fca00078e0003 */
[----:B------:R0:W-:Y:S02]  /*31b10*/  STL.64 [R1+0xf50], R10 ;  /* 0x000f500a01007387 */ /* 0x0001e40000100a00 */
[----:B0-----:R-:W-:Y:S02]  /*31b20*/  IMAD.MOV.U32 R10, RZ, RZ, R2 ;  /* 0x000000ffff0a7224 */ /* 0x001fe400078e0002 */
[----:B------:R-:W-:-:S05]  /*31b30*/  IMAD.MOV.U32 R11, RZ, RZ, R0 ;  /* 0x000000ffff0b7224 */ /* 0x000fca00078e0000 */
        /* <DEDUP_REMOVED lines=9> */
[----:B------:R-:W2:Y:S04]  /*31bd0*/  LDL.LU R10, [R1+0x378] ;  /* 0x00037800010a7983 */ /* 0x000ea80000300800 */
[----:B------:R-:W2:Y:S04]  /*31be0*/  LDL.LU R11, [R1+0x37c] ;  /* 0x00037c00010b7983 */ /* 0x000ea80000300800 */
[----:B------:R-:W3:Y:S04]  /*31bf0*/  LDL.64 R18, [R1+0x58] ;  /* 0x0000580001127983 */ /* 0x000ee80000100a00 */
        /* <DEDUP_REMOVED lines=24> */
[----:B------:R-:W4:Y:S04]  /*31d80*/  LDL.LU R26, [R1+0x348] ;  /* 0x00034800011a7983 */ /* 0x000f280000300800 */
[----:B------:R-:W4:Y:S01]  /*31d90*/  LDL.LU R27, [R1+0x34c] ;  /* 0x00034c00011b7983 */ /* 0x000f220000300800 */
[----:B------:R-:W-:-:S15]  /*31da0*/  HMMA.16816.F32.BF16 R8, R12, R6, R8 ;  /* 0x000000060c08723c */ /* 0x000fde0000041808 */
[----:B------:R-:W-:-:S04]  /*31db0*/  NOP ;  /* 0x0000000000007918 */ /* 0x000fc80000000000 */
[----:B------:R-:W-:Y:S02]  /*31dc0*/  IMAD.MOV.U32 R21, RZ, RZ, R9 ;  /* 0x000000ffff157224 */ /* 0x000fe400078e0009 */
[----:B------:R-:W-:Y:S01]  /*31dd0*/  IMAD.MOV.U32 R20, RZ, RZ, R8 ;  /* 0x000000ffff147224 */ /* 0x000fe200078e0008 */
        /* <DEDUP_REMOVED lines=10> */
[----:B------:R-:W-:Y:S04]  /*31e80*/  STL [R1+0xd08], R20 ;  /* 0x000d081401007387 */ /* 0x000fe80000100800 */
[----:B------:R-:W-:Y:S01]  /*31e90*/  STL [R1+0xd04], R21 ;  /* 0x000d041501007387 */ /* 0x000fe20000100800 */
[----:B---3--:R-:W-:-:S15]  /*31ea0*/  HMMA.16816.F32.BF16 R8, R12, R18, R8 ;  /* 0x000000120c08723c */ /* 0x008fde0000041808 */
[----:B------:R-:W-:-:S04]  /*31eb0*/  NOP ;  /* 0x0000000000007918 */ /* 0x000fc80000000000 */
[----:B------:R-:W-:Y:S04]  /*31ec0*/  STL.64 [R1+0x610], R8 ;  /* 0x0006100801007387 */ /* 0x000fe80000100a00 */
[----:B------:R0:W-:Y:S04]  /*31ed0*/  STL.64 [R1+0x618], R10 ;  /* 0x0006180a01007387 */ /* 0x0001e80000100a00 */
[----:B0-----:R-:W2:Y:S01]  /*31ee0*/  LDL.LU.64 R10, [R1+0xf70] ;  /* 0x000f7000010a7983 */ /* 0x001ea20000300a00 */
[----:B------:R-:W-:Y:S02]  /*31ef0*/  IMAD.MOV.U32 R29, RZ, RZ, R18 ;  /* 0x000000ffff1d7224 */ /* 0x000fe400078e0012 */
[----:B------:R-:W-:-:S02]  /*31f00*/  IMAD.MOV.U32 R17, RZ, RZ, R19 ;  /* 0x000000ffff117224 */ /* 0x000fc400078e0013 */
[----:B------:R-:W3:Y:S01]  /*31f10*/  LDL.LU.64 R18, [R1+0xf68] ;  /* 0x000f680001127983 */ /* 0x000ee20000300a00 */
[----:B--2---:R-:W-:Y:S03]  /*31f20*/  HMMA.16816.F32.BF16 R8, R12, R10, R24 ;  /* 0x0000000a0c08723c */ /* 0x004fe60000041818 */
[----:B------:R-:W2:Y:S04]  /*31f30*/  LDL.LU.64 R26, [R1+0xf60] ;  /* 0x000f6000011a7983 */ /* 0x000ea80000300a00 */
[----:B------:R-:W2:-:S12]  /*31f40*/  LDL.LU.64 R24, [R1+0xf58] ;  /* 0x000f580001187983 */ /* 0x000e980000300a00 */
[----:B------:R-:W-:Y:S04]  /*31f50*/  STL.64 [R1+0x530], R8 ;  /* 0x0005300801007387 */ /* 0x000fe80000100a00 */
[----:B------:R0:W-:Y:S04]  /*31f60*/  STL.64 [R1+0x538], R10 ;  /* 0x0005380a01007387 */ /* 0x0001e80000100a00 */
[----:B0-----:R-:W2:Y:S01]  /*31f70*/  LDL.LU.64 R10, [R1+0xf50] ;  /* 0x000f5000010a7983 */ /* 0x001ea20000300a00 */
[----:B------:R-:W-:-:S05]  /*31f80*/  IMAD.MOV.U32 R28, RZ, RZ, R8 ;  /* 0x000000ffff1c7224 */ /* 0x000fca00078e0008 */
[----:B------:R-:W-:Y:S01]  /*31f90*/  STL [R1+0xd0c], R28 ;  /* 0x000d0c1c01007387 */ /* 0x000fe20000100800 */
[----:B--2---:R-:W-:Y:S03]  /*31fa0*/  HMMA.16816.F32.BF16 R8, R12, R10, R24 ;  /* 0x0000000a0c08723c */ /* 0x004fe60000041818 */
[----:B------:R-:W2:Y:S04]  /*31fb0*/  LDL.LU.64 R26, [R1+0xf48] ;  /* 0x000f4800011a7983 */ /* 0x000ea80000300a00 */
[----:B------:R-:W2:-:S12]  /*31fc0*/  LDL.LU.64 R24, [R1+0xf40] ;  /* 0x000f400001187983 */ /* 0x000e980000300a00 */
        /* <DEDUP_REMOVED lines=29> */
[----:B---3--:R-:W-:Y:S03]  /*321a0*/  HMMA.16816.F32.BF16 R12, R12, R22, R8 ;  /* 0x000000160c0c723c */ /* 0x008fe60000041808 */
[----:B------:R-:W2:Y:S04]  /*321b0*/  LDL.LU.64 R10, [R1+0xee8] ;  /* 0x000ee800010a7983 */ /* 0x000ea80000300a00 */
[----:B------:R-:W2:Y:S04]  /*321c0*/  LDL.LU.64 R8, [R1+0xee0] ;  /* 0x000ee00001087983 */ /* 0x000ea80000300a00 */
[----:B------:R-:W-:Y:S08]  /*321d0*/  STL.64 [R1+0xe70], R22 ;  /* 0x000e701601007387 */ /* 0x000ff00000100a00 */
[----:B------:R0:W-:Y:S04]  /*321e0*/  STL.64 [R1+0x320], R12 ;  /* 0x0003200c01007387 */ /* 0x0001e80000100a00 */
[----:B------:R1:W-:Y:S01]  /*321f0*/  STL.64 [R1+0x328], R14 ;  /* 0x0003280e01007387 */ /* 0x0003e20000100a00 */
[----:B--2---:R-:W-:-:S15]  /*32200*/  HMMA.16816.F32.BF16 R4, R8, R6, R24 ;  /* 0x000000060804723c */ /* 0x004fde0000041818 */
[----:B------:R-:W-:-:S04]  /*32210*/  NOP ;  /* 0x0000000000007918 */ /* 0x000fc80000000000 */
[----:B------:R2:W-:Y:S04]  /*32220*/  STL.64 [R1+0x600], R4 ;  /* 0x0006000401007387 */ /* 0x0005e80000100a00 */
[----:B------:R3:W-:Y:S04]  /*32230*/  STL.64 [R1+0x608], R6 ;  /* 0x0006080601007387 */ /* 0x0007e80000100a00 */
[----:B------:R-:W4:Y:S04]  /*32240*/  LDL.LU R24, [R1+0x1b0] ;  /* 0x0001b00001187983 */ /* 0x000f280000300800 */
[----:B------:R-:W4:Y:S04]  /*32250*/  LDL.LU R25, [R1+0x1b4] ;  /* 0x0001b40001197983 */ /* 0x000f280000300800 */
[----:B------:R-:W4:Y:S01]  /*32260*/  LDL.LU R26, [R1+0x1b8] ;  /* 0x0001b800011a7983 */ /* 0x000f220000300800 */
[----:B0-----:R-:W-:-:S03]  /*32270*/  IMAD.MOV.U32 R12, RZ, RZ, R4 ;  /* 0x000000ffff0c7224 */ /* 0x001fc600078e0004 */
[----:B------:R-:W4:Y:S01]  /*32280*/  LDL.LU R27, [R1+0x1bc] ;  /* 0x0001bc00011b7983 */ /* 0x000f220000300800 */
[----:B------:R-:W-:Y:S02]  /*32290*/  IMAD.MOV.U32 R13, RZ, RZ, R5 ;  /* 0x000000ffff0d7224 */ /* 0x000fe400078e0005 */
[----:B-1----:R-:W-:Y:S02]  /*322a0*/  IMAD.MOV.U32 R14, RZ, RZ, R6 ;  /* 0x000000ffff0e7224 */ /* 0x002fe400078e0006 */
[----:B------:R-:W-:Y:S01]  /*322b0*/  IMAD.MOV.U32 R15, RZ, RZ, R7 ;  /* 0x000000ffff0f7224 */ /* 0x000fe200078e0007 */
[----:B--2---:R-:W2:Y:S04]  /*322c0*/  LDL.LU R4, [R1+0x270] ;  /* 0x0002700001047983 */ /* 0x004ea80000300800 */
[----:B------:R-:W2:Y:S04]  /*322d0*/  LDL.LU R5, [R1+0x274] ;  /* 0x0002740001057983 */ /* 0x000ea80000300800 */
[----:B---3--:R-:W3:Y:S04]  /*322e0*/  LDL.LU R6, [R1+0x278] ;  /* 0x0002780001067983 */ /* 0x008ee80000300800 */
[----:B------:R-:W3:Y:S04]  /*322f0*/  LDL.LU R7, [R1+0x27c] ;  /* 0x00027c0001077983 */ /* 0x000ee80000300800 */
[----:B---3--:R-:W-:Y:S04]  /*32300*/  STL.64 [R1+0xe88], R6 ;  /* 0x000e880601007387 */ /* 0x008fe80000100a00 */
[----:B--2---:R-:W-:Y:S04]  /*32310*/  STL.64 [R1+0xe80], R4 ;  /* 0x000e800401007387 */ /* 0x004fe80000100a00 */
        /* <DEDUP_REMOVED lines=10> */
[----:B---3--:R0:W-:Y:S04]  /*323c0*/  STL.64 [R1+0xea8], R22 ;  /* 0x000ea81601007387 */ /* 0x0081e80000100a00 */
[----:B--2---:R1:W-:Y:S04]  /*323d0*/  STL.64 [R1+0xea0], R20 ;  /* 0x000ea01401007387 */ /* 0x0043e80000100a00 */
[----:B0-----:R-:W2:Y:S04]  /*323e0*/  LDL.LU.64 R22, [R1+0x38] ;  /* 0x0000380001167983 */ /* 0x001ea80000300a00 */
[----:B--2---:R0:W-:Y:S04]  /*323f0*/  STL.64 [R1+0xeb8], R22 ;  /* 0x000eb81601007387 */ /* 0x0041e80000100a00 */
[----:B-1----:R-:W2:Y:S04]  /*32400*/  LDL.LU R20, [R1+0x2c0] ;  /* 0x0002c00001147983 */ /* 0x002ea80000300800 */
[----:B------:R-:W2:Y:S04]  /*32410*/  LDL.LU R21, [R1+0x2c4] ;  /* 0x0002c40001157983 */ /* 0x000ea80000300800 */
[----:B0-----:R-:W3:Y:S04]  /*32420*/  LDL.LU R22, [R1+0x2c8] ;  /* 0x0002c80001167983 */ /* 0x001ee80000300800 */
[----:B------:R-:W3:Y:S01]  /*32430*/  LDL.LU R23, [R1+0x2cc] ;  /* 0x0002cc0001177983 */ /* 0x000ee20000300800 */
[----:B------:R-:W-:-:S02]  /*32440*/  IMAD.MOV.U32 R18, RZ, RZ, R16 ;  /* 0x000000ffff127224 */ /* 0x000fc400078e0010 */
[----:B------:R-:W-:Y:S01]  /*32450*/  IMAD.MOV.U32 R19, RZ, RZ, R3 ;  /* 0x000000ffff137224 */ /* 0x000fe200078e0003 */
[----:B---3--:R0:W-:Y:S04]  /*32460*/  STL.64 [R1+0xec8], R22 ;  /* 0x000ec81601007387 */ /* 0x0081e80000100a00 */
[----:B--2---:R-:W-:Y:S04]  /*32470*/  STL.64 [R1+0xec0], R20 ;  /* 0x000ec01401007387 */ /* 0x004fe80000100a00 */
[----:B------:R1:W-:Y:S04]  /*32480*/  STL.64 [R1+0xeb0], R18 ;  /* 0x000eb01201007387 */ /* 0x0003e80000100a00 */
[----:B------:R-:W2:Y:S01]  /*32490*/  LDL.LU R16, [R1+0x2b0] ;  /* 0x0002b00001107983 */ /* 0x000ea20000300800 */
[----:B0-----:R-:W-:-:S03]  /*324a0*/  IMAD.MOV.U32 R23, RZ, RZ, R17 ;  /* 0x000000ffff177224 */ /* 0x001fc600078e0011 */
[----:B------:R-:W2:Y:S04]  /*324b0*/  LDL.LU R17, [R1+0x2b4] ;  /* 0x0002b40001117983 */ /* 0x000ea80000300800 */
[----:B-1----:R-:W3:Y:S04]  /*324c0*/  LDL.LU R18, [R1+0x2b8] ;  /* 0x0002b80001127983 */ /* 0x002ee80000300800 */
        /* <DEDUP_REMOVED lines=12> */
[----:B----4-:R0:W-:Y:S04]  /*32590*/  STL.64 [R1+0xe30], R26 ;  /* 0x000e301a01007387 */ /* 0x0101e80000100a00 */
[----:B------:R-:W-:Y:S04]  /*325a0*/  STL.64 [R1+0xe28], R24 ;  /* 0x000e281801007387 */ /* 0x000fe80000100a00 */
[----:B0-----:R-:W4:Y:S04]  /*325b0*/  LDL.LU.64 R26, [R1+0x48] ;  /* 0x00004800011a7983 */ /* 0x001f280000300a00 */
[----:B------:R-:W-:Y:S04]  /*325c0*/  STL [R1+0xd1c], R12 ;  /* 0x000d1c0c01007387 */ /* 0x000fe80000100800 */
[----:B------:R-:W-:Y:S04]  /*325d0*/  STL [R1+0xd18], R13 ;  /* 0x000d180d01007387 */ /* 0x000fe80000100800 */
[----:B------:R-:W-:Y:S04]  /*325e0*/  STL [R1+0xd14], R14 ;  /* 0x000d140e01007387 */ /* 0x000fe80000100800 */
[----:B------:R-:W-:Y:S01]  /*325f0*/  STL [R1+0xd10], R15 ;  /* 0x000d100f01007387 */ /* 0x000fe20000100800 */
[----:B--2---:R-:W-:Y:S03]  /*32600*/  HMMA.16816.F32.BF16 R20, R8, R22, R16 ;  /* 0x000000160814723c */ /* 0x004fe60000041810 */
[----:B------:R-:W2:Y:S04]  /*32610*/  LDL.LU.64 R18, [R1+0xed8] ;  /* 0x000ed80001127983 */ /* 0x000ea80000300a00 */
[----:B------:R-:W2:-:S12]  /*32620*/  LDL.LU.64 R16, [R1+0xed0] ;  /* 0x000ed00001107983 */ /* 0x000e980000300a00 */
        /* <DEDUP_REMOVED lines=8> */
[----:B0-----:R-:W2:Y:S04]  /*326b0*/  LDL.LU.64 R22, [R1+0xeb8] ;  /* 0x000eb80001167983 */ /* 0x001ea80000300a00 */
[----:B------:R0:W-:Y:S04]  /*326c0*/  STL.64 [R1+0xe38], R26 ;  /* 0x000e381a01007387 */ /* 0x0001e80000100a00 */
[----:B0-----:R-:W4:Y:S01]  /*326d0*/  LDL.LU.64 R26, [R1+0x58] ;  /* 0x00005800011a7983 */ /* 0x001f220000300a00 */
[----:B------:R-:W-:-:S02]  /*326e0*/  IMAD.MOV.U32 R14, RZ, RZ, R2 ;  /* 0x000000ffff0e7224 */ /* 0x000fc400078e0002 */
[----:B------:R-:W-:Y:S01]  /*326f0*/  IMAD.MOV.U32 R15, RZ, RZ, R0 ;  /* 0x000000ffff0f7224 */ /* 0x000fe200078e0000 */
[C---:B--2---:R-:W-:Y:S01]  /*32700*/  HMMA.16816.F32.BF16 R16, R8.reuse, R22, R16 ;  /* 0x000000160810723c */ /* 0x044fe20000041810 */
[----:B------:R-:W-:Y:S02]  /*32710*/  IMAD.MOV.U32 R2, RZ, RZ, R22 ;  /* 0x000000ffff027224 */ /* 0x000fe400078e0016 */
[----:B------:R-:W-:Y:S01]  /*32720*/  IMAD.MOV.U32 R0, RZ, RZ, R23 ;  /* 0x000000ffff007224 */ /* 0x000fe200078e0017 */
[----:B----4-:R0:W-:Y:S04]  /*32730*/  STL.64 [R1+0xe48], R26 ;  /* 0x000e481a01007387 */ /* 0x0101e80000100a00 */
[----:B0-----:R-:W2:Y:S11]  /*32740*/  LDL.LU.64 R26, [R1+0x68] ;  /* 0x00006800011a7983 */ /* 0x001eb60000300a00 */
[----:B------:R-:W-:Y:S04]  /*32750*/  STL.64 [R1+0x370], R16 ;  /* 0x0003701001007387 */ /* 0x000fe80000100a00 */
[----:B------:R0:W-:Y:S04]  /*32760*/  STL.64 [R1+0x378], R18 ;  /* 0x0003781201007387 */ /* 0x0001e80000100a00 */
[----:B0-----:R-:W3:Y:S04]  /*32770*/  LDL.LU.64 R18, [R1+0xeb0] ;  /* 0x000eb00001127983 */ /* 0x001ee80000300a00 */
[----:B------:R-:W4:Y:S04]  /*32780*/  LDL.LU.64 R22, [R1+0xea8] ;  /* 0x000ea80001167983 */ /* 0x000f280000300a00 */
        /* <DEDUP_REMOVED lines=30> */
[----:B------:R-:W4:Y:S04]  /*32970*/  LDL.LU R16, [R1+0x1c0] ;  /* 0x0001c00001107983 */ /* 0x000f280000300800 */
[----:B------:R-:W4:Y:S04]  /*32980*/  LDL.LU R17, [R1+0x1c4] ;  /* 0x0001c40001117983 */ /* 0x000f280000300800 */
[----:B0-----:R-:W4:Y:S04]  /*32990*/  LDL.LU R18, [R1+0x1c8] ;  /* 0x0001c80001127983 */ /* 0x001f280000300800 */
[----:B------:R-:W4:Y:S01]  /*329a0*/  LDL.LU R19, [R1+0x1cc] ;  /* 0x0001cc0001137983 */ /* 0x000f220000300800 */
[----:B---3--:R-:W-:Y:S03]  /*329b0*/  HMMA.16816.F32.BF16 R8, R8, R22, R4 ;  /* 0x000000160808723c */ /* 0x008fe60000041804 */
[----:B------:R-:W2:Y:S04]  /*329c0*/  LDL.LU.64 R6, [R1+0xe68] ;  /* 0x000e680001067983 */ /* 0x000ea80000300a00 */
[----:B------:R-:W2:Y:S04]  /*329d0*/  LDL.LU.64 R4, [R1+0xe60] ;  /* 0x000e600001047983 */ /* 0x000ea80000300a00 */
[----:B------:R0:W-:Y:S04]  /*329e0*/  STL.64 [R1+0xe10], R22 ;  /* 0x000e101601007387 */ /* 0x0001e80000100a00 */
[----:B------:R-:W3:Y:S04]  /*329f0*/  LDL.LU R20, [R1+0x1d0] ;  /* 0x0001d00001147983 */ /* 0x000ee80000300800 */
[----:B------:R-:W-:Y:S04]  /*32a00*/  STL.64 [R1+0x3d0], R8 ;  /* 0x0003d00801007387 */ /* 0x000fe80000100a00 */
[----:B------:R1:W-:Y:S04]  /*32a10*/  STL.64 [R1+0x3d8], R10 ;  /* 0x0003d80a01007387 */ /* 0x0003e80000100a00 */
[----:B------:R-:W3:Y:S04]  /*32a20*/  LDL.LU R21, [R1+0x1d4] ;  /* 0x0001d40001157983 */ /* 0x000ee80000300800 */
[----:B0-----:R-:W3:Y:S04]  /*32a30*/  LDL.LU R22, [R1+0x1d8] ;  /* 0x0001d80001167983 */ /* 0x001ee80000300800 */
[----:B------:R-:W3:Y:S01]  /*32a40*/  LDL.LU R23, [R1+0x1dc] ;  /* 0x0001dc0001177983 */ /* 0x000ee20000300800 */
[----:B-1----:R-:W-:-:S02]  /*32a50*/  IMAD.MOV.U32 R10, RZ, RZ, R2 ;  /* 0x000000ffff0a7224 */ /* 0x002fc400078e0002 */
[----:B------:R-:W-:Y:S02]  /*32a60*/  IMAD.MOV.U32 R11, RZ, RZ, R0 ;  /* 0x000000ffff0b7224 */ /* 0x000fe400078e0000 */
[----:B------:R-:W-:Y:S02]  /*32a70*/  IMAD.MOV.U32 R2, RZ, RZ, R26 ;  /* 0x000000ffff027224 */ /* 0x000fe400078e001a */
[----:B------:R-:W-:Y:S01]  /*32a80*/  IMAD.MOV.U32 R0, RZ, RZ, R27 ;  /* 0x000000ffff007224 */ /* 0x000fe200078e001b */
[----:B--2---:R-:W-:-:S15]  /*32a90*/  HMMA.16816.F32.BF16 R12, R4, R26, R12 ;  /* 0x0000001a040c723c */ /* 0x004fde000004180c */
[----:B------:R-:W-:-:S04]  /*32aa0*/  NOP ;  /* 0x0000000000007918 */ /* 0x000fc80000000000 */
        /* <DEDUP_REMOVED lines=12> */
[----:B------:R-:W3:Y:S02]  /*32b70*/  LDL.LU.64 R26, [R1+0xe38] ;  /* 0x000e3800011a7983 */ /* 0x000ee40000300a00 */
[----:B---3--:R-:W-:Y:S01]  /*32b80*/  HMMA.16816.F32.BF16 R20, R4, R26, R20 ;  /* 0x0000001a0414723c */ /* 0x008fe20000041814 */
[----:B------:R-:W-:-:S02]  /*32b90*/  IMAD.MOV.U32 R12, RZ, RZ, R26 ;  /* 0x000000ffff0c7224 */ /* 0x000fc400078e001a */
[----:B------:R-:W-:-:S15]  /*32ba0*/  IMAD.MOV.U32 R9, RZ, RZ, R27 ;  /* 0x000000ffff097224 */ /* 0x000fde00078e001b */
[----:B------:R-:W-:Y:S01]  /*32bb0*/  NOP ;  /* 0x0000000000007918 */ /* 0x000fe20000000000 */
[----:B------:R-:W-:Y:S04]  /*32bc0*/  STL.64 [R1+0x3e0], R20 ;  /* 0x0003e01401007387 */ /* 0x000fe80000100a00 */
[----:B------:R-:W-:Y:S04]  /*32bd0*/  STL.64 [R1+0x3e8], R22 ;  /* 0x0003e81601007387 */ /* 0x000fe80000100a00 */
[----:B------:R-:W2:Y:S04]  /*32be0*/  LDL.LU.64 R26, [R1+0xe30] ;  /* 0x000e3000011a7983 */ /* 0x000ea80000300a00 */
[----:B------:R-:W2:Y:S01]  /*32bf0*/  LDL.LU.64 R24, [R1+0xe28] ;  /* 0x000e280001187983 */ /* 0x000ea20000300a00 */
[----:B----4-:R-:W-:Y:S03]  /*32c00*/  HMMA.16816.F32.BF16 R16, R4, R10, R16 ;  /* 0x0000000a0410723c */ /* 0x010fe60000041810 */
[----:B------:R0:W-:Y:S02]  /*32c10*/  STL.64 [R1+0xdb8], R10 ;  /* 0x000db80a01007387 */ /* 0x0001e40000100a00 */
[----:B0-----:R-:W-:-:S14]  /*32c20*/  IMAD.MOV.U32 R10, RZ, RZ, R12 ;  /* 0x000000ffff0a7224 */ /* 0x001fdc00078e000c */
[----:B------:R-:W-:Y:S04]  /*32c30*/  STL.64 [R1+0x3f0], R16 ;  /* 0x0003f01001007387 */ /* 0x000fe80000100a00 */
[----:B------:R-:W-:Y:S01]  /*32c40*/  STL.64 [R1+0x3f8], R18 ;  /* 0x0003f81201007387 */ /* 0x000fe20000100a00 */
        /* <DEDUP_REMOVED lines=9> */
[----:B------:R-:W-:Y:S04]  /*32ce0*/  STL.64 [R1+0x400], R16 ;  /* 0x0004001001007387 */ /* 0x000fe80000100a00 */
[----:B------:R-:W-:Y:S04]  /*32cf0*/  STL.64 [R1+0x408], R18 ;  /* 0x0004081201007387 */ /* 0x000fe80000100a00 */
[----:B------:R0:W-:Y:S04]  /*32d00*/  STL.64 [R1+0xe20], R10 ;  /* 0x000e200a01007387 */ /* 0x0001e80000100a00 */
[----:B------:R-:W2:Y:S04]  /*32d10*/  LDL.LU R8, [R1+0x1a0] ;  /* 0x0001a00001087983 */ /* 0x000ea80000300800 */
[----:B------:R-:W2:Y:S04]  /*32d20*/  LDL.LU R9, [R1+0x1a4] ;  /* 0x0001a40001097983 */ /* 0x000ea80000300800 */
[----:B0-----:R-:W2:Y:S04]  /*32d30*/  LDL.LU R10, [R1+0x1a8] ;  /* 0x0001a800010a7983 */ /* 0x001ea80000300800 */
[----:B------:R-:W2:Y:S04]  /*32d40*/  LDL.LU R11, [R1+0x1ac] ;  /* 0x0001ac00010b7983 */ /* 0x000ea80000300800 */
[----:B------:R-:W2:Y:S04]  /*32d50*/  LDL.LU.64 R18, [R1+0x18] ;  /* 0x0000180001127983 */ /* 0x000ea80000300a00 */
        /* <DEDUP_REMOVED lines=46> */
[----:B0-----:R-:W3:Y:S04]  /*33040*/  LDL.LU R18, [R1+0x98] ;  /* 0x0000980001127983 */ /* 0x001ee80000300800 */
[----:B------:R-:W3:Y:S01]  /*33050*/  LDL.LU R19, [R1+0x9c] ;  /* 0x00009c0001137983 */ /* 0x000ee20000300800 */
[----:B----4-:R-:W-:Y:S03]  /*33060*/  HMMA.16816.F32.BF16 R4, R4, R22, R24 ;  /* 0x000000160404723c */ /* 0x010fe60000041818 */
[----:B------:R-:W2:Y:S04]  /*33070*/  LDL.LU.64 R26, [R1+0xe08] ;  /* 0x000e0800011a7983 */ /* 0x000ea80000300a00 */
[----:B------:R-:W2:-:S12]  /*33080*/  LDL.LU.64 R24, [R1+0xe00] ;  /* 0x000e000001187983 */ /* 0x000e980000300a00 */
[----:B------:R0:W-:Y:S04]  /*33090*/  STL.64 [R1+0x430], R4 ;  /* 0x0004300401007387 */ /* 0x0001e80000100a00 */
[----:B------:R1:W-:Y:S04]  /*330a0*/  STL.64 [R1+0x438], R6 ;  /* 0x0004380601007387 */ /* 0x0003e80000100a00 */
[----:B0-----:R-:W4:Y:S04]  /*330b0*/  LDL.LU R4, [R1+0x70] ;  /* 0x0000700001047983 */ /* 0x001f280000300800 */
[----:B------:R-:W4:Y:S04]  /*330c0*/  LDL.LU R5, [R1+0x74] ;  /* 0x0000740001057983 */ /* 0x000f280000300800 */
[----:B-1----:R-:W3:Y:S04]  /*330d0*/  LDL.LU R6, [R1+0x78] ;  /* 0x0000780001067983 */ /* 0x002ee80000300800 */
[----:B------:R-:W3:Y:S01]  /*330e0*/  LDL.LU R7, [R1+0x7c] ;  /* 0x00007c0001077983 */ /* 0x000ee20000300800 */
[C---:B--2---:R-:W-:Y:S03]  /*330f0*/  HMMA.16816.F32.BF16 R8, R24.reuse, R10, R12 ;  /* 0x0000000a1808723c */ /* 0x044fe6000004180c */
[----:B---3--:R-:W-:Y:S04]  /*33100*/  STL.64 [R1+0xd90], R6 ;  /* 0x000d900601007387 */ /* 0x008fe80000100a00 */
[----:B----4-:R-:W-:Y:S04]  /*33110*/  STL.64 [R1+0xd88], R4 ;  /* 0x000d880401007387 */ /* 0x010fe80000100a00 */
        /* <DEDUP_REMOVED lines=20> */
[----:B------:R0:W-:Y:S04]  /*33260*/  STL.64 [R1+0x2c0], R8 ;  /* 0x0002c00801007387 */ /* 0x0001e80000100a00 */
[----:B------:R1:W-:Y:S04]  /*33270*/  STL.64 [R1+0x2c8], R10 ;  /* 0x0002c80a01007387 */ /* 0x0003e80000100a00 */
[----:B0-----:R-:W3:Y:S04]  /*33280*/  LDL.LU R8, [R1] ;  /* 0x0000000001087983 */ /* 0x001ee80000300800 */
[----:B------:R-:W3:Y:S04]  /*33290*/  LDL.LU R9, [R1+0x4] ;  /* 0x0000040001097983 */ /* 0x000ee80000300800 */
[----:B-1----:R-:W4:Y:S04]  /*332a0*/  LDL.LU R10, [R1+0x8] ;  /* 0x00000800010a7983 */ /* 0x002f280000300800 */
[----:B------:R-:W4:Y:S01]  /*332b0*/  LDL.LU R11, [R1+0xc] ;  /* 0x00000c00010b7983 */ /* 0x000f220000300800 */
[----:B------:R-:W-:-:S02]  /*332c0*/  IMAD.MOV.U32 R6, RZ, RZ, R2 ;  /* 0x000000ffff067224 */ /* 0x000fc400078e0002 */
[----:B------:R-:W-:Y:S01]  /*332d0*/  IMAD.MOV.U32 R7, RZ, RZ, R0 ;  /* 0x000000ffff077224 */ /* 0x000fe200078e0000 */
[----:B----4-:R-:W-:Y:S04]  /*332e0*/  STL.64 [R1+0xda0], R10 ;  /* 0x000da00a01007387 */ /* 0x010fe80000100a00 */
[----:B---3--:R0:W-:Y:S04]  /*332f0*/  STL.64 [R1+0xd98], R8 ;  /* 0x000d980801007387 */ /* 0x0081e80000100a00 */
[----:B0-----:R-:W3:Y:S04]  /*33300*/  LDL.LU R8, [R1+0x80] ;  /* 0x0000800001087983 */ /* 0x001ee80000300800 */
[----:B------:R-:W3:Y:S04]  /*33310*/  LDL.LU R9, [R1+0x84] ;  /* 0x0000840001097983 */ /* 0x000ee80000300800 */
[----:B------:R-:W3:Y:S04]  /*33320*/  LDL.LU R10, [R1+0x88] ;  /* 0x00008800010a7983 */ /* 0x000ee80000300800 */
[----:B------:R-:W3:Y:S01]  /*33330*/  LDL.LU R11, [R1+0x8c] ;  /* 0x00008c00010b7983 */ /* 0x000ee20000300800 */
[----:B--2---:R-:W-:Y:S03]  /*33340*/  HMMA.16816.F32.BF16 R12, R24, R14, R16 ;  /* 0x0000000e180c723c */ /* 0x004fe60000041810 */
[----:B------:R-:W2:-:S15]  /*33350*/  LDL.LU.64 R18, [R1+0xda8] ;  /* 0x000da80001127983 */ /* 0x000e9e0000300a00 */
[----:B------:R-:W-:Y:S01]  /*33360*/  NOP ;  /* 0x0000000000007918 */ /* 0x000fe20000000000 */
[----:B------:R-:W-:Y:S04]  /*33370*/  STL.64 [R1+0x2e0], R12 ;  /* 0x0002e00c01007387 */ /* 0x000fe80000100a00 */
[----:B------:R0:W-:Y:S04]  /*33380*/  STL.64 [R1+0x2e8], R14 ;  /* 0x0002e80e01007387 */ /* 0x0001e80000100a00 */
[----:B0-----:R-:W4:Y:S04]  /*33390*/  LDL.LU R14, [R1+0xce0] ;  /* 0x000ce000010e7983 */ /* 0x001f280000300800 */
        /* <DEDUP_REMOVED lines=10> */
[----:B------:R-:W2:Y:S01]  /*33440*/  LDL.LU R0, [R1+0x8f8] ;  /* 0x0008f80001007983 */ /* 0x000ea20000300800 */
[----:B---3--:R-:W-:Y:S03]  /*33450*/  HMMA.16816.F32.BF16 R4, R24, R6, R8 ;  /* 0x000000061804723c */ /* 0x008fe60000041808 */
[----:B------:R-:W3:Y:S04]  /*33460*/  LDL.LU.64 R10, [R1+0xda0] ;  /* 0x000da000010a7983 */ /* 0x000ee80000300a00 */
[----:B------:R-:W3:-:S12]  /*33470*/  LDL.LU.64 R8, [R1+0xd98] ;  /* 0x000d980001087983 */ /* 0x000ed80000300a00 */
[----:B------:R-:W-:Y:S04]  /*33480*/  STL.64 [R1+0x2b0], R4 ;  /* 0x0002b00401007387 */ /* 0x000fe80000100a00 */
[----:B------:R0:W-:Y:S04]  /*33490*/  STL.64 [R1+0x2b8], R6 ;  /* 0x0002b80601007387 */ /* 0x0001e80000100a00 */
[----:B0-----:R-:W3:Y:S04]  /*334a0*/  LDL.LU.64 R6, [R1+0xd90] ;  /* 0x000d900001067983 */ /* 0x001ee80000300a00 */
[----:B------:R-:W3:Y:S01]  /*334b0*/  LDL.LU.64 R4, [R1+0xd88] ;  /* 0x000d880001047983 */ /* 0x000ee20000300a00 */
[----:B------:R-:W-:-:S04]  /*334c0*/  USHF.L.U32 UR6, UR16, 0x7, URZ ;  /* 0x0000000710067899 */ /* 0x000fc800080006ff */
[----:B------:R-:W-:Y:S02]  /*334d0*/  USHF.L.U32 UR17, UR6, 0x1, URZ ;  /* 0x0000000106117899 */ /* 0x000fe400080006ff */
[----:B------:R-:W-:-:S04]  /*334e0*/  USHF.R.S32.HI UR8, URZ, 0x1f, UR6 ;  /* 0x0000001fff087899 */ /* 0x000fc80008011406 */
[----:B------:R-:W-:Y:S01]  /*334f0*/  USHF.L.U64.HI UR8, UR6, 0x1, UR8 ;  /* 0x0000000106087899 */ /* 0x000fe20008010208 */
[----:B----4-:R-:W-:Y:S02]  /*33500*/  IADD3 R14, P4, PT, R14, UR17, RZ ;  /* 0x000000110e0e7c10 */ /* 0x010fe4000ff9e0ff */
[----:B--2---:R-:W-:Y:S02]  /*33510*/  IADD3 R13, P3, PT, R13, UR17, RZ ;  /* 0x000000110d0d7c10 */ /* 0x004fe4000ff7e0ff */
[----:B------:R-:W-:Y:S02]  /*33520*/  IADD3 R12, P2, PT, R12, UR17, RZ ;  /* 0x000000110c0c7c10 */ /* 0x000fe4000ff5e0ff */
[----:B------:R-:W-:Y:S02]  /*33530*/  IADD3 R28, P1, PT, R28, UR17, RZ ;  /* 0x000000111c1c7c10 */ /* 0x000fe4000ff3e0ff */
[----:B------:R-:W-:Y:S02]  /*33540*/  IADD3 R21, P0, PT, R21, UR17, RZ ;  /* 0x0000001115157c10 */ /* 0x000fe4000ff1e0ff */
[----:B------:R-:W-:-:S02]  /*33550*/  IADD3 R20, P6, PT, R20, UR17, RZ ;  /* 0x0000001114147c10 */ /* 0x000fc4000ffde0ff */
[----:B------:R-:W-:Y:S02]  /*33560*/  IADD3 R17, P5, PT, R17, UR17, RZ ;  /* 0x0000001111117c10 */ /* 0x000fe4000ffbe0ff */
[----:B------:R-:W-:Y:S02]  /*33570*/  IADD3.X R16, PT, PT, R16, UR8, RZ, P4, !PT ;  /* 0x0000000810107c10 */ /* 0x000fe4000a7fe4ff */
[----:B------:R-:W-:Y:S01]  /*33580*/  IADD3 R29, P4, PT, R29, UR17, RZ ;  /* 0x000000111d1d7c10 */ /* 0x000fe2000ff9e0ff */
[C---:B---3--:R-:W-:Y:S08]  /*33590*/  HMMA.16816.F32.BF16 R8, R24.reuse, R22, R8 ;  /* 0x000000161808723c */ /* 0x048ff00000041808 */
[----:B------:R-:W-:-:S15]  /*335a0*/  HMMA.16816.F32.BF16 R4, R24, R18, R4 ;  /* 0x000000121804723c */ /* 0x000fde0000041804 */
[----:B------:R-:W-:-:S04]  /*335b0*/  NOP ;  /* 0x0000000000007918 */ /* 0x000fc80000000000 */
[----:B------:R0:W-:Y:S04]  /*335c0*/  STL.64 [R1+0x210], R4 ;  /* 0x0002100401007387 */ /* 0x0001e80000100a00 */
[----:B------:R-:W-:Y:S01]  /*335d0*/  STL.64 [R1+0x218], R6 ;  /* 0x0002180601007387 */ /* 0x000fe20000100a00 */
[----:B0-----:R-:W-:Y:S02]  /*335e0*/  IMAD.MOV.U32 R5, RZ, RZ, R7 ;  /* 0x000000ffff057224 */ /* 0x001fe400078e0007 */
[----:B------:R-:W-:-:S03]  /*335f0*/  IMAD.MOV.U32 R4, RZ, RZ, R11 ;  /* 0x000000ffff047224 */ /* 0x000fc600078e000b */
[----:B------:R-:W-:Y:S04]  /*33600*/  STL [R1+0xd20], R5 ;  /* 0x000d200501007387 */ /* 0x000fe80000100800 */
[----:B------:R-:W-:Y:S04]  /*33610*/  STL.64 [R1+0xe0], R8 ;  /* 0x0000e00801007387 */ /* 0x000fe80000100a00 */
[----:B------:R-:W-:Y:S04]  /*33620*/  STL.64 [R1+0xe8], R10 ;  /* 0x0000e80a01007387 */ /* 0x000fe80000100a00 */
[----:B------:R0:W-:Y:S04]  /*33630*/  STL [R1+0xd24], R4 ;  /* 0x000d240401007387 */ /* 0x0001e80000100800 */
        /* <DEDUP_REMOVED lines=9> */
[----:B0-----:R-:W2:Y:S01]  /*336d0*/  LDL.LU R4, [R1+0xbbc] ;  /* 0x000bbc0001047983 */ /* 0x001ea20000300800 */
[----:B------:R-:W-:-:S02]  /*336e0*/  IADD3.X R2, PT, PT, R2, UR8, RZ, P3, !PT ;  /* 0x0000000802027c10 */ /* 0x000fc40009ffe4ff */
[----:B------:R-:W-:-:S03]  /*336f0*/  IADD3 R3, P3, PT, R3, UR17, RZ ;  /* 0x0000001103037c10 */ /* 0x000fc6000ff7e0ff */
[----:B------:R-:W-:Y:S04]  /*33700*/  STL [R1+0x6f8], R2 ;  /* 0x0006f80201007387 */ /* 0x000fe80000100800 */
[----:B--2---:R0:W-:Y:S04]  /*33710*/  STL [R1+0xd80], R4 ;  /* 0x000d800401007387 */ /* 0x0041e80000100800 */
[----:B------:R-:W-:Y:S04]  /*33720*/  STL [R1+0xbcc], R3 ;  /* 0x000bcc0301007387 */ /* 0x000fe80000100800 */
[----:B0-----:R-:W2:Y:S01]  /*33730*/  LDL.LU R4, [R1+0x8f4] ;  /* 0x0008f40001047983 */ /* 0x001ea20000300800 */
[----:B------:R-:W-:-:S05]  /*33740*/  IADD3.X R0, PT, PT, R0, UR8, RZ, P2, !PT ;  /* 0x0000000800007c10 */ /* 0x000fca00097fe4ff */
[----:B------:R-:W-:Y:S04]  /*33750*/  STL [R1+0x8f8], R0 ;  /* 0x0008f80001007387 */ /* 0x000fe80000100800 */
[----:B--2---:R0:W-:Y:S04]  /*33760*/  STL [R1+0xd84], R4 ;  /* 0x000d840401007387 */ /* 0x0041e80000100800 */
[----:B0-----:R-:W2:Y:S04]  /*33770*/  LDL.LU R4, [R1+0xbc4] ;  /* 0x000bc40001047983 */ /* 0x001ea80000300800 */
[----:B------:R-:W3:Y:S04]  /*33780*/  LDL.LU R24, [R1+0x8f0] ;  /* 0x0008f00001187983 */ /* 0x000ee80000300800 */
[----:B------:R-:W4:Y:S04]  /*33790*/  LDL.LU R25, [R1+0xbb4] ;  /* 0x000bb40001197983 */ /* 0x000f280000300800 */
        /* <DEDUP_REMOVED lines=26> */
[----:B--2---:R-:W-:-:S05]  /*33940*/  IADD3 R4, P2, PT, R4, UR17, RZ ;  /* 0x0000001104047c10 */ /* 0x004fca000ff5e0ff */
[----:B------:R0:W-:Y:S04]  /*33950*/  STL [R1+0xbc4], R4 ;  /* 0x000bc40401007387 */ /* 0x0001e80000100800 */
[----:B0-----:R-:W2:Y:S02]  /*33960*/  LDL.LU R4, [R1+0xd84] ;  /* 0x000d840001047983 */ /* 0x001ea40000300800 */
[----:B--2---:R-:W-:-:S05]  /*33970*/  IADD3.X R4, PT, PT, R4, UR8, RZ, P1, !PT ;  /* 0x0000000804047c10 */ /* 0x004fca0008ffe4ff */
[----:B------:R0:W-:Y:S04]  /*33980*/  STL [R1+0x8f4], R4 ;  /* 0x0008f40401007387 */ /* 0x0001e80000100800 */
[----:B0-----:R-:W2:Y:S01]  /*33990*/  LDL.LU R4, [R1+0xd80] ;  /* 0x000d800001047983 */ /* 0x001ea20000300800 */
[----:B---3--:R-:W-:Y:S02]  /*339a0*/  IADD3.X R24, PT, PT, R24, UR8, RZ, P0, !PT ;  /* 0x0000000818187c10 */ /* 0x008fe400087fe4ff */
[----:B----4-:R-:W-:Y:S02]  /*339b0*/  IADD3 R25, P0, PT, R25, UR17, RZ ;  /* 0x0000001119197c10 */ /* 0x010fe4000ff1e0ff */
[----:B------:R-:W-:Y:S02]  /*339c0*/  IADD3.X R26, PT, PT, R26, UR8, RZ, P6, !PT ;  /* 0x000000081a1a7c10 */ /* 0x000fe4000b7fe4ff */
[----:B------:R-:W-:-:S02]  /*339d0*/  IADD3 R27, P6, PT, R27, UR17, RZ ;  /* 0x000000111b1b7c10 */ /* 0x000fc4000ffde0ff */
[----:B------:R-:W-:Y:S02]  /*339e0*/  IADD3.X R22, PT, PT, R22, UR8, RZ, P5, !PT ;  /* 0x0000000816167c10 */ /* 0x000fe4000affe4ff */
[----:B------:R-:W-:Y:S02]  /*339f0*/  IADD3 R23, P5, PT, R23, UR17, RZ ;  /* 0x0000001117177c10 */ /* 0x000fe4000ffbe0ff */
[----:B------:R-:W-:Y:S02]  /*33a00*/  IADD3.X R5, PT, PT, R5, UR8, RZ, P4, !PT ;  /* 0x0000000805057c10 */ /* 0x000fe4000a7fe4ff */
[----:B------:R-:W-:Y:S02]  /*33a10*/  IADD3 R18, P4, PT, R18, UR17, RZ ;  /* 0x0000001112127c10 */ /* 0x000fe4000ff9e0ff */
        /* <DEDUP_REMOVED lines=15> */
[----:B--2---:R-:W-:-:S05]  /*33b10*/  IADD3 R4, P1, PT, R4, UR17, RZ ;  /* 0x0000001104047c10 */ /* 0x004fca000ff3e0ff */
        /* <DEDUP_REMOVED lines=9> */
[----:B------:R-:W-:-:S03]  /*33bb0*/  IADD3.X R9, PT, PT, R9, UR8, RZ, P1, !PT ;  /* 0x0000000809097c10 */ /* 0x000fc60008ffe4ff */
[----:B------:R-:W-:Y:S01]  /*33bc0*/  STL [R1+0xbc8], R19 ;  /* 0x000bc81301007387 */ /* 0x000fe20000100800 */
[----:B------:R-:W-:-:S03]  /*33bd0*/  IADD3 R10, P1, PT, R10, UR17, RZ ;  /* 0x000000110a0a7c10 */ /* 0x000fc6000ff3e0ff */
        /* <DEDUP_REMOVED lines=17> */
[----:B------:R-:W-:-:S02]  /*33cf0*/  IADD3 R2, P2, PT, R2, UR17, RZ ;  /* 0x0000001102027c10 */ /* 0x000fc4000ff5e0ff */
[----:B------:R-:W-:-:S03]  /*33d00*/  IADD3.X R3, PT, PT, R3, UR8, RZ, P1, !PT ;  /* 0x0000000803037c10 */ /* 0x000fc60008ffe4ff */
[----:B------:R-:W-:Y:S04]  /*33d10*/  STL [R1+0xb54], R2 ;  /* 0x000b540201007387 */ /* 0x000fe80000100800 */
[----:B--2---:R0:W-:Y:S04]  /*33d20*/  STL [R1+0xd78], R4 ;  /* 0x000d780401007387 */ /* 0x0041e80000100800 */
[----:B------:R-:W-:Y:S04]  /*33d30*/  STL [R1+0xb80], R3 ;  /* 0x000b800301007387 */ /* 0x000fe80000100800 */
[----:B0-----:R-:W2:Y:S01]  /*33d40*/  LDL.LU R4, [R1+0xb44] ;  /* 0x000b440001047983 */ /* 0x001ea20000300800 */
[----:B------:R-:W-:-:S05]  /*33d50*/  IADD3 R0, P1, PT, R0, UR17, RZ ;  /* 0x0000001100007c10 */ /* 0x000fca000ff3e0ff */
        /* <DEDUP_REMOVED lines=31> */
[----:B--2---:R-:W-:-:S05]  /*33f50*/  IADD3.X R4, PT, PT, R4, UR8, RZ, P0, !PT ;  /* 0x0000000804047c10 */ /* 0x004fca00087fe4ff */
[----:B------:R0:W-:Y:S04]  /*33f60*/  STL [R1+0xb78], R4 ;  /* 0x000b780401007387 */ /* 0x0001e80000100800 */
[----:B0-----:R-:W2:Y:S02]  /*33f70*/  LDL.LU R4, [R1+0xd7c] ;  /* 0x000d7c0001047983 */ /* 0x001ea40000300800 */
[----:B--2---:R-:W-:-:S05]  /*33f80*/  IADD3 R4, P0, PT, R4, UR17, RZ ;  /* 0x0000001104047c10 */ /* 0x004fca000ff1e0ff */
[----:B------:R0:W-:Y:S04]  /*33f90*/  STL [R1+0xb44], R4 ;  /* 0x000b440401007387 */ /* 0x0001e80000100800 */
[----:B0-----:R-:W2:Y:S01]  /*33fa0*/  LDL.LU R4, [R1+0xd78] ;  /* 0x000d780001047983 */ /* 0x001ea20000300800 */
[----:B----4-:R-:W-:Y:S02]  /*33fb0*/  IADD3.X R25, PT, PT, R25, UR8, RZ, P5, !PT ;  /* 0x0000000819197c10 */ /* 0x010fe4000affe4ff */
[----:B---3--:R-:W-:Y:S02]  /*33fc0*/  IADD3 R26, P5, PT, R26, UR17, RZ ;  /* 0x000000111a1a7c10 */ /* 0x008fe4000ffbe0ff */
        /* <DEDUP_REMOVED lines=20> */
[----:B--2---:R-:W-:Y:S02]  /*34110*/  IADD3.X R4, PT, PT, R4, UR8, RZ, P6, !PT ;  /* 0x0000000804047c10 */ /* 0x004fe4000b7fe4ff */
[----:B------:R-:W-:-:S03]  /*34120*/  IADD3 R24, P6, PT, R24, UR17, RZ ;  /* 0x0000001118187c10 */ /* 0x000fc6000ffde0ff */
        /* <DEDUP_REMOVED lines=564> */
[----:B------:R-:W-:Y:S01]  /*36470*/  IADD3.X R18, PT, PT, R18, UR8, RZ, P0, !PT ;  /* 0x0000000812127c10 */ /* 0x000fe200087fe4ff */
[----:B------:R-:W-:Y:S01]  /*36480*/  USHF.L.U32 UR5, UR11, 0x7, URZ ;  /* 0x000000070b057899 */ /* 0x000fe200080006ff */
[----:B------:R-:W-:Y:S02]  /*36490*/  IADD3 R19, P0, PT, R19, UR17, RZ ;  /* 0x0000001113137c10 */ /* 0x000fe4000ff1e0ff */
[----:B------:R-:W-:Y:S02]  /*364a0*/  IADD3.X R6, PT, PT, R6, UR8, RZ, P6, !PT ;  /* 0x0000000806067c10 */ /* 0x000fe4000b7fe4ff */
[----:B------:R-:W-:-:S02]  /*364b0*/  IADD3 R7, P6, PT, R7, UR17, RZ ;  /* 0x0000001107077c10 */ /* 0x000fc4000ffde0ff */
[----:B------:R-:W-:Y:S01]  /*364c0*/  IADD3.X R8, PT, PT, R8, UR8, RZ, P5, !PT ;  /* 0x0000000808087c10 */ /* 0x000fe2000affe4ff */
[----:B------:R-:W-:Y:S01]  /*364d0*/  USHF.L.U32 UR15, UR5, 0x1, URZ ;  /* 0x00000001050f7899 */ /* 0x000fe200080006ff */
[----:B------:R-:W-:Y:S02]  /*364e0*/  IADD3 R9, P5, PT, R9, UR17, RZ ;  /* 0x0000001109097c10 */ /* 0x000fe4000ffbe0ff */
[----:B------:R-:W-:Y:S02]  /*364f0*/  IADD3.X R15, PT, PT, R15, UR8, RZ, P3, !PT ;  /* 0x000000080f0f7c10 */ /* 0x000fe40009ffe4ff */
[----:B------:R-:W-:Y:S02]  /*36500*/  IADD3 R14, P3, PT, R14, UR17, RZ ;  /* 0x000000110e0e7c10 */ /* 0x000fe4000ff7e0ff */
[----:B------:R-:W-:Y:S02]  /*36510*/  IADD3.X R13, PT, PT, R13, UR8, RZ, P2, !PT ;  /* 0x000000080d0d7c10 */ /* 0x000fe400097fe4ff */
[----:B------:R-:W-:-:S02]  /*36520*/  IADD3.X R28, PT, PT, R28, UR8, RZ, P1, !PT ;  /* 0x000000081c1c7c10 */ /* 0x000fc40008ffe4ff */
[----:B------:R-:W-:Y:S02]  /*36530*/  IADD3 R12, P2, PT, R12, UR15, RZ ;  /* 0x0000000f0c0c7c10 */ /* 0x000fe4000ff5e0ff */
[----:B------:R-:W-:Y:S02]  /*36540*/  IADD3.X R21, PT, PT, R21, UR8, RZ, P0, !PT ;  /* 0x0000000815157c10 */ /* 0x000fe400087fe4ff */
[----:B------:R-:W-:Y:S02]  /*36550*/  IADD3.X R20, PT, PT, R20, UR8, RZ, P6, !PT ;  /* 0x0000000814147c10 */ /* 0x000fe4000b7fe4ff */
[----:B------:R-:W-:Y:S02]  /*36560*/  IADD3.X R17, PT, PT, R17, UR8, RZ, P5, !PT ;  /* 0x0000000811117c10 */ /* 0x000fe4000affe4ff */
[----:B------:R-:W-:Y:S02]  /*36570*/  IADD3.X R29, PT, PT, R29, UR8, RZ, P3, !PT ;  /* 0x000000081d1d7c10 */ /* 0x000fe40009ffe4ff */
[----:B--2---:R-:W-:-:S02]  /*36580*/  IADD3.X R4, PT, PT, R4, UR8, RZ, P4, !PT ;  /* 0x0000000804047c10 */ /* 0x004fc4000a7fe4ff */
        /* <DEDUP_REMOVED lines=24> */
[----:B------:R-:W-:Y:S04]  /*36710*/  STL [R1+0xc94], R28 ;  /* 0x000c941c01007387 */ /* 0x000fe80000100800 */
[----:B------:R-:W-:Y:S04]  /*36720*/  STL [R1+0xc9c], R21 ;  /* 0x000c9c1501007387 */ /* 0x000fe80000100800 */
[----:B------:R-:W-:Y:S04]  /*36730*/  STL [R1+0xca4], R20 ;  /* 0x000ca41401007387 */ /* 0x000fe80000100800 */
[----:B------:R-:W-:Y:S04]  /*36740*/  STL [R1+0xcac], R17 ;  /* 0x000cac1101007387 */ /* 0x000fe80000100800 */
[----:B------:R-:W-:Y:S04]  /*36750*/  STL [R1+0xcb4], R16 ;  /* 0x000cb41001007387 */ /* 0x000fe80000100800 */
[----:B------:R-:W-:Y:S04]  /*36760*/  STL [R1+0xcbc], R29 ;  /* 0x000cbc1d01007387 */ /* 0x000fe80000100800 */
[----:B0-----:R-:W2:Y:S01]  /*36770*/  LDL.LU R4, [R1+0x8d0] ;  /* 0x0008d00001047983 */ /* 0x001ea20000300800 */
[----:B------:R-:W-:-:S04]  /*36780*/  USHF.R.S32.HI UR7, URZ, 0x1f, UR5 ;  /* 0x0000001fff077899 */ /* 0x000fc80008011405 */
[----:B------:R-:W-:Y:S01]  /*36790*/  USHF.L.U64.HI UR7, UR5, 0x1, UR7 ;  /* 0x0000000105077899 */ /* 0x000fe20008010207 */
[----:B------:R-:W-:-:S05]  /*367a0*/  IADD3 R3, P1, PT, R3, UR15, RZ ;  /* 0x0000000f03037c10 */ /* 0x000fca000ff3e0ff */
[----:B------:R-:W-:-:S05]  /*367b0*/  IADD3.X R2, PT, PT, R2, UR7, RZ, P2, !PT ;  /* 0x0000000702027c10 */ /* 0x000fca00097fe4ff */
        /* <DEDUP_REMOVED lines=39> */
[----:B--2---:R-:W-:-:S05]  /*36a30*/  IADD3 R4, P5, PT, R4, UR15, RZ ;  /* 0x0000000f04047c10 */ /* 0x004fca000ffbe0ff */
[----:B------:R0:W-:Y:S04]  /*36a40*/  STL [R1+0x8d4], R4 ;  /* 0x0008d40401007387 */ /* 0x0001e80000100800 */
[----:B0-----:R-:W2:Y:S01]  /*36a50*/  LDL.LU R4, [R1+0xd40] ;  /* 0x000d400001047983 */ /* 0x001ea20000300800 */
[----:B---3--:R-:W-:Y:S02]  /*36a60*/  IADD3 R24, P0, PT, R24, UR15, RZ ;  /* 0x0000000f18187c10 */ /* 0x008fe4000ff1e0ff */
[----:B----4-:R-:W-:Y:S02]  /*36a70*/  IADD3.X R25, PT, PT, R25, UR7, RZ, P1, !PT ;  /* 0x0000000719197c10 */ /* 0x010fe40008ffe4ff */
[----:B------:R-:W-:Y:S02]  /*36a80*/  IADD3 R26, P1, PT, R26, UR15, RZ ;  /* 0x0000000f1a1a7c10 */ /* 0x000fe4000ff3e0ff */
[----:B------:R-:W-:-:S02]  /*36a90*/  IADD3.X R27, PT, PT, R27, UR7, RZ, P2, !PT ;  /* 0x000000071b1b7c10 */ /* 0x000fc400097fe4ff */
[----:B------:R-:W-:Y:S02]  /*36aa0*/  IADD3 R22, P2, PT, R22, UR15, RZ ;  /* 0x0000000f16167c10 */ /* 0x000fe4000ff5e0ff */
[----:B------:R-:W-:Y:S02]  /*36ab0*/  IADD3.X R23, PT, PT, R23, UR7, RZ, P3, !PT ;  /* 0x0000000717177c10 */ /* 0x000fe40009ffe4ff */
[----:B------:R-:W-:Y:S02]  /*36ac0*/  IADD3 R5, P3, PT, R5, UR15, RZ ;  /* 0x0000000f05057c10 */ /* 0x000fe4000ff7e0ff */
[----:B------:R-:W-:Y:S02]  /*36ad0*/  IADD3.X R18, PT, PT, R18, UR7, RZ, P5, !PT ;  /* 0x0000000712127c10 */ /* 0x000fe4000affe4ff */
        /* <DEDUP_REMOVED lines=13> */
[----:B--2---:R-:W-:-:S05]  /*36bb0*/  IADD3 R4, P4, PT, R4, UR15, RZ ;  /* 0x0000000f04047c10 */ /* 0x004fca000ff9e0ff */
[----:B------:R0:W-:Y:S04]  /*36bc0*/  STL [R1+0x8d0], R4 ;  /* 0x0008d00401007387 */ /* 0x0001e80000100800 */
        /* <DEDUP_REMOVED lines=289> */
[----:B------:R-:W-:Y:S01]  /*37de0*/  IADD3.X R8, PT, PT, R8, UR7, RZ, P0, !PT ;  /* 0x0000000708087c10 */ /* 0x000fe200087fe4ff */
[----:B------:R-:W-:Y:S01]  /*37df0*/  UIADD3 UR9, UPT, UPT, UR14, 0x7f, URZ ;  /* 0x0000007f0e097890 */ /* 0x000fe2000fffe0ff */
[----:B------:R-:W-:-:S02]  /*37e00*/  IADD3.X R11, PT, PT, R11, UR7, RZ, P3, !PT ;  /* 0x000000070b0b7c10 */ /* 0x000fc40009ffe4ff */
[----:B------:R-:W-:Y:S02]  /*37e10*/  IADD3.X R9, PT, PT, R9, UR7, RZ, P1, !PT ;  /* 0x0000000709097c10 */ /* 0x000fe40008ffe4ff */
[----:B------:R-:W-:Y:S01]  /*37e20*/  IADD3.X R10, PT, PT, R10, UR7, RZ, P2, !PT ;  /* 0x000000070a0a7c10 */ /* 0x000fe200097fe4ff */
[----:B------:R-:W-:-:S04]  /*37e30*/  USHF.R.S32.HI UR10, URZ, 0x1f, UR9 ;  /* 0x0000001fff0a7899 */ /* 0x000fc80008011409 */
[----:B------:R-:W-:Y:S02]  /*37e40*/  ULEA.HI UR10, UR10, UR9, URZ, 0x7 ;  /* 0x000000090a0a7291 */ /* 0x000fe4000f8f38ff */
[----:B------:R-:W-:Y:S02]  /*37e50*/  UIADD3 UR4, UPT, UPT, UR4, 0x1, URZ ;  /* 0x0000000104047890 */ /* 0x000fe4000fffe0ff */
[----:B------:R-:W-:-:S04]  /*37e60*/  USHF.R.S32.HI UR10, URZ, 0x7, UR10 ;  /* 0x00000007ff0a7899 */ /* 0x000fc8000801140a */
[----:B------:R-:W-:Y:S01]  /*37e70*/  UISETP.NE.U32.AND UP0, UPT, UR4, UR10, UPT ;  /* 0x0000000a0400728c */ /* 0x000fe2000bf05070 */
[----:B--2---:R-:W-:-:S05]  /*37e80*/  IADD3 R4, P5, PT, R4, UR15, RZ ;  /* 0x0000000f04047c10 */ /* 0x004fca000ffbe0ff */
[----:B------:R0:W-:Y:S04]  /*37e90*/  STL [R1+0x758], R4 ;  /* 0x0007580401007387 */ /* 0x0001e80000100800 */
[----:B0-----:R0:W5:Y:S04]  /*37ea0*/  LDL.LU R4, [R1+0xd24] ;  /* 0x000d240001047983 */ /* 0x0011680000300800 */
[----:B------:R1:W-:Y:S04]  /*37eb0*/  STL [R1+0x77c], R5 ;  /* 0x00077c0501007387 */ /* 0x0003e80000100800 */
[----:B-1----:R0:W5:Y:S04]  /*37ec0*/  LDL.LU R5, [R1+0xd20] ;  /* 0x000d200001057983 */ /* 0x0021680000300800 */
[----:B------:R1:W-:Y:S04]  /*37ed0*/  STL [R1+0x750], R12 ;  /* 0x0007500c01007387 */ /* 0x0003e80000100800 */
[----:B-1----:R0:W5:Y:S04]  /*37ee0*/  LDL.LU R12, [R1+0xd1c] ;  /* 0x000d1c00010c7983 */ /* 0x0021680000300800 */
[----:B------:R1:W-:Y:S04]  /*37ef0*/  STL [R1+0x774], R13 ;  /* 0x0007740d01007387 */ /* 0x0003e80000100800 */
[----:B-1----:R0:W5:Y:S04]  /*37f00*/  LDL.LU R13, [R1+0xd18] ;  /* 0x000d1800010d7983 */ /* 0x0021680000300800 */
[----:B------:R1:W-:Y:S01]  /*37f10*/  STL [R1+0x748], R14 ;  /* 0x0007480e01007387 */ /* 0x0003e20000100800 */
[----:B------:R-:W-:-:S03]  /*37f20*/  IADD3.X R2, PT, PT, R2, UR7, RZ, P5, !PT ;  /* 0x0000000702027c10 */ /* 0x000fc6000affe4ff */
[----:B-1----:R0:W5:Y:S04]  /*37f30*/  LDL.LU R14, [R1+0xd14] ;  /* 0x000d1400010e7983 */ /* 0x0021680000300800 */
[----:B------:R1:W-:Y:S01]  /*37f40*/  STL [R1+0x76c], R15 ;  /* 0x00076c0f01007387 */ /* 0x0003e20000100800 */
[----:B------:R-:W-:-:S03]  /*37f50*/  IADD3 R29, P5, PT, R29, UR15, RZ ;  /* 0x0000000f1d1d7c10 */ /* 0x000fc6000ffbe0ff */
[----:B-1----:R0:W5:Y:S04]  /*37f60*/  LDL.LU R15, [R1+0xd10] ;  /* 0x000d1000010f7983 */ /* 0x0021680000300800 */
[----:B------:R1:W-:Y:S04]  /*37f70*/  STL [R1+0x740], R28 ;  /* 0x0007401c01007387 */ /* 0x0003e80000100800 */
        /* <DEDUP_REMOVED lines=14> */
[----:B------:R1:W-:Y:S04]  /*38060*/  STL [R1+0x74c], R0 ;  /* 0x00074c0001007387 */ /* 0x0003e80000100800 */
[----:B-1----:R0:W5:Y:S04]  /*38070*/  LDL.LU R0, [R1+0xcf0] ;  /* 0x000cf00001007983 */ /* 0x0021680000300800 */
[----:B------:R1:W-:Y:S04]  /*38080*/  STL [R1+0x720], R3 ;  /* 0x0007200301007387 */ /* 0x0003e80000100800 */
[----:B-1----:R0:W5:Y:S04]  /*38090*/  LDL.LU R3, [R1+0xcec] ;  /* 0x000cec0001037983 */ /* 0x0021680000300800 */
[----:B------:R0:W-:Y:S04]  /*380a0*/  STL [R1+0x744], R24 ;  /* 0x0007441801007387 */ /* 0x0001e80000100800 */
        /* <DEDUP_REMOVED lines=12> */
[----:B------:R0:W-:Y:S01]  /*38170*/  STL [R1+0x704], R10 ;  /* 0x0007040a01007387 */ /* 0x0001e20000100800 */
[----:B------:R-:W-:Y:S05]  /*38180*/  BRA.U UP0, `(.L_x_2) ;  /* 0xfffffd7500907547 */ /* 0x000fea000b83ffff */
[----:B0-----:R-:W2:Y:S04]  /*38190*/  LDL.LU R24, [R1+0x38c] ;  /* 0x00038c0001187983 */ /* 0x001ea80000300800 */
[----:B--2---:R0:W-:Y:S04]  /*381a0*/  STL [R1+0xeb0], R24 ;  /* 0x000eb01801007387 */ /* 0x0041e80000100800 */
        /* <DEDUP_REMOVED lines=26> */
[----:B------:R-:W2:Y:S01]  /*38350*/  LDL.LU R25, [R1+0x39c] ;  /* 0x00039c0001197983 */ /* 0x000ea20000300800 */
[----:B0----5:R-:W-:-:S03]  /*38360*/  IMAD.MOV.U32 R24, RZ, RZ, R5 ;  /* 0x000000ffff187224 */ /* 0x021fc600078e0005 */
        /* <DEDUP_REMOVED lines=25> */
[----:B------:R-:W2:Y:S04]  /*38500*/  LDL.LU R26, [R1+0x388] ;  /* 0x00038800011a7983 */ /* 0x000ea80000300800 */
[----:B------:R-:W2:Y:S04]  /*38510*/  LDL.LU R27, [R1+0x398] ;  /* 0x00039800011b7983 */ /* 0x000ea80000300800 */
[----:B------:R-:W3:Y:S01]  /*38520*/  LDL.LU R22, [R1+0x384] ;  /* 0x0003840001167983 */ /* 0x000ee20000300800 */
[----:B0-----:R-:W-:-:S03]  /*38530*/  IMAD.MOV.U32 R25, RZ, RZ, R4 ;  /* 0x000000ffff197224 */ /* 0x001fc600078e0004 */
        /* <DEDUP_REMOVED lines=23> */
[----:B------:R0:W-:Y:S01]  /*386b0*/  STL [R1+0xd04], R16 ;  /* 0x000d041001007387 */ /* 0x0001e20000100800 */
[----:B------:R-:W-:-:S03]  /*386c0*/  F2FP.BF16.F32.PACK_AB R24, R25, R24 ;  /* 0x000000181918723e */ /* 0x000fc600000010ff */
        /* <DEDUP_REMOVED lines=13> */
[----:B------:R-:W2:Y:S04]  /*387a0*/  LDL.LU R25, [R1+0xf18] ;  /* 0x000f180001197983 */ /* 0x000ea80000300800 */
[----:B------:R0:W-:Y:S04]  /*387b0*/  STL [R1+0x1bc], R24 ;  /* 0x0001bc1801007387 */ /* 0x0001e80000100800 */
[----:B0-----:R-:W2:Y:S02]  /*387c0*/  LDL.LU R24, [R1+0xf14] ;  /* 0x000f140001187983 */ /* 0x001ea40000300800 */
[----:B--2---:R-:W-:-:S02]  /*387d0*/  F2FP.BF16.F32.PACK_AB R24, R25, R24 ;  /* 0x000000181918723e */ /* 0x004fc400000010ff */
        /* <DEDUP_REMOVED lines=46> */
[----:B0-----:R-:W2:Y:S01]  /*38ac0*/  LDL.LU R24, [R1+0xeb4] ;  /* 0x000eb40001187983 */ /* 0x001ea20000300800 */
[----:B------:R-:W-:Y:S02]  /*38ad0*/  F2FP.BF16.F32.PACK_AB R29, R0, R29 ;  /* 0x0000001d001d723e */ /* 0x000fe400000010ff */
[----:B------:R-:W-:-:S02]  /*38ae0*/  F2FP.BF16.F32.PACK_AB R0, R3, R20 ;  /* 0x000000140300723e */ /* 0x000fc400000010ff */
[----:B------:R-:W-:Y:S02]  /*38af0*/  F2FP.BF16.F32.PACK_AB R3, R17, R12 ;  /* 0x0000000c1103723e */ /* 0x000fe400000010ff */
[----:B--2---:R-:W-:Y:S02]  /*38b00*/  F2FP.BF16.F32.PACK_AB R2, R24, R2 ;  /* 0x000000021802723e */ /* 0x004fe400000010ff */
[----:B------:R-:W2:Y:S04]  /*38b10*/  LDL.LU R24, [R1+0xeb0] ;  /* 0x000eb00001187983 */ /* 0x000ea80000300800 */
[----:B------:R0:W-:Y:S04]  /*38b20*/  STL [R1+0x188], R2 ;  /* 0x0001880201007387 */ /* 0x0001e80000100800 */
[----:B------:R-:W-:Y:S01]  /*38b30*/  STL [R1+0x184], R29 ;  /* 0x0001841d01007387 */ /* 0x000fe20000100800 */
[----:B0-----:R-:W-:-:S03]  /*38b40*/  F2FP.BF16.F32.PACK_AB R2, R21, R16 ;  /* 0x000000101502723e */ /* 0x001fc600000010ff */
[----:B------:R0:W-:Y:S04]  /*38b50*/  STL [R1+0x180], R0 ;  /* 0x0001800001007387 */ /* 0x0001e80000100800 */
[----:B------:R1:W-:Y:S01]  /*38b60*/  STL [R1+0x17c], R2 ;  /* 0x00017c0201007387 */ /* 0x0003e20000100800 */
[----:B0-----:R-:W-:-:S03]  /*38b70*/  F2FP.BF16.F32.PACK_AB R0, R13, R14 ;  /* 0x0000000e0d00723e */ /* 0x001fc600000010ff */
[----:B------:R-:W-:Y:S01]  /*38b80*/  STL [R1+0x178], R3 ;  /* 0x0001780301007387 */ /* 0x000fe20000100800 */
[----:B-1----:R-:W-:-:S03]  /*38b90*/  F2FP.BF16.F32.PACK_AB R2, R15, R28 ;  /* 0x0000001c0f02723e */ /* 0x002fc600000010ff */
[----:B------:R0:W-:Y:S04]  /*38ba0*/  STL [R1+0x174], R0 ;  /* 0x0001740001007387 */ /* 0x0001e80000100800 */
[----:B------:R3:W-:Y:S01]  /*38bb0*/  STL [R1+0x170], R2 ;  /* 0x0001700201007387 */ /* 0x0007e20000100800 */
[----:B0-----:R-:W-:Y:S02]  /*38bc0*/  F2FP.BF16.F32.PACK_AB R0, R26, R27 ;  /* 0x0000001b1a00723e */ /* 0x001fe400000010ff */
[----:B---3--:R-:W-:Y:S02]  /*38bd0*/  F2FP.BF16.F32.PACK_AB R2, R22, R23 ;  /* 0x000000171602723e */ /* 0x008fe400000010ff */
[----:B--2---:R-:W-:-:S05]  /*38be0*/  F2FP.BF16.F32.PACK_AB R3, R24, R25 ;  /* 0x000000191803723e */ /* 0x004fca00000010ff */
[----:B------:R4:W-:Y:S04]  /*38bf0*/  STL [R1+0x16c], R3 ;  /* 0x00016c0301007387 */ /* 0x0009e80000100800 */
[----:B------:R0:W-:Y:S04]  /*38c00*/  STL [R1+0x168], R0 ;  /* 0x0001680001007387 */ /* 0x0001e80000100800 */
[----:B------:R1:W-:Y:S01]  /*38c10*/  STL [R1+0x164], R2 ;  /* 0x0001640201007387 */ /* 0x0003e20000100800 */
[----:B----4-:R-:W-:Y:S02]  /*38c20*/  F2FP.BF16.F32.PACK_AB R3, R18, R19 ;  /* 0x000000131203723e */ /* 0x010fe400000010ff */
[----:B0-----:R-:W-:-:S03]  /*38c30*/  F2FP.BF16.F32.PACK_AB R0, R4, R5 ;  /* 0x000000050400723e */ /* 0x001fc600000010ff */
[----:B------:R-:W-:Y:S01]  /*38c40*/  STL [R1+0x160], R3 ;  /* 0x0001600301007387 */ /* 0x000fe20000100800 */
[----:B-1----:R-:W-:-:S03]  /*38c50*/  F2FP.BF16.F32.PACK_AB R2, R6, R7 ;  /* 0x000000070602723e */ /* 0x002fc600000010ff */
[----:B------:R-:W-:Y:S04]  /*38c60*/  STL [R1+0x15c], R0 ;  /* 0x00015c0001007387 */ /* 0x000fe80000100800 */
[----:B------:R0:W-:Y:S04]  /*38c70*/  STL [R1+0x158], R2 ;  /* 0x0001580201007387 */ /* 0x0001e80000100800 */
[----:B0-----:R-:W2:Y:S01]  /*38c80*/  LDL.LU R2, [R1+0x4c8] ;  /* 0x0004c80001027983 */ /* 0x001ea20000300800 */
[----:B------:R-:W-:Y:S02]  /*38c90*/  F2FP.BF16.F32.PACK_AB R3, R8, R9 ;  /* 0x000000090803723e */ /* 0x000fe400000010ff */
[----:B------:R-:W-:-:S03]  /*38ca0*/  F2FP.BF16.F32.PACK_AB R0, R10, R11 ;  /* 0x0000000b0a00723e */ /* 0x000fc600000010ff */
        /* <DEDUP_REMOVED lines=36> */
[----:B------:R-:W3:Y:S04]  /*38ef0*/  LDL.LU R0, [R1+0x484] ;  /* 0x0004840001007983 */ /* 0x000ee80000300800 */
[----:B---3--:R0:W-:Y:S04]  /*38f00*/  STL [R1+0xe24], R0 ;  /* 0x000e240001007387 */ /* 0x0081e80000100800 */
[----:B0-----:R-:W3:Y:S04]  /*38f10*/  LDL.LU R0, [R1+0x488] ;  /* 0x0004880001007983 */ /* 0x001ee80000300800 */
        /* <DEDUP_REMOVED lines=33> */
[----:B0-----:R-:W2:Y:S04]  /*39130*/  LDL.LU R0, [R1+0x3bc] ;  /* 0x0003bc0001007983 */ /* 0x001ea80000300800 */
[----:B------:R-:W3:Y:S04]  /*39140*/  LDL.LU R29, [R1+0x4c4] ;  /* 0x0004c400011d7983 */ /* 0x000ee80000300800 */
[----:B------:R-:W4:Y:S04]  /*39150*/  LDL.LU R3, [R1+0x480] ;  /* 0x0004800001037983 */ /* 0x000f280000300800 */
        /* <DEDUP_REMOVED lines=25> */
[----:B--2---:R-:W-:-:S03]  /*392f0*/  F2FP.BF16.F32.PACK_AB R2, R0, R2 ;  /* 0x000000020002723e */ /* 0x004fc600000010ff */
        /* <DEDUP_REMOVED lines=68> */
[----:B------:R-:W3:Y:S04]  /*39740*/  LDL.LU R0, [R1+0xe24] ;  /* 0x000e240001007983 */ /* 0x000ee80000300800 */
[----:B------:R3:W-:Y:S02]  /*39750*/  STL [R1+0xf8], R2 ;  /* 0x0000f80201007387 */ /* 0x0007e40000100800 */
[----:B---3--:R-:W-:Y:S02]  /*39760*/  F2FP.BF16.F32.PACK_AB R2, R0, R29 ;  /* 0x0000001d0002723e */ /* 0x008fe400000010ff */
[----:B----4-:R-:W-:Y:S02]  /*39770*/  F2FP.BF16.F32.PACK_AB R0, R3, R20 ;  /* 0x000000140300723e */ /* 0x010fe400000010ff */
[----:B------:R-:W-:Y:S01]  /*39780*/  F2FP.BF16.F32.PACK_AB R3, R21, R16 ;  /* 0x000000101503723e */ /* 0x000fe200000010ff */
[----:B------:R0:W-:Y:S04]  /*39790*/  STL [R1+0xf4], R2 ;  /* 0x0000f40201007387 */ /* 0x0001e80000100800 */
[----:B------:R1:W-:Y:S04]  /*397a0*/  STL [R1+0xf0], R0 ;  /* 0x0000f00001007387 */ /* 0x0003e80000100800 */
[----:B------:R2:W-:Y:S01]  /*397b0*/  STL [R1+0xec], R3 ;  /* 0x0000ec0301007387 */ /* 0x0005e20000100800 */
[----:B0-----:R-:W-:-:S02]  /*397c0*/  F2FP.BF16.F32.PACK_AB R2, R17, R12 ;  /* 0x0000000c1102723e */ /* 0x001fc400000010ff */
[----:B-1----:R-:W-:-:S03]  /*397d0*/  F2FP.BF16.F32.PACK_AB R0, R13, R14 ;  /* 0x0000000e0d00723e */ /* 0x002fc600000010ff */
[----:B------:R0:W-:Y:S01]  /*397e0*/  STL [R1+0xe8], R2 ;  /* 0x0000e80201007387 */ /* 0x0001e20000100800 */
[----:B--2---:R-:W-:-:S03]  /*397f0*/  F2FP.BF16.F32.PACK_AB R3, R15, R28 ;  /* 0x0000001c0f03723e */ /* 0x004fc600000010ff */
[----:B------:R1:W-:Y:S04]  /*39800*/  STL [R1+0xe4], R0 ;  /* 0x0000e40001007387 */ /* 0x0003e80000100800 */
[----:B------:R2:W-:Y:S01]  /*39810*/  STL [R1+0xe0], R3 ;  /* 0x0000e00301007387 */ /* 0x0005e20000100800 */
[----:B0-----:R-:W-:Y:S02]  /*39820*/  F2FP.BF16.F32.PACK_AB R2, R24, R25 ;  /* 0x000000191802723e */ /* 0x001fe400000010ff */
        /* <DEDUP_REMOVED lines=10> */
[----:B------:R-:W-:Y:S04]  /*398d0*/  STL [R1+0xc8], R3 ;  /* 0x0000c80301007387 */ /* 0x000fe80000100800 */
[----:B------:R-:W2:Y:S01]  /*398e0*/  LDL.LU R28, [R1+0x4d8] ;  /* 0x0004d800011c7983 */ /* 0x000ea20000300800 */
[----:B0-----:R-:W-:Y:S02]  /*398f0*/  F2FP.BF16.F32.PACK_AB R2, R8, R9 ;  /* 0x000000090802723e */ /* 0x001fe400000010ff */
[----:B-1----:R-:W-:-:S03]  /*39900*/  F2FP.BF16.F32.PACK_AB R0, R10, R11 ;  /* 0x0000000b0a00723e */ /* 0x002fc600000010ff */
        /* <DEDUP_REMOVED lines=178> */
[----:B---3--:R-:W-:-:S03]  /*3a430*/  F2FP.BF16.F32.PACK_AB R3, R15, R24 ;  /* 0x000000180f03723e */ /* 0x008fc600000010ff */
[----:B------:R1:W-:Y:S04]  /*3a440*/  STL [R1+0x54], R0 ;  /* 0x0000540001007387 */ /* 0x0003e80000100800 */
[----:B------:R3:W-:Y:S01]  /*3a450*/  STL [R1+0x50], R3 ;  /* 0x0000500301007387 */ /* 0x0007e20000100800 */
[----:B0-----:R-:W-:Y:S02]  /*3a460*/  F2FP.BF16.F32.PACK_AB R2, R25, R26 ;  /* 0x0000001a1902723e */ /* 0x001fe400000010ff */
        /* <DEDUP_REMOVED lines=10> */
[----:B------:R-:W-:Y:S04]  /*3a510*/  STL [R1+0x38], R3 ;  /* 0x0000380301007387 */ /* 0x000fe80000100800 */
[----:B------:R-:W3:Y:S01]  /*3a520*/  LDL.LU R7, [R1+0x5ac] ;  /* 0x0005ac0001077983 */ /* 0x000ee20000300800 */
[----:B0-----:R-:W-:-:S05]  /*3a530*/  F2FP.BF16.F32.PACK_AB R2, R9, R10 ;  /* 0x0000000a0902723e */ /* 0x001fca00000010ff */
[----:B------:R-:W-:Y:S01]  /*3a540*/  STL [R1+0x34], R2 ;  /* 0x0000340201007387 */ /* 0x000fe20000100800 */
[----:B--2---:R-:W-:-:S03]  /*3a550*/  F2FP.BF16.F32.PACK_AB R0, R11, R28 ;  /* 0x0000001c0b00723e */ /* 0x004fc600000010ff */
[----:B---3--:R0:W-:Y:S04]  /*3a560*/  STL [R1+0xd38], R7 ;  /* 0x000d380701007387 */ /* 0x0081e80000100800 */
        /* <DEDUP_REMOVED lines=52> */
[----:B---3--:R0:W-:Y:S04]  /*3a8b0*/  STL [R1+0xd30], R5 ;  /* 0x000d300501007387 */ /* 0x0081e80000100800 */
[----:B0-----:R-:W3:Y:S04]  /*3a8c0*/  LDL.LU R5, [R1+0x598] ;  /* 0x0005980001057983 */ /* 0x001ee80000300800 */
[----:B------:R-:W4:Y:S04]  /*3a8d0*/  LDL.LU R4, [R1+0x5a0] ;  /* 0x0005a00001047983 */ /* 0x000f280000300800 */
[----:B----4-:R0:W-:Y:S04]  /*3a8e0*/  STL [R1+0xd2c], R4 ;  /* 0x000d2c0401007387 */ /* 0x0101e80000100800 */
[----:B0-----:R-:W4:Y:S04]  /*3a8f0*/  LDL.LU R4, [R1+0x594] ;  /* 0x0005940001047983 */ /* 0x001f280000300800 */
[----:B------:R-:W2:Y:S04]  /*3a900*/  LDL.LU R11, [R1+0x5cc] ;  /* 0x0005cc00010b7983 */ /* 0x000ea80000300800 */
[----:B--2---:R0:W-:Y:S04]  /*3a910*/  STL [R1+0xd28], R11 ;  /* 0x000d280b01007387 */ /* 0x0041e80000100800 */
[----:B0-----:R-:W2:Y:S04]  /*3a920*/  LDL.LU R11, [R1+0x590] ;  /* 0x00059000010b7983 */ /* 0x001ea80000300800 */
[----:B------:R-:W2:Y:S04]  /*3a930*/  LDL.LU R10, [R1+0x5c8] ;  /* 0x0005c800010a7983 */ /* 0x000ea80000300800 */
[----:B--2---:R0:W-:Y:S04]  /*3a940*/  STL [R1+0xd24], R10 ;  /* 0x000d240a01007387 */ /* 0x0041e80000100800 */
[----:B0-----:R-:W2:Y:S04]  /*3a950*/  LDL.LU R10, [R1+0x5bc] ;  /* 0x0005bc00010a7983 */ /* 0x001ea80000300800 */
[----:B------:R-:W2:Y:S04]  /*3a960*/  LDL.LU R9, [R1+0x5c4] ;  /* 0x0005c40001097983 */ /* 0x000ea80000300800 */
[----:B--2---:R0:W-:Y:S04]  /*3a970*/  STL [R1+0xd20], R9 ;  /* 0x000d200901007387 */ /* 0x0041e80000100800 */
[----:B0-----:R-:W2:Y:S04]  /*3a980*/  LDL.LU R9, [R1+0x5b8] ;  /* 0x0005b80001097983 */ /* 0x001ea80000300800 */
[----:B------:R-:W2:Y:S01]  /*3a990*/  LDL.LU R15, [R1+0x5b0] ;  /* 0x0005b000010f7983 */ /* 0x000ea20000300800 */
[----:B------:R-:W-:-:S03]  /*3a9a0*/  F2FP.BF16.F32.PACK_AB R7, R6, R7 ;  /* 0x000000070607723e */ /* 0x000fc600000010ff */
[----:B--2---:R0:W-:Y:S04]  /*3a9b0*/  STL [R1+0xd1c], R15 ;  /* 0x000d1c0f01007387 */ /* 0x0041e80000100800 */
        /* <DEDUP_REMOVED lines=67> */
[----:B------:R0:W-:Y:S04]  /*3adf0*/  STL [R1], R7 ;  /* 0x0000000701007387 */ /* 0x0001e80000100800 */
[----:B0-----:R-:W2:Y:S02]  /*3ae00*/  LDL.LU R7, [R1+0xd38] ;  /* 0x000d380001077983 */ /* 0x001ea40000300800 */
[----:B--2---:R-:W-:-:S02]  /*3ae10*/  F2FP.BF16.F32.PACK_AB R7, R6, R7 ;  /* 0x000000070607723e */ /* 0x004fc400000010ff */
[----:B------:R-:W3:Y:S02]  /*3ae20*/  LDL.LU R6, [R1+0xd34] ;  /* 0x000d340001067983 */ /* 0x000ee40000300800 */
[----:B---3--:R-:W-:Y:S02]  /*3ae30*/  F2FP.BF16.F32.PACK_AB R6, R5, R6 ;  /* 0x000000060506723e */ /* 0x008fe400000010ff */
[----:B------:R-:W4:Y:S02]  /*3ae40*/  LDL.LU R5, [R1+0xd30] ;  /* 0x000d300001057983 */ /* 0x000f240000300800 */
[----:B----4-:R-:W-:Y:S02]  /*3ae50*/  F2FP.BF16.F32.PACK_AB R5, R4, R5 ;  /* 0x000000050405723e */ /* 0x010fe400000010ff */
[----:B------:R-:W2:Y:S02]  /*3ae60*/  LDL.LU R4, [R1+0xd2c] ;  /* 0x000d2c0001047983 */ /* 0x000ea40000300800 */
[----:B--2---:R-:W-:-:S02]  /*3ae70*/  F2FP.BF16.F32.PACK_AB R4, R11, R4 ;  /* 0x000000040b04723e */ /* 0x004fc400000010ff */
[----:B------:R-:W2:Y:S02]  /*3ae80*/  LDL.LU R11, [R1+0xd28] ;  /* 0x000d2800010b7983 */ /* 0x000ea40000300800 */
[----:B--2---:R-:W-:Y:S02]  /*3ae90*/  F2FP.BF16.F32.PACK_AB R11, R10, R11 ;  /* 0x0000000b0a0b723e */ /* 0x004fe400000010ff */
[----:B------:R-:W2:Y:S02]  /*3aea0*/  LDL.LU R10, [R1+0xd24] ;  /* 0x000d2400010a7983 */ /* 0x000ea40000300800 */
[----:B--2---:R-:W-:Y:S02]  /*3aeb0*/  F2FP.BF16.F32.PACK_AB R10, R9, R10 ;  /* 0x0000000a090a723e */ /* 0x004fe400000010ff */
        /* <DEDUP_REMOVED lines=10> */
[----:B------:R-:W2:Y:S01]  /*3af60*/  LDL.LU R12, [R1+0xd0c] ;  /* 0x000d0c00010c7983 */ /* 0x000ea20000300800 */
[----:B------:R-:W-:Y:S02]  /*3af70*/  F2FP.BF16.F32.PACK_AB R19, R16, R19 ;  /* 0x000000131013723e */ /* 0x000fe400000010ff */
[----:B------:R-:W-:Y:S02]  /*3af80*/  F2FP.BF16.F32.PACK_AB R18, R21, R18 ;  /* 0x000000121512723e */ /* 0x000fe400000010ff */
[----:B--2---:R-:W-:Y:S02]  /*3af90*/  F2FP.BF16.F32.PACK_AB R12, R17, R12 ;  /* 0x0000000c110c723e */ /* 0x004fe400000010ff */
[----:B------:R-:W2:Y:S04]  /*3afa0*/  LDL.LU R17, [R1+0xd08] ;  /* 0x000d080001117983 */ /* 0x000ea80000300800 */
[----:B------:R-:W3:Y:S04]  /*3afb0*/  LDL.LU R16, [R1+0xd04] ;  /* 0x000d040001107983 */ /* 0x000ee80000300800 */
[----:B------:R-:W4:Y:S01]  /*3afc0*/  LDL.LU R21, [R1+0xd00] ;  /* 0x000d000001157983 */ /* 0x000f220000300800 */
[----:B------:R-:W-:-:S02]  /*3afd0*/  F2FP.BF16.F32.PACK_AB R23, R29, R23 ;  /* 0x000000171d17723e */ /* 0x000fc400000010ff */
[----:B------:R-:W-:Y:S02]  /*3afe0*/  F2FP.BF16.F32.PACK_AB R22, R0, R22 ;  /* 0x000000160016723e */ /* 0x000fe400000010ff */
[----:B--2---:R-:W-:Y:S02]  /*3aff0*/  F2FP.BF16.F32.PACK_AB R17, R20, R17 ;  /* 0x000000111411723e */ /* 0x004fe400000010ff */
[----:B------:R-:W2:Y:S01]  /*3b000*/  LDL.LU R20, [R1+0xcfc] ;  /* 0x000cfc0001147983 */ /* 0x000ea20000300800 */
[----:B---3--:R-:W-:-:S03]  /*3b010*/  F2FP.BF16.F32.PACK_AB R16, R3, R16 ;  /* 0x000000100310723e */ /* 0x008fc600000010ff */
[----:B------:R-:W3:Y:S01]  /*3b020*/  LDL.LU R3, [R1+0xcf8] ;  /* 0x000cf80001037983 */ /* 0x000ee20000300800 */
[----:B----4-:R-:W-:-:S03]  /*3b030*/  F2FP.BF16.F32.PACK_AB R21, R2, R21 ;  /* 0x000000150215723e */ /* 0x010fc600000010ff */
[----:B------:R-:W3:Y:S04]  /*3b040*/  LDL.LU R29, [R1+0xcf4] ;  /* 0x000cf400011d7983 */ /* 0x000ee80000300800 */
[----:B------:R-:W4:Y:S04]  /*3b050*/  LDL.LU R0, [R1+0xcf0] ;  /* 0x000cf00001007983 */ /* 0x000f280000300800 */
[----:B------:R-:W4:Y:S01]  /*3b060*/  LDL.LU R2, [R1+0xcec] ;  /* 0x000cec0001027983 */ /* 0x000f220000300800 */
[----:B------:R-:W-:Y:S02]  /*3b070*/  F2FP.BF16.F32.PACK_AB R27, R25, R27 ;  /* 0x0000001b191b723e */ /* 0x000fe400000010ff */
[----:B------:R-:W-:-:S02]  /*3b080*/  F2FP.BF16.F32.PACK_AB R26, R26, R28 ;  /* 0x0000001c1a1a723e */ /* 0x000fc400000010ff */
[----:B--2---:R-:W-:Y:S02]  /*3b090*/  F2FP.BF16.F32.PACK_AB R20, R24, R20 ;  /* 0x000000141814723e */ /* 0x004fe400000010ff */
[----:B---3--:R-:W-:Y:S02]  /*3b0a0*/  F2FP.BF16.F32.PACK_AB R25, R29, R3 ;  /* 0x000000031d19723e */ /* 0x008fe400000010ff */
[----:B----4-:R-:W-:-:S07]  /*3b0b0*/  F2FP.BF16.F32.PACK_AB R24, R2, R0 ;  /* 0x000000000218723e */ /* 0x010fce00000010ff */
.L_x_1:
[----:B-1----:R-:W2:Y:S01]  /*3b0c0*/  LDL.LU R29, [R1+0xce8] ;  /* 0x000ce800011d7983 */ /* 0x002ea20000300800 */
[----:B------:R-:W1:Y:S01]  /*3b0d0*/  S2UR UR5, SR_CgaCtaId ;  /* 0x00000000000579c3 */ /* 0x000e620000008800 */
[----:B------:R-:W-:Y:S01]  /*3b0e0*/  UMOV UR4, 0x400 ;  /* 0x0000040000047882 */ /* 0x000fe20000000000 */
[----:B------:R-:W3:Y:S01]  /*3b0f0*/  LDCU.64 UR26, c[0x0][0x398] ;  /* 0x00007300ff1a77ac */ /* 0x000ee20008000a00 */
[----:B------:R-:W4:Y:S01]  /*3b100*/  S2R R2, SR_TID.X ;  /* 0x0000000000027919 */ /* 0x000f220000002100 */
[----:B------:R-:W5:Y:S01]  /*3b110*/  LDCU.64 UR6, c[0x0][0x390] ;  /* 0x00007200ff0677ac */ /* 0x000f620008000a00 */
[----:B------:R-:W0:Y:S01]  /*3b120*/  LDCU UR25, c[0x0][0x39c] ;  /* 0x00007380ff1977ac */ /* 0x000e220008000800 */
[----:B------:R-:W0:Y:S01]  /*3b130*/  LDCU UR28, c[0x0][0x39c] ;  /* 0x00007380ff1c77ac */ /* 0x000e220008000800 */
[----:B------:R-:W0:Y:S01]  /*3b140*/  LDCU UR8, c[0x0][0x3b8] ;  /* 0x00007700ff0877ac */ /* 0x000e220008000800 */
[----:B------:R-:W0:Y:S01]  /*3b150*/  LDCU UR9, c[0x0][0x3b8] ;  /* 0x00007700ff0977ac */ /* 0x000e220008000800 */
[----:B-1----:R-:W-:Y:S01]  /*3b160*/  ULEA UR4, UR5, UR4, 0x18 ;  /* 0x0000000405047291 */ /* 0x002fe2000f8ec0ff */
[----:B------:R-:W1:Y:S01]  /*3b170*/  LDCU UR5, c[0x0][0x3b8] ;  /* 0x00007700ff0577ac */ /* 0x000e620008000800 */
[----:B------:R-:W0:Y:S02]  /*3b180*/  LDCU UR10, c[0x0][0x3b8] ;  /* 0x00007700ff0a77ac */ /* 0x000e240008000800 */
[C---:B0---4-:R-:W-:Y:S01]  /*3b190*/  IMAD.SHL.U32 R0, R2.reuse, 0x200, RZ ;  /* 0x0000020002007824 */ /* 0x051fe200078e00ff */
[----:B------:R-:W0:Y:S01]  /*3b1a0*/  LDCU UR29, c[0x0][0x39c] ;  /* 0x00007380ff1d77ac */ /* 0x000e220008000800 */
[----:B------:R-:W-:-:S02]  /*3b1b0*/  IMAD.SHL.U32 R28, R2, 0x8, RZ ;  /* 0x00000008021c7824 */ /* 0x000fc400078e00ff */
[----:B------:R-:W-:Y:S01]  /*3b1c0*/  IMAD.SHL.U32 R3, R2, 0x10, RZ ;  /* 0x0000001002037824 */ /* 0x000fe200078e00ff */
[----:B------:R-:W-:Y:S01]  /*3b1d0*/  LOP3.LUT R0, R0, 0x1000, RZ, 0xc0, !PT ;  /* 0x0000100000007812 */ /* 0x000fe200078ec0ff */
[----:B------:R-:W4:Y:S01]  /*3b1e0*/  LDCU UR31, c[0x0][0x39c] ;  /* 0x00007380ff1f77ac */ /* 0x000f220008000800 */
[----:B------:R-:W-:Y:S02]  /*3b1f0*/  LOP3.LUT R28, R28, 0x80, RZ, 0xc0, !PT ;  /* 0x000000801c1c7812 */ /* 0x000fe400078ec0ff */
[----:B------:R-:W-:Y:S01]  /*3b200*/  LOP3.LUT R3, R3, 0x70, RZ, 0xc0, !PT ;  /* 0x0000007003037812 */ /* 0x000fe200078ec0ff */
[----:B------:R-:W0:Y:S01]  /*3b210*/  LDCU UR14, c[0x0][0x3b8] ;  /* 0x00007700ff0e77ac */ /* 0x000e220008000800 */
[----:B------:R-:W-:Y:S01]  /*3b220*/  IADD3 R28, PT, PT, R28, UR4, R0 ;  /* 0x000000041c1c7c10 */ /* 0x000fe2000fffe000 */
[----:B------:R-:W0:Y:S01]  /*3b230*/  LDCU UR11, c[0x0][0x3b8] ;  /* 0x00007700ff0b77ac */ /* 0x000e220008000800 */
        /* <DEDUP_REMOVED lines=20> */
[----:B--2---:R-:W-:-:S04]  /*3b380*/  LOP3.LUT R0, R29, 0xe000, RZ, 0xc0, !PT ;  /* 0x0000e0001d007812 */ /* 0x004fc800078ec0ff */
[----:B------:R-:W-:Y:S02]  /*3b390*/  IADD3 R28, PT, PT, R3, R28, R0 ;  /* 0x0000001c031c7210 */ /* 0x000fe40007ffe000 */
[----:B------:R-:W-:-:S05]  /*3b3a0*/  LOP3.LUT R0, R2, 0x100, RZ, 0xc0, !PT ;  /* 0x0000010002007812 */ /* 0x000fca00078ec0ff */
[----:B------:R-:W-:Y:S01]  /*3b3b0*/  IMAD.IADD R28, R0, 0x1, R28 ;  /* 0x00000001001c7824 */ /* 0x000fe200078e021c */
[----:B------:R-:W-:Y:S06]  /*3b3c0*/  BAR.SYNC.DEFER_BLOCKING 0x0 ;  /* 0x0000000000007b1d */ /* 0x000fec0000010000 */
[----:B------:R2:W-:Y:S04]  /*3b3d0*/  STSM.16.M88.4 [R28], R24 ;  /* 0x000000181c007844 */ /* 0x0005e80000000200 */
[----:B------:R0:W-:Y:S04]  /*3b3e0*/  STSM.16.M88.4 [R28+0x200], R20 ;  /* 0x000200141c007844 */ /* 0x0001e80000000200 */
[----:B--2---:R-:W2:Y:S04]  /*3b3f0*/  LDL.LU R24, [R1+0x10] ;  /* 0x0000100001187983 */ /* 0x004ea80000300800 */
[----:B------:R-:W2:Y:S04]  /*3b400*/  LDL.LU R25, [R1+0x14] ;  /* 0x0000140001197983 */ /* 0x000ea80000300800 */
[----:B------:R-:W2:Y:S04]  /*3b410*/  LDL.LU R26, [R1+0x18] ;  /* 0x00001800011a7983 */ /* 0x000ea80000300800 */
[----:B------:R-:W2:Y:S04]  /*3b420*/  LDL.LU R27, [R1+0x1c] ;  /* 0x00001c00011b7983 */ /* 0x000ea80000300800 */
[----:B0-----:R-:W2:Y:S04]  /*3b430*/  LDL.LU R20, [R1] ;  /* 0x0000000001147983 */ /* 0x001ea80000300800 */
[----:B------:R-:W2:Y:S04]  /*3b440*/  LDL.LU R21, [R1+0x4] ;  /* 0x0000040001157983 */ /* 0x000ea80000300800 */
[----:B------:R-:W2:Y:S04]  /*3b450*/  LDL.LU R22, [R1+0x8] ;  /* 0x0000080001167983 */ /* 0x000ea80000300800 */
[----:B------:R-:W2:Y:S01]  /*3b460*/  LDL.LU R23, [R1+0xc] ;  /* 0x00000c0001177983 */ /* 0x000ea20000300800 */
[----:B------:R-:W-:-:S03]  /*3b470*/  LOP3.LUT R29, R2, 0x1ff, RZ, 0xc0, !PT ;  /* 0x000001ff021d7812 */ /* 0x000fc600078ec0ff */
[----:B------:R-:W-:Y:S01]  /*3b480*/  STSM.16.M88.4 [R28+0x400], R16 ;  /* 0x000400101c007844 */ /* 0x000fe20000000200 */
[----:B------:R-:W-:Y:S01]  /*3b490*/  LEA R29, R29, UR4, 0x4 ;  /* 0x000000041d1d7c11 */ /* 0x000fe2000f8e20ff */
[----:B------:R-:W0:Y:S02]  /*3b4a0*/  LDCU UR4, c[0x0][0x3b4] ;  /* 0x00007680ff0477ac */ /* 0x000e240008000800 */
[----:B------:R0:W-:Y:S04]  /*3b4b0*/  STSM.16.M88.4 [R28+0x600], R12 ;  /* 0x0006000c1c007844 */ /* 0x0001e80000000200 */
[----:B------:R-:W-:Y:S04]  /*3b4c0*/  STSM.16.M88.4 [R28+0x800], R8 ;  /* 0x000800081c007844 */ /* 0x000fe80000000200 */
[----:B------:R-:W-:Y:S04]  /*3b4d0*/  STSM.16.M88.4 [R28+0xa00], R4 ;  /* 0x000a00041c007844 */ /* 0x000fe80000000200 */
[----:B0-----:R-:W3:Y:S04]  /*3b4e0*/  LDL.LU R12, [R1+0x90] ;  /* 0x00009000010c7983 */ /* 0x001ee80000300800 */
[----:B--2---:R-:W-:Y:S04]  /*3b4f0*/  STSM.16.M88.4 [R28+0xc00], R20 ;  /* 0x000c00141c007844 */ /* 0x004fe80000000200 */
[----:B------:R-:W-:Y:S01]  /*3b500*/  STSM.16.M88.4 [R28+0xe00], R24 ;  /* 0x000e00181c007844 */ /* 0x000fe20000000200 */
[----:B------:R-:W-:Y:S06]  /*3b510*/  BAR.SYNC.DEFER_BLOCKING 0x0 ;  /* 0x0000000000007b1d */ /* 0x000fec0000010000 */
[----:B------:R-:W0:Y:S04]  /*3b520*/  LDS.128 R8, [R29] ;  /* 0x000000001d087984 */ /* 0x000e280000000c00 */
[----:B------:R-:W2:Y:S04]  /*3b530*/  LDS.128 R4, [R29+0x2000] ;  /* 0x002000001d047984 */ /* 0x000ea80000000c00 */
[----:B------:R-:W-:Y:S04]  /*3b540*/  LDS.128 R24, [R29+0x6000] ;  /* 0x006000001d187984 */ /* 0x000fe80000000c00 */
[----:B------:R-:W-:Y:S04]  /*3b550*/  LDS.128 R20, [R29+0x8000] ;  /* 0x008000001d147984 */ /* 0x000fe80000000c00 */
[----:B0-----:R0:W-:Y:S04]  /*3b560*/  STL.64 [R1+0x60], R8 ;  /* 0x0000600801007387 */ /* 0x0011e80000100a00 */
[----:B------:R0:W-:Y:S04]  /*3b570*/  STL.64 [R1+0x68], R10 ;  /* 0x0000680a01007387 */ /* 0x0001e80000100a00 */
[----:B--2---:R-:W-:Y:S04]  /*3b580*/  STL.64 [R1+0x10], R4 ;  /* 0x0000100401007387 */ /* 0x004fe80000100a00 */
[----:B------:R-:W-:Y:S04]  /*3b590*/  STL.64 [R1+0x18], R6 ;  /* 0x0000180601007387 */ /* 0x000fe80000100a00 */
[----:B------:R-:W3:Y:S04]  /*3b5a0*/  LDL.LU R13, [R1+0x94] ;  /* 0x00009400010d7983 */ /* 0x000ee80000300800 */
[----:B------:R-:W2:Y:S04]  /*3b5b0*/  LDL.LU R14, [R1+0x98] ;  /* 0x00009800010e7983 */ /* 0x000ea80000300800 */
[----:B------:R-:W2:Y:S04]  /*3b5c0*/  LDL.LU R15, [R1+0x9c] ;  /* 0x00009c00010f7983 */ /* 0x000ea80000300800 */
[----:B------:R-:W0:Y:S04]  /*3b5d0*/  LDS.128 R4, [R29+0x4000] ;  /* 0x004000001d047984 */ /* 0x000e280000000c00 */
[----:B--2---:R-:W-:Y:S04]  /*3b5e0*/  STL.64 [R1+0xe48], R14 ;  /* 0x000e480e01007387 */ /* 0x004fe80000100a00 */
[----:B---3--:R2:W-:Y:S04]  /*3b5f0*/  STL.64 [R1+0xe40], R12 ;  /* 0x000e400c01007387 */ /* 0x0085e80000100a00 */
[----:B0-----:R-:W3:Y:S04]  /*3b600*/  LDL.LU R8, [R1+0x80] ;  /* 0x0000800001087983 */ /* 0x001ee80000300800 */
[----:B------:R-:W3:Y:S04]  /*3b610*/  LDL.LU R9, [R1+0x84] ;  /* 0x0000840001097983 */ /* 0x000ee80000300800 */
[----:B------:R-:W2:Y:S04]  /*3b620*/  LDL.LU R10, [R1+0x88] ;  /* 0x00008800010a7983 */ /* 0x000ea80000300800 */
[----:B------:R-:W2:Y:S04]  /*3b630*/  LDL.LU R11, [R1+0x8c] ;  /* 0x00008c00010b7983 */ /* 0x000ea80000300800 */
[----:B--2---:R-:W-:Y:S04]  /*3b640*/  STL.64 [R1+0xe58], R10 ;  /* 0x000e580a01007387 */ /* 0x004fe80000100a00 */
[----:B---3--:R0:W-:Y:S04]  /*3b650*/  STL.64 [R1+0xe50], R8 ;  /* 0x000e500801007387 */ /* 0x0081e80000100a00 */
[----:B------:R-:W2:Y:S04]  /*3b660*/  LDL.LU R16, [R1+0xa0] ;  /* 0x0000a00001107983 */ /* 0x000ea80000300800 */
[----:B------:R-:W2:Y:S04]  /*3b670*/  LDL.LU R17, [R1+0xa4] ;  /* 0x0000a40001117983 */ /* 0x000ea80000300800 */
[----:B------:R-:W3:Y:S04]  /*3b680*/  LDL.LU R18, [R1+0xa8] ;  /* 0x0000a80001127983 */ /* 0x000ee80000300800 */
[----:B------:R-:W3:Y:S04]  /*3b690*/  LDL.LU R19, [R1+0xac] ;  /* 0x0000ac0001137983 */ /* 0x000ee80000300800 */
[----:B---3--:R-:W-:Y:S04]  /*3b6a0*/  STL.64 [R1+0xe68], R18 ;  /* 0x000e681201007387 */ /* 0x008fe80000100a00 */
[----:B--2---:R-:W-:Y:S04]  /*3b6b0*/  STL.64 [R1+0xe60], R16 ;  /* 0x000e601001007387 */ /* 0x004fe80000100a00 */
[----:B------:R-:W2:Y:S04]  /*3b6c0*/  LDL.LU R12, [R1+0x30] ;  /* 0x00003000010c7983 */ /* 0x000ea80000300800 */
[----:B------:R-:W-:Y:S04]  /*3b6d0*/  STL.64 [R1], R4 ;  /* 0x0000000401007387 */ /* 0x000fe80000100a00 */
[----:B------:R-:W-:Y:S04]  /*3b6e0*/  STL.64 [R1+0x8], R6 ;  /* 0x0000080601007387 */ /* 0x000fe80000100a00 */
[----:B------:R-:W2:Y:S04]  /*3b6f0*/  LDL.LU R13, [R1+0x34] ;  /* 0x00003400010d7983 */ /* 0x000ea80000300800 */
[----:B------:R-:W2:Y:S04]  /*3b700*/  LDL.LU R14, [R1+0x38] ;  /* 0x00003800010e7983 */ /* 0x000ea80000300800 */
[----:B------:R-:W2:Y:S04]  /*3b710*/  LDL.LU R15, [R1+0x3c] ;  /* 0x00003c00010f7983 */ /* 0x000ea80000300800 */
[----:B0-----:R-:W3:Y:S04]  /*3b720*/  LDL.LU R8, [R1+0x20] ;  /* 0x0000200001087983 */ /* 0x001ee80000300800 */
[----:B------:R-:W3:Y:S04]  /*3b730*/  LDL.LU R9, [R1+0x24] ;  /* 0x0000240001097983 */ /* 0x000ee80000300800 */
[----:B------:R-:W3:Y:S04]  /*3b740*/  LDL.LU R10, [R1+0x28] ;  /* 0x00002800010a7983 */ /* 0x000ee80000300800 */
[----:B------:R-:W3:Y:S04]  /*3b750*/  LDL.LU R11, [R1+0x2c] ;  /* 0x00002c00010b7983 */ /* 0x000ee80000300800 */
[----:B------:R-:W0:Y:S04]  /*3b760*/  LDS.128 R4, [R29+0xa000] ;  /* 0x00a000001d047984 */ /* 0x000e280000000c00 */
[----:B------:R-:W0:Y:S04]  /*3b770*/  LDS.128 R16, [R29+0xc000] ;  /* 0x00c000001d107984 */ /* 0x000e280000000c00 */
[----:B------:R-:W-:Y:S04]  /*3b780*/  STL [R1+0xda4], R25 ;  /* 0x000da41901007387 */ /* 0x000fe80000100800 */
[----:B------:R-:W-:Y:S04]  /*3b790*/  STL [R1+0xdb0], R25 ;  /* 0x000db01901007387 */ /* 0x000fe80000100800 */
[----:B------:R-:W-:Y:S04]  /*3b7a0*/  STL [R1+0xd8c], R27 ;  /* 0x000d8c1b01007387 */ /* 0x000fe80000100800 */
[----:B------:R-:W-:Y:S04]  /*3b7b0*/  STL [R1+0xda0], R26 ;  /* 0x000da01a01007387 */ /* 0x000fe80000100800 */
[----:B------:R-:W-:Y:S04]  /*3b7c0*/  STL.64 [R1+0xdb8], R26 ;  /* 0x000db81a01007387 */ /* 0x000fe80000100a00 */
[----:B------:R1:W-:Y:S04]  /*3b7d0*/  STL [R1+0xde8], R24 ;  /* 0x000de81801007387 */ /* 0x0003e80000100800 */
[----:B-1----:R-:W4:Y:S04]  /*3b7e0*/  LDL.LU R24, [R1+0x70] ;  /* 0x0000700001187983 */ /* 0x002f280000300800 */
[----:B------:R-:W4:Y:S04]  /*3b7f0*/  LDL.LU R25, [R1+0x74] ;  /* 0x0000740001197983 */ /* 0x000f280000300800 */
[----:B------:R-:W4:Y:S04]  /*3b800*/  LDL.LU R26, [R1+0x78] ;  /* 0x00007800011a7983 */ /* 0x000f280000300800 */
[----:B------:R-:W4:Y:S04]  /*3b810*/  LDL.LU R27, [R1+0x7c] ;  /* 0x00007c00011b7983 */ /* 0x000f280000300800 */
[----:B------:R-:W-:Y:S04]  /*3b820*/  STL [R1+0xd88], R22 ;  /* 0x000d881601007387 */ /* 0x000fe80000100800 */
[----:B------:R-:W-:Y:S04]  /*3b830*/  STL.64 [R1+0xd80], R20 ;  /* 0x000d801401007387 */ /* 0x000fe80000100a00 */
[----:B------:R1:W-:Y:S04]  /*3b840*/  STL [R1+0xda8], R20 ;  /* 0x000da81401007387 */ /* 0x0003e80000100800 */
[----:B------:R0:W-:Y:S04]  /*3b850*/  STL [R1+0xd90], R21 ;  /* 0x000d901501007387 */ /* 0x0001e80000100800 */
[----:B------:R-:W-:Y:S04]  /*3b860*/  STL [R1+0xd70], R23 ;  /* 0x000d701701007387 */ /* 0x000fe80000100800 */
[----:B------:R5:W-:Y:S04]  /*3b870*/  STL [R1+0xdac], R23 ;  /* 0x000dac1701007387 */ /* 0x000be80000100800 */
[----:B-1----:R-:W4:Y:S04]  /*3b880*/  LDL.LU R20, [R1+0x50] ;  /* 0x0000500001147983 */ /* 0x002f280000300800 */
[----:B0-----:R-:W4:Y:S04]  /*3b890*/  LDL.LU R21, [R1+0x54] ;  /* 0x0000540001157983 */ /* 0x001f280000300800 */
[----:B------:R-:W4:Y:S04]  /*3b8a0*/  LDL.LU R22, [R1+0x58] ;  /* 0x0000580001167983 */ /* 0x000f280000300800 */
[----:B-----5:R-:W4:Y:S04]  /*3b8b0*/  LDL.LU R23, [R1+0x5c] ;  /* 0x00005c0001177983 */ /* 0x020f280000300800 */
[----:B------:R0:W-:Y:S04]  /*3b8c0*/  STL.64 [R1+0xd78], R4 ;  /* 0x000d780401007387 */ /* 0x0001e80000100a00 */
[----:B------:R-:W-:Y:S04]  /*3b8d0*/  STL.64 [R1+0xd68], R6 ;  /* 0x000d680601007387 */ /* 0x000fe80000100a00 */
[----:B------:R-:W-:Y:S04]  /*3b8e0*/  STL [R1+0xde4], R7 ;  /* 0x000de40701007387 */ /* 0x000fe80000100800 */
[----:B------:R1:W-:Y:S04]  /*3b8f0*/  STL [R1+0xde0], R5 ;  /* 0x000de00501007387 */ /* 0x0003e80000100800 */
[----:B0-----:R-:W5:Y:S04]  /*3b900*/  LDL.LU R4, [R1+0x40] ;  /* 0x0000400001047983 */ /* 0x001f680000300800 */
[----:B-1----:R-:W5:Y:S04]  /*3b910*/  LDL.LU R5, [R1+0x44] ;  /* 0x0000440001057983 */ /* 0x002f680000300800 */
[----:B------:R-:W5:Y:S04]  /*3b920*/  LDL.LU R6, [R1+0x48] ;  /* 0x0000480001067983 */ /* 0x000f680000300800 */
[----:B------:R-:W5:Y:S04]  /*3b930*/  LDL.LU R7, [R1+0x4c] ;  /* 0x00004c0001077983 */ /* 0x000f680000300800 */
[----:B------:R-:W-:Y:S04]  /*3b940*/  STL.64 [R1+0x1c0], R16 ;  /* 0x0001c01001007387 */ /* 0x000fe80000100a00 */
[----:B------:R-:W-:Y:S04]  /*3b950*/  STL.64 [R1+0x1c8], R18 ;  /* 0x0001c81201007387 */ /* 0x000fe80000100a00 */
[----:B------:R-:W0:Y:S01]  /*3b960*/  LDS.128 R16, [R29+0xe000] ;  /* 0x00e000001d107984 */ /* 0x000e220000000c00 */
[----:B------:R-:W-:Y:S06]  /*3b970*/  BAR.SYNC.DEFER_BLOCKING 0x0 ;  /* 0x0000000000007b1d */ /* 0x000fec0000010000 */
[----:B0-----:R-:W-:Y:S04]  /*3b980*/  STL.64 [R1+0x120], R16 ;  /* 0x0001201001007387 */ /* 0x001fe80000100a00 */
[----:B------:R0:W-:Y:S04]  /*3b990*/  STL.64 [R1+0x128], R18 ;  /* 0x0001281201007387 */ /* 0x0001e80000100a00 */
[----:B0-----:R-:W4:Y:S04]  /*3b9a0*/  LDL.LU.64 R18, [R1+0xe68] ;  /* 0x000e680001127983 */ /* 0x001f280000300a00 */
[----:B------:R-:W4:Y:S04]  /*3b9b0*/  LDL.LU.64 R16, [R1+0xe60] ;  /* 0x000e600001107983 */ /* 0x000f280000300a00 */
[----:B---3--:R0:W-:Y:S04]  /*3b9c0*/  STSM.16.M88.4 [R28], R8 ;  /* 0x000000081c007844 */ /* 0x0081e80000000200 */
[----:B--2---:R1:W-:Y:S04]  /*3b9d0*/  STSM.16.M88.4 [R28+0x200], R12 ;  /* 0x0002000c1c007844 */ /* 0x0043e80000000200 */
[----:B0-----:R-:W2:Y:S04]  /*3b9e0*/  LDL.LU.64 R10, [R1+0xe58] ;  /* 0x000e5800010a7983 */ /* 0x001ea80000300a00 */
[----:B------:R-:W2:Y:S04]  /*3b9f0*/  LDL.LU.64 R8, [R1+0xe50] ;  /* 0x000e500001087983 */ /* 0x000ea80000300a00 */
[----:B-1----:R-:W3:Y:S04]  /*3ba00*/  LDL.LU.64 R14, [R1+0xe48] ;  /* 0x000e4800010e7983 */ /* 0x002ee80000300a00 */
[----:B------:R-:W3:Y:S04]  /*3ba10*/  LDL.LU.64 R12, [R1+0xe40] ;  /* 0x000e4000010c7983 */ /* 0x000ee80000300a00 */
[----:B-----5:R-:W-:Y:S04]  /*3ba20*/  STSM.16.M88.4 [R28+0x400], R4 ;  /* 0x000400041c007844 */ /* 0x020fe80000000200 */
[----:B----4-:R-:W-:Y:S04]  /*3ba30*/  STSM.16.M88.4 [R28+0x600], R20 ;  /* 0x000600141c007844 */ /* 0x010fe80000000200 */
[----:B------:R-:W-:Y:S04]  /*3ba40*/  STSM.16.M88.4 [R28+0x800], R24 ;  /* 0x000800181c007844 */ /* 0x000fe80000000200 */
[----:B--2---:R-:W-:Y:S04]  /*3ba50*/  STSM.16.M88.4 [R28+0xa00], R8 ;  /* 0x000a00081c007844 */ /* 0x004fe80000000200 */
[----:B---3--:R-:W-:Y:S04]  /*3ba60*/  STSM.16.M88.4 [R28+0xc00], R12 ;  /* 0x000c000c1c007844 */ /* 0x008fe80000000200 */
[----:B------:R-:W-:Y:S01]  /*3ba70*/  STSM.16.M88.4 [R28+0xe00], R16 ;  /* 0x000e00101c007844 */ /* 0x000fe20000000200 */
[----:B------:R-:W-:Y:S06]  /*3ba80*/  BAR.SYNC.DEFER_BLOCKING 0x0 ;  /* 0x0000000000007b1d */ /* 0x000fec0000010000 */
[----:B------:R-:W0:Y:S04]  /*3ba90*/  LDS.128 R12, [R29] ;  /* 0x000000001d0c7984 */ /* 0x000e280000000c00 */
[----:B------:R-:W1:Y:S04]  /*3baa0*/  LDS.128 R8, [R29+0x2000] ;  /* 0x002000001d087984 */ /* 0x000e680000000c00 */
[----:B------:R-:W2:Y:S04]  /*3bab0*/  LDS.128 R4, [R29+0x4000] ;  /* 0x004000001d047984 */ /* 0x000ea80000000c00 */
[----:B0-----:R-:W-:Y:S04]  /*3bac0*/  STL.64 [R1+0x40], R12 ;  /* 0x0000400c01007387 */ /* 0x001fe80000100a00 */
[----:B------:R-:W-:Y:S04]  /*3bad0*/  STL.64 [R1+0x48], R14 ;  /* 0x0000480e01007387 */ /* 0x000fe80000100a00 */
[----:B------:R-:W0:Y:S04]  /*3bae0*/  LDS.128 R12, [R29+0x6000] ;  /* 0x006000001d0c7984 */ /* 0x000e280000000c00 */
[----:B-1----:R-:W-:Y:S04]  /*3baf0*/  STL.64 [R1+0x50], R8 ;  /* 0x0000500801007387 */ /* 0x002fe80000100a00 */
[----:B------:R-:W-:Y:S04]  /*3bb00*/  STL.64 [R1+0x58], R10 ;  /* 0x0000580a01007387 */ /* 0x000fe80000100a00 */
[----:B------:R-:W1:Y:S04]  /*3bb10*/  LDS.128 R8, [R29+0x8000] ;  /* 0x008000001d087984 */ /* 0x000e680000000c00 */
[----:B--2---:R2:W-:Y:S04]  /*3bb20*/  STL.64 [R1+0x80], R4 ;  /* 0x0000800401007387 */ /* 0x0045e80000100a00 */
[----:B------:R3:W-:Y:S04]  /*3bb30*/  STL.64 [R1+0x88], R6 ;  /* 0x0000880601007387 */ /* 0x0007e80000100a00 */
[----:B--2---:R-:W2:Y:S04]  /*3bb40*/  LDL.LU R4, [R1+0x110] ;  /* 0x0001100001047983 */ /* 0x004ea80000300800 */
[----:B0-----:R-:W-:Y:S04]  /*3bb50*/  STL.64 [R1+0x70], R12 ;  /* 0x0000700c01007387 */ /* 0x001fe80000100a00 */
[----:B------:R-:W-:Y:S04]  /*3bb60*/  STL.64 [R1+0x78], R14 ;  /* 0x0000780e01007387 */ /* 0x000fe80000100a00 */
[----:B------:R-:W-:Y:S04]  /*3bb70*/  LDS.128 R12, [R29+0xe000] ;  /* 0x00e000001d0c7984 */ /* 0x000fe80000000c00 */
[----:B-1----:R-:W-:Y:S04]  /*3bb80*/  STL.64 [R1+0x90], R8 ;  /* 0x0000900801007387 */ /* 0x002fe80000100a00 */
[----:B------:R-:W-:Y:S04]  /*3bb90*/  STL.64 [R1+0x98], R10 ;  /* 0x0000980a01007387 */ /* 0x000fe80000100a00 */
[----:B------:R-:W2:Y:S04]  /*3bba0*/  LDL.LU R5, [R1+0x114] ;  /* 0x0001140001057983 */ /* 0x000ea80000300800 */
[----:B---3--:R-:W3:Y:S04]  /*3bbb0*/  LDL.LU R6, [R1+0x118] ;  /* 0x0001180001067983 */ /* 0x008ee80000300800 */
[----:B------:R-:W3:Y:S04]  /*3bbc0*/  LDL.LU R7, [R1+0x11c] ;  /* 0x00011c0001077983 */ /* 0x000ee80000300800 */
[----:B------:R-:W-:Y:S04]  /*3bbd0*/  LDS.128 R8, [R29+0xc000] ;  /* 0x00c000001d087984 */ /* 0x000fe80000000c00 */
[----:B---3--:R-:W-:Y:S04]  /*3bbe0*/  STL.64 [R1+0xdf8], R6 ;  /* 0x000df80601007387 */ /* 0x008fe80000100a00 */
[----:B--2---:R-:W-:Y:S04]  /*3bbf0*/  STL.64 [R1+0xdf0], R4 ;  /* 0x000df00401007387 */ /* 0x004fe80000100a00 */
[----:B------:R-:W2:Y:S04]  /*3bc00*/  LDL.LU R16, [R1+0x130] ;  /* 0x0001300001107983 */ /* 0x000ea80000300800 */
[----:B------:R-:W2:Y:S04]  /*3bc10*/  LDL.LU R17, [R1+0x134] ;  /* 0x0001340001117983 */ /* 0x000ea80000300800 */
[----:B------:R-:W3:Y:S04]  /*3bc20*/  LDL.LU R18, [R1+0x138] ;  /* 0x0001380001127983 */ /* 0x000ee80000300800 */
[----:B------:R-:W3:Y:S04]  /*3bc30*/  LDL.LU R19, [R1+0x13c] ;  /* 0x00013c0001137983 */ /* 0x000ee80000300800 */
[----:B------:R-:W0:Y:S01]  /*3bc40*/  LDS.128 R4, [R29+0xa000] ;  /* 0x00a000001d047984 */ /* 0x000e220000000c00 */
[----:B------:R-:W-:Y:S06]  /*3bc50*/  BAR.SYNC.DEFER_BLOCKING 0x0 ;  /* 0x0000000000007b1d */ /* 0x000fec0000010000 */
[----:B---3--:R-:W-:Y:S04]  /*3bc60*/  STL.64 [R1+0xe08], R18 ;  /* 0x000e081201007387 */ /* 0x008fe80000100a00 */
[----:B--2---:R1:W-:Y:S04]  /*3bc70*/  STL.64 [R1+0xe00], R16 ;  /* 0x000e001001007387 */ /* 0x0043e80000100a00 */
[----:B-1----:R-:W2:Y:S04]  /*3bc80*/  LDL.LU R16, [R1+0xe0] ;  /* 0x0000e00001107983 */ /* 0x002ea80000300800 */
[----:B0-----:R-:W-:Y:S04]  /*3bc90*/  STL.64 [R1+0xa0], R4 ;  /* 0x0000a00401007387 */ /* 0x001fe80000100a00 */
[----:B------:R-:W-:Y:S04]  /*3bca0*/  STL.64 [R1+0xa8], R6 ;  /* 0x0000a80601007387 */ /* 0x000fe80000100a00 */
        /* <DEDUP_REMOVED lines=29> */
[----:B------:R-:W5:Y:S04]  /*3be80*/  LDL.LU R20, [R1+0x140] ;  /* 0x0001400001147983 */ /* 0x000f680000300800 */
[----:B------:R-:W5:Y:S04]  /*3be90*/  LDL.LU R21, [R1+0x144] ;  /* 0x0001440001157983 */ /* 0x000f680000300800 */
[----:B------:R-:W5:Y:S04]  /*3bea0*/  LDL.LU R22, [R1+0x148] ;  /* 0x0001480001167983 */ /* 0x000f680000300800 */
[----:B------:R-:W5:Y:S04]  /*3beb0*/  LDL.LU R23, [R1+0x14c] ;  /* 0x00014c0001177983 */ /* 0x000f680000300800 */
[----:B------:R-:W-:Y:S04]  /*3bec0*/  STL [R1+0xd50], R8 ;  /* 0x000d500801007387 */ /* 0x000fe80000100800 */
[----:B------:R-:W-:Y:S04]  /*3bed0*/  STL [R1+0xd4c], R9 ;  /* 0x000d4c0901007387 */ /* 0x000fe80000100800 */
[----:B------:R-:W-:Y:S04]  /*3bee0*/  STL.64 [R1+0xd98], R8 ;  /* 0x000d980801007387 */ /* 0x000fe80000100a00 */
[----:B------:R-:W-:Y:S04]  /*3bef0*/  STL [R1+0xd48], R10 ;  /* 0x000d480a01007387 */ /* 0x000fe80000100800 */
[----:B------:R-:W-:Y:S04]  /*3bf00*/  STL [R1+0xd44], R11 ;  /* 0x000d440b01007387 */ /* 0x000fe80000100800 */
[----:B------:R-:W-:Y:S04]  /*3bf10*/  STL [R1+0xd60], R12 ;  /* 0x000d600c01007387 */ /* 0x000fe80000100800 */
[----:B------:R-:W-:Y:S04]  /*3bf20*/  STL [R1+0xd5c], R13 ;  /* 0x000d5c0d01007387 */ /* 0x000fe80000100800 */
[----:B------:R0:W-:Y:S04]  /*3bf30*/  STL.64 [R1+0xdc0], R12 ;  /* 0x000dc00c01007387 */ /* 0x0001e80000100a00 */
[----:B------:R-:W-:Y:S04]  /*3bf40*/  STL [R1+0xd58], R14 ;  /* 0x000d580e01007387 */ /* 0x000fe80000100800 */
[----:B------:R-:W-:Y:S04]  /*3bf50*/  STL [R1+0xd54], R15 ;  /* 0x000d540f01007387 */ /* 0x000fe80000100800 */
[----:B------:R1:W-:Y:S04]  /*3bf60*/  STL.64 [R1+0xdc8], R14 ;  /* 0x000dc80e01007387 */ /* 0x0003e80000100a00 */
[----:B0-----:R-:W3:Y:S04]  /*3bf70*/  LDL.LU R12, [R1+0x100] ;  /* 0x00010000010c7983 */ /* 0x001ee80000300800 */
[----:B------:R-:W3:Y:S04]  /*3bf80*/  LDL.LU R13, [R1+0x104] ;  /* 0x00010400010d7983 */ /* 0x000ee80000300800 */
[----:B-1----:R-:W3:Y:S04]  /*3bf90*/  LDL.LU R14, [R1+0x108] ;  /* 0x00010800010e7983 */ /* 0x002ee80000300800 */
[----:B------:R-:W3:Y:S04]  /*3bfa0*/  LDL.LU R15, [R1+0x10c] ;  /* 0x00010c00010f7983 */ /* 0x000ee80000300800 */
[----:B--2---:R0:W-:Y:S04]  /*3bfb0*/  STSM.16.M88.4 [R28], R16 ;  /* 0x000000101c007844 */ /* 0x0041e80000000200 */
[----:B0-----:R-:W2:Y:S04]  /*3bfc0*/  LDL.LU.64 R18, [R1+0xe38] ;  /* 0x000e380001127983 */ /* 0x001ea80000300a00 */
[----:B------:R-:W2:Y:S04]  /*3bfd0*/  LDL.LU.64 R16, [R1+0xe30] ;  /* 0x000e300001107983 */ /* 0x000ea80000300a00 */
[----:B--2---:R0:W-:Y:S04]  /*3bfe0*/  STSM.16.M88.4 [R28+0x200], R16 ;  /* 0x000200101c007844 */ /* 0x0041e80000000200 */
[----:B0-----:R-:W2:Y:S04]  /*3bff0*/  LDL.LU.64 R18, [R1+0xe28] ;  /* 0x000e280001127983 */ /* 0x001ea80000300a00 */
[----:B------:R-:W2:Y:S04]  /*3c000*/  LDL.LU.64 R16, [R1+0xe20] ;  /* 0x000e200001107983 */ /* 0x000ea80000300a00 */
[----:B--2---:R0:W-:Y:S04]  /*3c010*/  STSM.16.M88.4 [R28+0x400], R16 ;  /* 0x000400101c007844 */ /* 0x0041e80000000200 */
[----:B0-----:R-:W2:Y:S04]  /*3c020*/  LDL.LU.64 R18, [R1+0xe18] ;  /* 0x000e180001127983 */ /* 0x001ea80000300a00 */
[----:B------:R-:W2:Y:S04]  /*3c030*/  LDL.LU.64 R16, [R1+0xe10] ;  /* 0x000e100001107983 */ /* 0x000ea80000300a00 */
[----:B--2---:R0:W-:Y:S04]  /*3c040*/  STSM.16.M88.4 [R28+0x600], R16 ;  /* 0x000600101c007844 */ /* 0x0041e80000000200 */
[----:B---3--:R1:W-:Y:S04]  /*3c050*/  STSM.16.M88.4 [R28+0x800], R4 ;  /* 0x000800041c007844 */ /* 0x0083e80000000200 */
[----:B0-----:R-:W2:Y:S04]  /*3c060*/  LDL.LU.64 R18, [R1+0xe08] ;  /* 0x000e080001127983 */ /* 0x001ea80000300a00 */
[----:B------:R-:W2:Y:S04]  /*3c070*/  LDL.LU.64 R16, [R1+0xe00] ;  /* 0x000e000001107983 */ /* 0x000ea80000300a00 */
[----:B-1----:R-:W3:Y:S04]  /*3c080*/  LDL.LU.64 R6, [R1+0xdf8] ;  /* 0x000df80001067983 */ /* 0x002ee80000300a00 */
[----:B------:R-:W3:Y:S04]  /*3c090*/  LDL.LU.64 R4, [R1+0xdf0] ;  /* 0x000df00001047983 */ /* 0x000ee80000300a00 */
[----:B------:R-:W-:Y:S04]  /*3c0a0*/  STSM.16.M88.4 [R28+0xa00], R12 ;  /* 0x000a000c1c007844 */ /* 0x000fe80000000200 */
[----:B---3--:R-:W-:Y:S04]  /*3c0b0*/  STSM.16.M88.4 [R28+0xc00], R4 ;  /* 0x000c00041c007844 */ /* 0x008fe80000000200 */
[----:B--2---:R-:W-:Y:S01]  /*3c0c0*/  STSM.16.M88.4 [R28+0xe00], R16 ;  /* 0x000e00101c007844 */ /* 0x004fe20000000200 */
[----:B------:R-:W-:Y:S06]  /*3c0d0*/  BAR.SYNC.DEFER_BLOCKING 0x0 ;  /* 0x0000000000007b1d */ /* 0x000fec0000010000 */
[----:B------:R-:W0:Y:S04]  /*3c0e0*/  LDS.128 R16, [R29] ;  /* 0x000000001d107984 */ /* 0x000e280000000c00 */
[----:B------:R-:W1:Y:S04]  /*3c0f0*/  LDS.128 R4, [R29+0x2000] ;  /* 0x002000001d047984 */ /* 0x000e680000000c00 */
[----:B------:R-:W-:Y:S04]  /*3c100*/  LDS.128 R12, [R29+0x6000] ;  /* 0x006000001d0c7984 */ /* 0x000fe80000000c00 */
[----:B0-----:R-:W-:Y:S04]  /*3c110*/  STL [R1+0xd40], R16 ;  /* 0x000d401001007387 */ /* 0x001fe80000100800 */
[----:B------:R-:W-:Y:S04]  /*3c120*/  STL [R1+0xd3c], R17 ;  /* 0x000d3c1101007387 */ /* 0x000fe80000100800 */
[----:B------:R-:W-:Y:S04]  /*3c130*/  STL [R1+0xdd0], R17 ;  /* 0x000dd01101007387 */ /* 0x000fe80000100800 */
[----:B------:R-:W-:Y:S04]  /*3c140*/  STL [R1+0xd38], R18 ;  /* 0x000d381201007387 */ /* 0x000fe80000100800 */
[----:B------:R-:W-:Y:S04]  /*3c150*/  STL [R1+0xd34], R19 ;  /* 0x000d341301007387 */ /* 0x000fe80000100800 */
[----:B------:R-:W-:Y:S04]  /*3c160*/  STL [R1+0xdec], R19 ;  /* 0x000dec1301007387 */ /* 0x000fe80000100800 */
[----:B------:R-:W0:Y:S04]  /*3c170*/  LDS.128 R16, [R29+0x4000] ;  /* 0x004000001d107984 */ /* 0x000e280000000c00 */
[----:B-1----:R-:W-:Y:S04]  /*3c180*/  STL.64 [R1+0xb0], R4 ;  /* 0x0000b00401007387 */ /* 0x002fe80000100a00 */
[----:B------:R-:W-:Y:S04]  /*3c190*/  STL.64 [R1+0xb8], R6 ;  /* 0x0000b80601007387 */ /* 0x000fe80000100a00 */
[----:B------:R-:W1:Y:S04]  /*3c1a0*/  LDS.128 R4, [R29+0x8000] ;  /* 0x008000001d047984 */ /* 0x000e680000000c00 */
[----:B0-----:R-:W-:Y:S04]  /*3c1b0*/  STL.64 [R1+0xc0], R16 ;  /* 0x0000c01001007387 */ /* 0x001fe80000100a00 */
[----:B------:R-:W-:Y:S04]  /*3c1c0*/  STL.64 [R1+0xc8], R18 ;  /* 0x0000c81201007387 */ /* 0x000fe80000100a00 */
[----:B------:R-:W0:Y:S04]  /*3c1d0*/  LDS.128 R16, [R29+0xa000] ;  /* 0x00a000001d107984 */ /* 0x000e280000000c00 */
[----:B------:R-:W-:Y:S04]  /*3c1e0*/  STL.64 [R1+0xd0], R12 ;  /* 0x0000d00c01007387 */ /* 0x000fe80000100a00 */
[----:B------:R-:W-:Y:S04]  /*3c1f0*/  STL.64 [R1+0xd8], R14 ;  /* 0x0000d80e01007387 */ /* 0x000fe80000100a00 */
[----:B------:R-:W2:Y:S04]  /*3c200*/  LDS.128 R12, [R29+0xc000] ;  /* 0x00c000001d0c7984 */ /* 0x000ea80000000c00 */
[----:B-1----:R-:W-:Y:S04]  /*3c210*/  STL.64 [R1+0xe0], R4 ;  /* 0x0000e00401007387 */ /* 0x002fe80000100a00 */
[----:B------:R-:W-:Y:S04]  /*3c220*/  STL.64 [R1+0xe8], R6 ;  /* 0x0000e80601007387 */ /* 0x000fe80000100a00 */
[----:B------:R-:W1:Y:S01]  /*3c230*/  LDS.128 R4, [R29+0xe000] ;  /* 0x00e000001d047984 */ /* 0x000e620000000c00 */
[----:B------:R-:W-:Y:S06]  /*3c240*/  BAR.SYNC.DEFER_BLOCKING 0x0 ;  /* 0x0000000000007b1d */ /* 0x000fec0000010000 */
[----:B0-----:R-:W-:Y:S04]  /*3c250*/  STL.64 [R1+0xf0], R16 ;  /* 0x0000f01001007387 */ /* 0x001fe80000100a00 */
[----:B------:R-:W-:Y:S04]  /*3c260*/  STL.64 [R1+0xf8], R18 ;  /* 0x0000f81201007387 */ /* 0x000fe80000100a00 */
[----:B------:R-:W-:Y:S04]  /*3c270*/  STL [R1+0xd28], R29 ;  /* 0x000d281d01007387 */ /* 0x000fe80000100800 */
[----:B--2---:R0:W-:Y:S04]  /*3c280*/  STL.64 [R1+0x100], R12 ;  /* 0x0001000c01007387 */ /* 0x0041e80000100a00 */
[----:B------:R2:W-:Y:S04]  /*3c290*/  STL.64 [R1+0x108], R14 ;  /* 0x0001080e01007387 */ /* 0x0005e80000100a00 */
[----:B-1----:R-:W-:Y:S04]  /*3c2a0*/  STL.64 [R1+0x110], R4 ;  /* 0x0001100401007387 */ /* 0x002fe80000100a00 */
[----:B------:R-:W-:Y:S04]  /*3c2b0*/  STL.64 [R1+0x118], R6 ;  /* 0x0001180601007387 */ /* 0x000fe80000100a00 */
[----:B0-----:R-:W3:Y:S04]  /*3c2c0*/  LDL.LU R12, [R1+0x1a0] ;  /* 0x0001a000010c7983 */ /* 0x001ee80000300800 */
[----:B------:R-:W3:Y:S04]  /*3c2d0*/  LDL.LU R13, [R1+0x1a4] ;  /* 0x0001a400010d7983 */ /* 0x000ee80000300800 */
[----:B--2---:R-:W3:Y:S04]  /*3c2e0*/  LDL.LU R14, [R1+0x1a8] ;  /* 0x0001a800010e7983 */ /* 0x004ee80000300800 */
[----:B-----5:R0:W-:Y:S04]  /*3c2f0*/  STSM.16.M88.4 [R28], R20 ;  /* 0x000000141c007844 */ /* 0x0201e80000000200 */
[----:B------:R-:W3:Y:S04]  /*3c300*/  LDL.LU R15, [R1+0x1ac] ;  /* 0x0001ac00010f7983 */ /* 0x000ee80000300800 */
[----:B----4-:R1:W-:Y:S04]  /*3c310*/  STSM.16.M88.4 [R28+0x200], R24 ;  /* 0x000200181c007844 */ /* 0x0103e80000000200 */
        /* <DEDUP_REMOVED lines=8> */
[----:B-1----:R-:W5:Y:S04]  /*3c3a0*/  LDL.LU R24, [R1+0x170] ;  /* 0x0001700001187983 */ /* 0x002f680000300800 */
[----:B------:R-:W5:Y:S04]  /*3c3b0*/  LDL.LU R25, [R1+0x174] ;  /* 0x0001740001197983 */ /* 0x000f680000300800 */
[----:B------:R-:W5:Y:S04]  /*3c3c0*/  LDL.LU R26, [R1+0x178] ;  /* 0x00017800011a7983 */ /* 0x000f680000300800 */
[----:B------:R-:W5:Y:S04]  /*3c3d0*/  LDL.LU R27, [R1+0x17c] ;  /* 0x00017c00011b7983 */ /* 0x000f680000300800 */
[----:B------:R-:W2:Y:S04]  /*3c3e0*/  LDL.LU R16, [R1+0x160] ;  /* 0x0001600001107983 */ /* 0x000ea80000300800 */
[----:B------:R-:W2:Y:S04]  /*3c3f0*/  LDL.LU R17, [R1+0x164] ;  /* 0x0001640001117983 */ /* 0x000ea80000300800 */
[----:B------:R-:W2:Y:S04]  /*3c400*/  LDL.LU R18, [R1+0x168] ;  /* 0x0001680001127983 */ /* 0x000ea80000300800 */
[----:B------:R-:W2:Y:S04]  /*3c410*/  LDL.LU R19, [R1+0x16c] ;  /* 0x00016c0001137983 */ /* 0x000ea80000300800 */
[----:B------:R-:W3:Y:S04]  /*3c420*/  LDL.LU R0, [R1+0xce4] ;  /* 0x000ce40001007983 */ /* 0x000ee80000300800 */
[----:B------:R-:W3:Y:S04]  /*3c430*/  LDL R11, [R1+0x6e0] ;  /* 0x0006e000010b7983 */ /* 0x000ee80000100800 */
[----:B--2---:R0:W-:Y:S04]  /*3c440*/  STSM.16.M88.4 [R28+0x400], R16 ;  /* 0x000400101c007844 */ /* 0x0041e80000000200 */
[----:B-----5:R1:W-:Y:S04]  /*3c450*/  STSM.16.M88.4 [R28+0x600], R24 ;  /* 0x000600181c007844 */ /* 0x0203e80000000200 */
[----:B0-----:R-:W2:Y:S04]  /*3c460*/  LDL.LU R19, [R1+0xdec] ;  /* 0x000dec0001137983 */ /* 0x001ea80000300800 */
[----:B-1----:R-:W5:Y:S04]  /*3c470*/  LDL.LU R24, [R1+0xde8] ;  /* 0x000de80001187983 */ /* 0x002f680000300800 */
[----:B------:R-:W5:Y:S04]  /*3c480*/  LDL.LU R25, [R1+0x60] ;  /* 0x0000600001197983 */ /* 0x000f680000300800 */
[----:B-----5:R0:W-:Y:S04]  /*3c490*/  STL.64 [R1+0xdd8], R24 ;  /* 0x000dd81801007387 */ /* 0x0201e80000100a00 */
[----:B0-----:R-:W5:Y:S04]  /*3c4a0*/  LDL.LU R24, [R1+0x1b0] ;  /* 0x0001b00001187983 */ /* 0x001f680000300800 */
[----:B------:R-:W5:Y:S04]  /*3c4b0*/  LDL.LU R25, [R1+0x1b4] ;  /* 0x0001b40001197983 */ /* 0x000f680000300800 */
[----:B------:R-:W5:Y:S04]  /*3c4c0*/  LDL.LU R26, [R1+0x1b8] ;  /* 0x0001b800011a7983 */ /* 0x000f680000300800 */
[----:B------:R-:W5:Y:S04]  /*3c4d0*/  LDL.LU R27, [R1+0x1bc] ;  /* 0x0001bc00011b7983 */ /* 0x000f680000300800 */
[----:B----4-:R0:W-:Y:S04]  /*3c4e0*/  STSM.16.M88.4 [R28+0x800], R4 ;  /* 0x000800041c007844 */ /* 0x0101e80000000200 */
[----:B------:R1:W-:Y:S04]  /*3c4f0*/  STSM.16.M88.4 [R28+0xa00], R20 ;  /* 0x000a00141c007844 */ /* 0x0003e80000000200 */
[----:B---3--:R-:W-:Y:S04]  /*3c500*/  STSM.16.M88.4 [R28+0xc00], R12 ;  /* 0x000c000c1c007844 */ /* 0x008fe80000000200 */
[----:B0-----:R-:W3:Y:S04]  /*3c510*/  LDL.LU R7, [R1+0xde4] ;  /* 0x000de40001077983 */ /* 0x001ee80000300800 */
[----:B------:R-:W4:Y:S04]  /*3c520*/  LDL.LU R5, [R1+0xde0] ;  /* 0x000de00001057983 */ /* 0x000f280000300800 */
[----:B------:R-:W2:Y:S04]  /*3c530*/  LDL.LU R8, [R1+0x64] ;  /* 0x0000640001087983 */ /* 0x000ea80000300800 */
[----:B-1----:R-:W2:Y:S04]  /*3c540*/  LDL.LU R20, [R1+0x68] ;  /* 0x0000680001147983 */ /* 0x002ea80000300800 */
[----:B-----5:R0:W-:Y:S04]  /*3c550*/  STSM.16.M88.4 [R28+0xe00], R24 ;  /* 0x000e00181c007844 */ /* 0x0201e80000000200 */
[----:B0-----:R-:W5:Y:S04]  /*3c560*/  LDL.LU.64 R24, [R1+0xdd8] ;  /* 0x000dd80001187983 */ /* 0x001f680000300a00 */
[----:B------:R-:W2:Y:S04]  /*3c570*/  LDL R26, [R1+0x6c] ;  /* 0x00006c00011a7983 */ /* 0x000ea80000100800 */
[----:B------:R-:W3:Y:S01]  /*3c580*/  LDL.LU R21, [R1+0x10] ;  /* 0x0000100001157983 */ /* 0x000ee20000300800 */
[----:B------:R-:W-:Y:S01]  /*3c590*/  SHF.R.U32.HI R3, RZ, 0x8, R2 ;  /* 0x00000008ff037819 */ /* 0x000fe20000011602 */
[----:B------:R-:W-:Y:S01]  /*3c5a0*/  BAR.SYNC.DEFER_BLOCKING 0x0 ;  /* 0x0000000000007b1d */ /* 0x000fe20000010000 */
[C---:B------:R-:W-:Y:S01]  /*3c5b0*/  ISETP.GE.AND P0, PT, R0.reuse, UR26, PT ;  /* 0x0000001a00007c0c */ /* 0x040fe2000bf06270 */
[----:B------:R-:W-:Y:S01]  /*3c5c0*/  IMAD R0, R0, UR4, RZ ;  /* 0x0000000400007c24 */ /* 0x000fe2000f8e02ff */
[----:B------:R-:W-:-:S03]  /*3c5d0*/  SGXT.U32 R3, R3, 0x1 ;  /* 0x000000010303781a */ /* 0x000fc60000000000 */
[----:B------:R-:W0:Y:S01]  /*3c5e0*/  LDCU UR26, c[0x0][0x39c] ;  /* 0x00007380ff1a77ac */ /* 0x000e220008000800 */
[C---:B------:R-:W-:Y:S02]  /*3c5f0*/  LEA R2, P1, R0.reuse, UR6, 0x1 ;  /* 0x0000000600027c11 */ /* 0x040fe4000f8208ff */
[C---:B------:R-:W-:Y:S01]  /*3c600*/  LOP3.LUT R4, R11.reuse, R3, RZ, 0xfc, !PT ;  /* 0x000000030b047212 */ /* 0x040fe200078efcff */
[----:B------:R-:W1:Y:S01]  /*3c610*/  LDCU UR4, c[0x0][0x3b8] ;  /* 0x00007700ff0477ac */ /* 0x000e620008000800 */
[----:B------:R-:W-:Y:S02]  /*3c620*/  LEA.HI.X.SX32 R0, R0, UR7, 0x1, P1 ;  /* 0x0000000700007c11 */ /* 0x000fe400088f0eff */
[C---:B------:R-:W-:Y:S01]  /*3c630*/  ISETP.LT.AND P1, PT, R4.reuse, UR27, !P0 ;  /* 0x0000001b04007c0c */ /* 0x040fe2000c721270 */
[----:B------:R-:W-:Y:S01]  /*3c640*/  IMAD R12, R4, UR5, RZ ;  /* 0x00000005040c7c24 */ /* 0x000fe2000f8e02ff */
[C-C-:B------:R-:W-:Y:S01]  /*3c650*/  LOP3.LUT R6, R11.reuse, 0x2, R3.reuse, 0xfe, !PT ;  /* 0x000000020b067812 */ /* 0x140fe200078efe03 */
[----:B------:R-:W0:Y:S01]  /*3c660*/  LDCU UR27, c[0x0][0x39c] ;  /* 0x00007380ff1b77ac */ /* 0x000e220008000800 */
[----:B------:R-:W-:-:S02]  /*3c670*/  LOP3.LUT R4, R11, 0x4, R3, 0xfe, !PT ;  /* 0x000000040b047812 */ /* 0x000fc400078efe03 */
[C---:B------:R-:W-:Y:S01]  /*3c680*/  ISETP.LT.AND P4, PT, R6.reuse, UR25, !P0 ;  /* 0x0000001906007c0c */ /* 0x040fe2000c781270 */
[----:B------:R-:W-:Y:S01]  /*3c690*/  IMAD R6, R6, UR8, RZ ;  /* 0x0000000806067c24 */ /* 0x000fe2000f8e02ff */
[C---:B------:R-:W-:Y:S01]  /*3c6a0*/  ISETP.LT.AND P5, PT, R4.reuse, UR28, !P0 ;  /* 0x0000001c04007c0c */ /* 0x040fe2000c7a1270 */
[----:B------:R-:W-:Y:S01]  /*3c6b0*/  IMAD R4, R4, UR9, RZ ;  /* 0x0000000904047c24 */ /* 0x000fe2000f8e02ff */
[-C--:B------:R-:W-:Y:S01]  /*3c6c0*/  LEA R16, P2, R12, R2.reuse, 0x1 ;  /* 0x000000020c107211 */ /* 0x080fe200078408ff */
[----:B------:R-:W0:Y:S01]  /*3c6d0*/  LDCU UR9, c[0x0][0x39c] ;  /* 0x00007380ff0977ac */ /* 0x000e220008000800 */
[----:B------:R-:W-:Y:S02]  /*3c6e0*/  LEA R14, P3, R6, R2, 0x1 ;  /* 0x00000002060e7211 */ /* 0x000fe400078608ff */
[----:B------:R-:W-:Y:S01]  /*3c6f0*/  LEA.HI.X.SX32 R17, R12, R0, 0x1, P2 ;  /* 0x000000000c117211 */ /* 0x000fe200010f0eff */
[----:B------:R-:W0:Y:S01]  /*3c700*/  LDCU UR5, c[0x0][0x3b8] ;  /* 0x00007700ff0577ac */ /* 0x000e220008000800 */
[----:B------:R-:W-:-:S02]  /*3c710*/  LEA R12, P2, R4, R2, 0x1 ;  /* 0x00000002040c7211 */ /* 0x000fc400078408ff */
[-C--:B------:R-:W-:Y:S01]  /*3c720*/  LEA.HI.X.SX32 R15, R6, R0.reuse, 0x1, P3 ;  /* 0x00000000060f7211 */ /* 0x080fe200018f0eff */
[----:B------:R-:W0:Y:S01]  /*3c730*/  LDCU UR25, c[0x0][0x39c] ;  /* 0x00007380ff1977ac */ /* 0x000e220008000800 */
[----:B------:R-:W-:Y:S02]  /*3c740*/  LEA.HI.X.SX32 R13, R4, R0, 0x1, P2 ;  /* 0x00000000040d7211 */ /* 0x000fe400010f0eff */
[----:B------:R-:W3:Y:S01]  /*3c750*/  LDL.LU R4, [R1+0x14] ;  /* 0x0000140001047983 */ /* 0x000ee20000300800 */
[C-C-:B------:R-:W-:Y:S01]  /*3c760*/  LOP3.LUT R6, R11.reuse, 0x6, R3.reuse, 0xfe, !PT ;  /* 0x000000060b067812 */ /* 0x140fe200078efe03 */
[----:B------:R-:W0:Y:S02]  /*3c770*/  LDCU UR28, c[0x0][0x39c] ;  /* 0x00007380ff1c77ac */ /* 0x000e240008000800 */
[----:B------:R-:W4:Y:S01]  /*3c780*/  LDL R27, [R1+0x18] ;  /* 0x00001800011b7983 */ /* 0x000f220000100800 */
[C-C-:B------:R-:W-:Y:S01]  /*3c790*/  LOP3.LUT R28, R11.reuse, 0x8, R3.reuse, 0xfe, !PT ;  /* 0x000000080b1c7812 */ /* 0x140fe200078efe03 */
[----:B------:R-:W0:Y:S02]  /*3c7a0*/  LDCU UR6, c[0x0][0x3b8] ;  /* 0x00007700ff0677ac */ /* 0x000e240008000800 */
[----:B------:R-:W4:Y:S01]  /*3c7b0*/  LDL.LU R22, [R1+0x1c] ;  /* 0x00001c0001167983 */ /* 0x000f220000300800 */
[C---:B------:R-:W-:Y:S01]  /*3c7c0*/  ISETP.LT.AND P2, PT, R28.reuse, UR30, !P0 ;  /* 0x0000001e1c007c0c */ /* 0x040fe2000c741270 */
[----:B------:R-:W-:Y:S01]  /*3c7d0*/  IMAD R18, R28, UR11, RZ ;  /* 0x0000000b1c127c24 */ /* 0x000fe2000f8e02ff */
[----:B------:R-:W0:Y:S01]  /*3c7e0*/  LDCU UR7, c[0x0][0x3b8] ;  /* 0x00007700ff0777ac */ /* 0x000e220008000800 */
[----:B------:R-:W0:Y:S01]  /*3c7f0*/  LDCU UR8, c[0x0][0x3b8] ;  /* 0x00007700ff0877ac */ /* 0x000e220008000800 */
[----:B-----5:R-:W-:Y:S01]  /*3c800*/  @P1 STG.E.U16 desc[UR12][R16.64], R25 ;  /* 0x0000001910001986 */ /* 0x020fe2000c10150c */
[C---:B------:R-:W-:Y:S01]  /*3c810*/  ISETP.LT.AND P1, PT, R6.reuse, UR29, !P0 ;  /* 0x0000001d06007c0c */ /* 0x040fe2000c721270 */
[----:B------:R-:W5:Y:S02]  /*3c820*/  LDCU UR29, c[0x0][0x39c] ;  /* 0x00007380ff1d77ac */ /* 0x000f640008000800 */
[----:B--2---:R-:W-:Y:S01]  /*3c830*/  @P4 STG.E.U16 desc[UR12][R14.64], R8 ;  /* 0x000000080e004986 */ /* 0x004fe2000c10150c */
[C-C-:B------:R-:W-:Y:S01]  /*3c840*/  LOP3.LUT R28, R11.reuse, 0xc, R3.reuse, 0xfe, !PT ;  /* 0x0000000c0b1c7812 */ /* 0x140fe200078efe03 */
[----:B------:R-:W2:Y:S02]  /*3c850*/  LDCU UR30, c[0x0][0x39c] ;  /* 0x00007380ff1e77ac */ /* 0x000ea40008000800 */
[----:B------:R0:W-:Y:S01]  /*3c860*/  @P5 STG.E.U16 desc[UR12][R12.64], R20 ;  /* 0x000000140c005986 */ /* 0x0001e2000c10150c */
[----:B------:R-:W1:Y:S01]  /*3c870*/  LDCU UR11, c[0x0][0x3b8] ;  /* 0x00007700ff0b77ac */ /* 0x000e620008000800 */
[----:B0-----:R-:W-:Y:S01]  /*3c880*/  IMAD R12, R6, UR10, RZ ;  /* 0x0000000a060c7c24 */ /* 0x001fe2000f8e02ff */
[----:B------:R-:W-:Y:S01]  /*3c890*/  LOP3.LUT R6, R11, 0xa, R3, 0xfe, !PT ;  /* 0x0000000a0b067812 */ /* 0x000fe200078efe03 */
[----:B------:R-:W0:Y:S03]  /*3c8a0*/  LDCU UR10, c[0x0][0x3b8] ;  /* 0x00007700ff0a77ac */ /* 0x000e260008000800 */
[C---:B------:R-:W-:Y:S01]  /*3c8b0*/  ISETP.LT.AND P3, PT, R6.reuse, UR31, !P0 ;  /* 0x0000001f06007c0c */ /* 0x040fe2000c761270 */
[----:B------:R-:W-:Y:S01]  /*3c8c0*/  IMAD R6, R6, UR14, RZ ;  /* 0x0000000e06067c24 */ /* 0x000fe2000f8e02ff */
[-C--:B------:R-:W-:Y:S01]  /*3c8d0*/  LEA R14, P5, R12, R2.reuse, 0x1 ;  /* 0x000000020c0e7211 */ /* 0x080fe200078a08ff */
[----:B------:R-:W0:Y:S01]  /*3c8e0*/  LDCU UR14, c[0x0][0x39c] ;  /* 0x00007380ff0e77ac */ /* 0x000e220008000800 */
[----:B------:R-:W-:-:S02]  /*3c8f0*/  LEA R16, P4, R18, R2, 0x1 ;  /* 0x0000000212107211 */ /* 0x000fc400078808ff */
[----:B------:R-:W-:Y:S01]  /*3c900*/  LEA.HI.X.SX32 R15, R12, R0, 0x1, P5 ;  /* 0x000000000c0f7211 */ /* 0x000fe200028f0eff */
[----:B------:R-:W0:Y:S01]  /*3c910*/  LDCU UR31, c[0x0][0x39c] ;  /* 0x00007380ff1f77ac */ /* 0x000e220008000800 */
[----:B------:R-:W-:Y:S02]  /*3c920*/  LEA R12, P6, R6, R2, 0x1 ;  /* 0x00000002060c7211 */ /* 0x000fe400078c08ff */
[-C--:B------:R-:W-:Y:S02]  /*3c930*/  LEA.HI.X.SX32 R17, R18, R0.reuse, 0x1, P4 ;  /* 0x0000000012117211 */ /* 0x080fe400020f0eff */
[----:B------:R-:W-:Y:S02]  /*3c940*/  LEA.HI.X.SX32 R13, R6, R0, 0x1, P6 ;  /* 0x00000000060d7211 */ /* 0x000fe400030f0eff */
[----:B------:R-:W2:Y:S04]  /*3c950*/  LDL.LU R6, [R1] ;  /* 0x0000000001067983 */ /* 0x000ea80000300800 */
[----:B------:R-:W-:Y:S04]  /*3c960*/  @P1 STG.E.U16 desc[UR12][R14.64], R26 ;  /* 0x0000001a0e001986 */ /* 0x000fe8000c10150c */
[----:B---3--:R3:W-:Y:S04]  /*3c970*/  @P2 STG.E.U16 desc[UR12][R16.64], R21 ;  /* 0x0000001510002986 */ /* 0x0087e8000c10150c */
[----:B---3--:R-:W3:Y:S04]  /*3c980*/  LDL.LU R17, [R1+0xdd0] ;  /* 0x000dd00001117983 */ /* 0x008ee80000300800 */
[----:B------:R-:W5:Y:S04]  /*3c990*/  LDL.LU R18, [R1+0x4] ;  /* 0x0000040001127983 */ /* 0x000f680000300800 */
[----:B------:R-:W5:Y:S04]  /*3c9a0*/  LDL.LU R29, [R1+0x8] ;  /* 0x00000800011d7983 */ /* 0x000f680000300800 */
[----:B------:R-:W5:Y:S01]  /*3c9b0*/  LDL.LU R16, [R1+0xc] ;  /* 0x00000c0001107983 */ /* 0x000f620000300800 */
[C---:B------:R-:W-:Y:S01]  /*3c9c0*/  ISETP.LT.AND P5, PT, R28.reuse, UR32, !P0 ;  /* 0x000000201c007c0c */ /* 0x040fe2000c7a1270 */
[----:B------:R-:W-:Y:S01]  /*3c9d0*/  IMAD R28, R28, UR15, RZ ;  /* 0x0000000f1c1c7c24 */ /* 0x000fe2000f8e02ff */
[----:B------:R-:W0:Y:S04]  /*3c9e0*/  LDCU UR15, c[0x0][0x3b8] ;  /* 0x00007700ff0f77ac */ /* 0x000e280008000800 */
[C---:B------:R-:W-:Y:S01]  /*3c9f0*/  LEA R14, P1, R28.reuse, R2, 0x1 ;  /* 0x000000021c0e7211 */ /* 0x040fe200078208ff */
[----:B------:R1:W-:Y:S01]  /*3ca00*/  @P3 STG.E.U16 desc[UR12][R12.64], R4 ;  /* 0x000000040c003986 */ /* 0x0003e2000c10150c */
[----:B------:R-:W0:Y:S02]  /*3ca10*/  LDCU UR32, c[0x0][0x39c] ;  /* 0x00007380ff2077ac */ /* 0x000e240008000800 */
[----:B------:R-:W-:-:S02]  /*3ca20*/  LEA.HI.X.SX32 R15, R28, R0, 0x1, P1 ;  /* 0x000000001c0f7211 */ /* 0x000fc400008f0eff */
[----:B------:R-:W-:-:S03]  /*3ca30*/  LOP3.LUT R28, R11, 0x10, R3, 0xfe, !PT ;  /* 0x000000100b1c7812 */ /* 0x000fc600078efe03 */
[----:B----4-:R4:W-:Y:S01]  /*3ca40*/  @P5 STG.E.U16 desc[UR12][R14.64], R27 ;  /* 0x0000001b0e005986 */ /* 0x0109e2000c10150c */
[C-C-:B-1----:R-:W-:Y:S01]  /*3ca50*/  LOP3.LUT R12, R11.reuse, 0xe, R3.reuse, 0xfe, !PT ;  /* 0x0000000e0b0c7812 */ /* 0x142fe200078efe03 */
[C---:B------:R-:W-:Y:S01]  /*3ca60*/  IMAD R23, R28.reuse, UR17, RZ ;  /* 0x000000111c177c24 */ /* 0x040fe2000f8e02ff */
[----:B------:R-:W-:Y:S01]  /*3ca70*/  ISETP.LT.AND P2, PT, R28, UR34, !P0 ;  /* 0x000000221c007c0c */ /* 0x000fe2000c741270 */
[----:B------:R-:W1:Y:S01]  /*3ca80*/  LDCU UR17, c[0x0][0x3b8] ;  /* 0x00007700ff1177ac */ /* 0x000e620008000800 */
[C---:B------:R-:W-:Y:S01]  /*3ca90*/  ISETP.LT.AND P4, PT, R12.reuse, UR33, !P0 ;  /* 0x000000210c007c0c */ /* 0x040fe2000c781270 */
[----:B------:R-:W0:Y:S01]  /*3caa0*/  LDCU UR33, c[0x0][0x39c] ;  /* 0x00007380ff2177ac */ /* 0x000e220008000800 */
[----:B----4-:R-:W-:Y:S01]  /*3cab0*/  IMAD R15, R12, UR16, RZ ;  /* 0x000000100c0f7c24 */ /* 0x010fe2000f8e02ff */
[C-C-:B------:R-:W-:Y:S02]  /*3cac0*/  LOP3.LUT R12, R11.reuse, 0x12, R3.reuse, 0xfe, !PT ;  /* 0x000000120b0c7812 */ /* 0x140fe400078efe03 */
[----:B------:R-:W-:Y:S01]  /*3cad0*/  LOP3.LUT R14, R11, 0x82, R3, 0xfe, !PT ;  /* 0x000000820b0e7812 */ /* 0x000fe200078efe03 */
[----:B------:R-:W4:Y:S01]  /*3cae0*/  LDCU UR16, c[0x0][0x3b8] ;  /* 0x00007700ff1077ac */ /* 0x000f220008000800 */
[-C--:B------:R-:W-:Y:S01]  /*3caf0*/  LEA R26, P3, R15, R2.reuse, 0x1 ;  /* 0x000000020f1a7211 */ /* 0x080fe200078608ff */
[C---:B------:R-:W-:Y:S01]  /*3cb00*/  IMAD R28, R12.reuse, UR18, RZ ;  /* 0x000000120c1c7c24 */ /* 0x040fe2000f8e02ff */
[----:B------:R-:W-:Y:S01]  /*3cb10*/  ISETP.LT.AND P1, PT, R12, UR35, !P0 ;  /* 0x000000230c007c0c */ /* 0x000fe2000c721270 */
[----:B------:R-:W0:Y:S01]  /*3cb20*/  LDCU UR18, c[0x0][0x3b8] ;  /* 0x00007700ff1277ac */ /* 0x000e220008000800 */
[----:B------:R-:W-:-:S02]  /*3cb30*/  LEA R12, P5, R23, R2, 0x1 ;  /* 0x00000002170c7211 */ /* 0x000fc400078a08ff */
[-C--:B------:R-:W-:Y:S01]  /*3cb40*/  LEA.HI.X.SX32 R27, R15, R0.reuse, 0x1, P3 ;  /* 0x000000000f1b7211 */ /* 0x080fe200018f0eff */
[----:B------:R-:W0:Y:S01]  /*3cb50*/  LDCU UR34, c[0x0][0x39c] ;  /* 0x00007380ff2277ac */ /* 0x000e220008000800 */
[----:B------:R-:W-:Y:S02]  /*3cb60*/  LEA.HI.X.SX32 R13, R23, R0, 0x1, P5 ;  /* 0x00000000170d7211 */ /* 0x000fe400028f0eff */
[----:B------:R-:W-:Y:S01]  /*3cb70*/  ISETP.LT.AND P3, PT, R14, UR9, !P0 ;  /* 0x000000090e007c0c */ /* 0x000fe2000c761270 */
[----:B------:R-:W-:Y:S01]  /*3cb80*/  @P4 STG.E.U16 desc[UR12][R26.64], R22 ;  /* 0x000000161a004986 */ /* 0x000fe2000c10150c */
[C---:B------:R-:W-:Y:S01]  /*3cb90*/  LEA R14, P6, R28.reuse, R2, 0x1 ;  /* 0x000000021c0e7211 */ /* 0x040fe200078c08ff */
[----:B------:R-:W0:Y:S03]  /*3cba0*/  LDCU UR9, c[0x0][0x3b8] ;  /* 0x00007700ff0977ac */ /* 0x000e260008000800 */
[----:B------:R-:W-:-:S02]  /*3cbb0*/  LEA.HI.X.SX32 R15, R28, R0, 0x1, P6 ;  /* 0x000000001c0f7211 */ /* 0x000fc400030f0eff */
[C-C-:B------:R-:W-:Y:S01]  /*3cbc0*/  LOP3.LUT R28, R11.reuse, 0x16, R3.reuse, 0xfe, !PT ;  /* 0x000000160b1c7812 */ /* 0x140fe200078efe03 */
[----:B--2---:R2:W-:Y:S03]  /*3cbd0*/  @P2 STG.E.U16 desc[UR12][R12.64], R6 ;  /* 0x000000060c002986 */ /* 0x0045e6000c10150c */
[----:B------:R-:W-:Y:S02]  /*3cbe0*/  ISETP.LT.AND P2, PT, R28, UR37, !P0 ;  /* 0x000000251c007c0c */ /* 0x000fe4000c741270 */
[C-C-:B--2---:R-:W-:Y:S02]  /*3cbf0*/  LOP3.LUT R12, R11.reuse, 0x14, R3.reuse, 0xfe, !PT ;  /* 0x000000140b0c7812 */ /* 0x144fe400078efe03 */
[----:B------:R-:W-:Y:S02]  /*3cc00*/  LOP3.LUT R13, R11, 0x18, R3, 0xfe, !PT ;  /* 0x000000180b0d7812 */ /* 0x000fe400078efe03 */
[C---:B------:R-:W-:Y:S01]  /*3cc10*/  ISETP.LT.AND P5, PT, R12.reuse, UR36, !P0 ;  /* 0x000000240c007c0c */ /* 0x040fe2000c7a1270 */
[----:B------:R-:W-:Y:S01]  /*3cc20*/  IMAD R23, R12, UR19, RZ ;  /* 0x000000130c177c24 */ /* 0x000fe2000f8e02ff */
[----:B------:R-:W2:Y:S01]  /*3cc30*/  LDCU UR19, c[0x0][0x3b8] ;  /* 0x00007700ff1377ac */ /* 0x000ea20008000800 */
[----:B------:R-:W-:-:S02]  /*3cc40*/  IMAD R12, R28, UR20, RZ ;  /* 0x000000141c0c7c24 */ /* 0x000fc4000f8e02ff */
[C---:B------:R-:W-:Y:S01]  /*3cc50*/  IMAD R28, R13.reuse, UR21, RZ ;  /* 0x000000150d1c7c24 */ /* 0x040fe2000f8e02ff */
[----:B---3--:R-:W-:Y:S01]  /*3cc60*/  PRMT R17, R24, 0x7632, R17 ;  /* 0x0000763218117816 */ /* 0x008fe20000000011 */
[----:B------:R-:W3:Y:S01]  /*3cc70*/  LDCU UR20, c[0x0][0x39c] ;  /* 0x00007380ff1477ac */ /* 0x000ee20008000800 */
[----:B-----5:R5:W-:Y:S01]  /*3cc80*/  @P1 STG.E.U16 desc[UR12][R14.64], R18 ;  /* 0x000000120e001986 */ /* 0x020be2000c10150c */
[----:B------:R-:W-:Y:S02]  /*3cc90*/  ISETP.LT.AND P1, PT, R13, UR38, !P0 ;  /* 0x000000260d007c0c */ /* 0x000fe4000c721270 */
[----:B------:R-:W-:Y:S01]  /*3cca0*/  LOP3.LUT R13, R11, 0x16, R3, 0xfe, !PT ;  /* 0x000000160b0d7812 */ /* 0x000fe200078efe03 */
[----:B------:R-:W1:Y:S01]  /*3ccb0*/  LDCU UR21, c[0x0][0x39c] ;  /* 0x00007380ff1577ac */ /* 0x000e620008000800 */
[----:B------:R-:W-:-:S03]  /*3ccc0*/  LEA R12, P6, R12, R2, 0x1 ;  /* 0x000000020c0c7211 */ /* 0x000fc600078c08ff */
[----:B0-----:R-:W-:Y:S01]  /*3ccd0*/  IMAD R13, R13, UR15, RZ ;  /* 0x0000000f0d0d7c24 */ /* 0x001fe2000f8e02ff */
[----:B------:R-:W-:Y:S01]  /*3cce0*/  PRMT R7, R18, 0x7632, R7 ;  /* 0x0000763212077816 */ /* 0x000fe20000000007 */
[----:B------:R-:W0:Y:S01]  /*3ccf0*/  LDCU UR15, c[0x0][0x3b8] ;  /* 0x00007700ff0f77ac */ /* 0x000e220008000800 */
[----:B-----5:R-:W-:-:S04]  /*3cd00*/  LEA R14, P4, R23, R2, 0x1 ;  /* 0x00000002170e7211 */ /* 0x020fc800078808ff */
[----:B------:R-:W-:Y:S02]  /*3cd10*/  LEA.HI.X.SX32 R15, R23, R0, 0x1, P4 ;  /* 0x00000000170f7211 */ /* 0x000fe400020f0eff */
[C---:B------:R-:W-:Y:S02]  /*3cd20*/  LEA R26, P4, R28.reuse, R2, 0x1 ;  /* 0x000000021c1a7211 */ /* 0x040fe400078808ff */
[-C--:B------:R-:W-:Y:S02]  /*3cd30*/  LEA.HI.X.SX32 R13, R13, R0.reuse, 0x1, P6 ;  /* 0x000000000d0d7211 */ /* 0x080fe400030f0eff */
[----:B------:R-:W-:Y:S01]  /*3cd40*/  LEA.HI.X.SX32 R27, R28, R0, 0x1, P4 ;  /* 0x000000001c1b7211 */ /* 0x000fe200020f0eff */
[----:B------:R5:W-:Y:S04]  /*3cd50*/  @P5 STG.E.U16 desc[UR12][R14.64], R29 ;  /* 0x0000001d0e005986 */ /* 0x000be8000c10150c */
[----:B------:R0:W-:Y:S04]  /*3cd60*/  @P2 STG.E.U16 desc[UR12][R12.64], R16 ;  /* 0x000000100c002986 */ /* 0x0001e8000c10150c */
[----:B------:R1:W-:Y:S04]  /*3cd70*/  @P1 STG.E.U16 desc[UR12][R26.64], R24 ;  /* 0x000000181a001986 */ /* 0x0003e8000c10150c */
[----:B-----5:R-:W5:Y:S04]  /*3cd80*/  LDL.LU.64 R14, [R1+0xdc8] ;  /* 0x000dc800010e7983 */ /* 0x020f680000300a00 */
[----:B0-----:R-:W2:Y:S04]  /*3cd90*/  LDL.LU.64 R12, [R1+0xdc0] ;  /* 0x000dc000010c7983 */ /* 0x001ea80000300a00 */
[----:B-1----:R-:W2:Y:S01]  /*3cda0*/  LDL.LU.64 R26, [R1+0xdb8] ;  /* 0x000db800011a7983 */ /* 0x002ea20000300a00 */
[----:B------:R-:W-:-:S02]  /*3cdb0*/  LOP3.LUT R23, R11, 0x84, R3, 0xfe, !PT ;  /* 0x000000840b177812 */ /* 0x000fc400078efe03 */
[--C-:B------:R-:W-:Y:S02]  /*3cdc0*/  LOP3.LUT R28, R11, 0x1c, R3.reuse, 0xfe, !PT ;  /* 0x0000001c0b1c7812 */ /* 0x100fe400078efe03 */
[----:B------:R-:W-:Y:S01]  /*3cdd0*/  ISETP.LT.AND P5, PT, R23, UR14, !P0 ;  /* 0x0000000e17007c0c */ /* 0x000fe2000c7a1270 */
[----:B------:R-:W0:Y:S01]  /*3cde0*/  LDCU UR14, c[0x0][0x3b8] ;  /* 0x00007700ff0e77ac */ /* 0x000e220008000800 */
[----:B------:R-:W-:Y:S02]  /*3cdf0*/  LOP3.LUT R23, R11, 0x1a, R3, 0xfe, !PT ;  /* 0x0000001a0b177812 */ /* 0x000fe400078efe03 */
[----:B------:R-:W3:Y:S01]  /*3ce00*/  LDL.LU R3, [R1+0x6c] ;  /* 0x00006c0001037983 */ /* 0x000ee20000300800 */
[----:B--2---:R-:W-:-:S03]  /*3ce10*/  PRMT R26, R25, 0x7632, R26 ;  /* 0x00007632191a7816 */ /* 0x004fc6000000001a */
[----:B------:R-:W2:Y:S01]  /*3ce20*/  LDL.LU R25, [R1+0xdb0] ;  /* 0x000db00001197983 */ /* 0x000ea20000300800 */
[C---:B------:R-:W-:Y:S01]  /*3ce30*/  ISETP.LT.AND P4, PT, R23.reuse, UR39, !P0 ;  /* 0x0000002717007c0c */ /* 0x040fe2000c781270 */
[----:B------:R-:W-:Y:S01]  /*3ce40*/  IMAD R23, R23, UR22, RZ ;  /* 0x0000001617177c24 */ /* 0x000fe2000f8e02ff */
[----:B------:R-:W-:Y:S01]  /*3ce50*/  PRMT R27, R8, 0x7632, R27 ;  /* 0x00007632081b7816 */ /* 0x000fe2000000001b */
[----:B------:R1:W-:Y:S01]  /*3ce60*/  STL.S16 [R1+0xc], R26 ;  /* 0x00000c1a01007387 */ /* 0x0003e20000100600 */
[----:B------:R-:W-:Y:S01]  /*3ce70*/  ISETP.LT.AND P6, PT, R28, UR40, !P0 ;  /* 0x000000281c007c0c */ /* 0x000fe2000c7c1270 */
[----:B------:R-:W0:Y:S02]  /*3ce80*/  LDCU UR22, c[0x0][0x39c] ;  /* 0x00007380ff1677ac */ /* 0x000e240008000800 */
[----:B------:R3:W-:Y:S01]  /*3ce90*/  STL.S16 [R1+0x30], R27 ;  /* 0x0000301b01007387 */ /* 0x0007e20000100600 */
[----:B-1----:R-:W-:-:S04]  /*3cea0*/  LEA R26, P1, R23, R2, 0x1 ;  /* 0x00000002171a7211 */ /* 0x002fc800078208ff */
[----:B---3--:R-:W-:Y:S02]  /*3ceb0*/  LEA.HI.X.SX32 R27, R23, R0, 0x1, P1 ;  /* 0x00000000171b7211 */ /* 0x008fe400008f0eff */
[----:B------:R-:W3:Y:S01]  /*3cec0*/  LDL.LU R23, [R1+0xdac] ;  /* 0x000dac0001177983 */ /* 0x000ee20000300800 */
[----:B--2---:R-:W-:-:S03]  /*3ced0*/  PRMT R25, R20, 0x7632, R25 ;  /* 0x0000763214197816 */ /* 0x004fc60000000019 */
[----:B------:R-:W2:Y:S04]  /*3cee0*/  LDL.LU R20, [R1+0xda8] ;  /* 0x000da80001147983 */ /* 0x000ea80000300800 */
[----:B------:R1:W-:Y:S04]  /*3cef0*/  STL.S16 [R1+0x1c], R25 ;  /* 0x00001c1901007387 */ /* 0x0003e80000100600 */
[----:B-1----:R-:W2:Y:S01]  /*3cf00*/  LDL.LU R25, [R1+0xda4] ;  /* 0x000da40001197983 */ /* 0x002ea20000300800 */
[----:B------:R-:W-:-:S05]  /*3cf10*/  PRMT R9, R3, 0x7632, R9 ;  /* 0x0000763203097816 */ /* 0x000fca0000000009 */
[----:B------:R-:W-:Y:S01]  /*3cf20*/  STL.S16 [R1+0x34], R9 ;  /* 0x0000340901007387 */ /* 0x000fe20000100600 */
[----:B------:R-:W1:Y:S01]  /*3cf30*/  S2R R3, SR_TID.X ;  /* 0x0000000000037919 */ /* 0x000e620000002100 */
[----:B------:R-:W-:Y:S01]  /*3cf40*/  IMAD R28, R28, UR23, RZ ;  /* 0x000000171c1c7c24 */ /* 0x000fe2000f8e02ff */
[----:B---3--:R-:W-:Y:S01]  /*3cf50*/  PRMT R23, R22, 0x7632, R23 ;  /* 0x0000763216177816 */ /* 0x008fe20000000017 */
[----:B------:R-:W3:Y:S01]  /*3cf60*/  LDCU UR23, c[0x0][0x39c] ;  /* 0x00007380ff1777ac */ /* 0x000ee20008000800 */
[----:B--2---:R2:W-:Y:S04]  /*3cf70*/  @P4 STG.E.U16 desc[UR12][R26.64], R25 ;  /* 0x000000191a004986 */ /* 0x0045e8000c10150c */
[----:B--2---:R-:W2:Y:S01]  /*3cf80*/  LDL.LU R26, [R1+0xda0] ;  /* 0x000da000011a7983 */ /* 0x004ea20000300800 */
[----:B------:R-:W-:-:S02]  /*3cf90*/  LEA R8, P2, R28, R2, 0x1 ;  /* 0x000000021c087211 */ /* 0x000fc400078408ff */
[----:B-1----:R-:W-:Y:S02]  /*3cfa0*/  SHF.R.U32.HI R3, RZ, 0x8, R3 ;  /* 0x00000008ff037819 */ /* 0x002fe40000011603 */
[----:B------:R-:W-:Y:S02]  /*3cfb0*/  LEA.HI.X.SX32 R9, R28, R0, 0x1, P2 ;  /* 0x000000001c097211 */ /* 0x000fe400010f0eff */
[----:B------:R-:W-:Y:S02]  /*3cfc0*/  SGXT.U32 R3, R3, 0x1 ;  /* 0x000000010303781a */ /* 0x000fe40000000000 */
[----:B------:R-:W-:Y:S02]  /*3cfd0*/  PRMT R20, R21, 0x7632, R20 ;  /* 0x0000763215147816 */ /* 0x000fe40000000014 */
[C-C-:B------:R-:W-:Y:S02]  /*3cfe0*/  LOP3.LUT R27, R11.reuse, 0x1e, R3.reuse, 0xfe, !PT ;  /* 0x0000001e0b1b7812 */ /* 0x140fe400078efe03 */
[----:B------:R-:W-:Y:S01]  /*3cff0*/  LOP3.LUT R28, R11, 0x20, R3, 0xfe, !PT ;  /* 0x000000200b1c7812 */ /* 0x000fe200078efe03 */
[----:B--2---:R1:W-:Y:S04]  /*3d000*/  @P6 STG.E.U16 desc[UR12][R8.64], R26 ;  /* 0x0000001a08006986 */ /* 0x0043e8000c10150c */
[----:B-1----:R-:W2:Y:S04]  /*3d010*/  LDL.LU.64 R8, [R1+0xd98] ;  /* 0x000d980001087983 */ /* 0x002ea80000300a00 */
[----:B------:R-:W2:Y:S04]  /*3d020*/  LDL.LU R3, [R1+0x18] ;  /* 0x0000180001037983 */ /* 0x000ea80000300800 */
[----:B------:R-:W2:Y:S01]  /*3d030*/  LDL.LU R21, [R1+0xd90] ;  /* 0x000d900001157983 */ /* 0x000ea20000300800 */
[C---:B------:R-:W-:Y:S01]  /*3d040*/  ISETP.LT.AND P4, PT, R27.reuse, UR26, !P0 ;  /* 0x0000001a1b007c0c */ /* 0x040fe2000c781270 */
[----:B------:R-:W-:Y:S01]  /*3d050*/  IMAD R27, R27, UR24, RZ ;  /* 0x000000181b1b7c24 */ /* 0x000fe2000f8e02ff */
[----:B------:R-:W-:Y:S01]  /*3d060*/  ISETP.LT.AND P6, PT, R28, UR27, !P0 ;  /* 0x0000001b1c007c0c */ /* 0x000fe2000c7c1270 */
[----:B------:R1:W-:Y:S01]  /*3d070*/  STL.S16 [R1+0x2c], R20 ;  /* 0x00002c1401007387 */ /* 0x0003e20000100600 */
[----:B--2---:R-:W-:-:S02]  /*3d080*/  PRMT R21, R4, 0x7632, R21 ;  /* 0x0000763204157816 */ /* 0x004fc40000000015 */
[----:B------:R-:W-:Y:S01]  /*3d090*/  PRMT R5, R3, 0x7632, R5 ;  /* 0x0000763203057816 */ /* 0x000fe20000000005 */
[----:B------:R-:W-:Y:S01]  /*3d0a0*/  IMAD R28, R28, UR4, RZ ;  /* 0x000000041c1c7c24 */ /* 0x000fe2000f8e02ff */
[----:B-1----:R-:W-:Y:S01]  /*3d0b0*/  LEA R20, P1, R27, R2, 0x1 ;  /* 0x000000021b147211 */ /* 0x002fe200078208ff */
[----:B------:R1:W-:Y:S01]  /*3d0c0*/  STL.S16 [R1+0x28], R21 ;  /* 0x0000281501007387 */ /* 0x0003e20000100600 */
[----:B------:R-:W-:Y:S01]  /*3d0d0*/  PRMT R19, R29, 0x7632, R19 ;  /* 0x000076321d137816 */ /* 0x000fe20000000013 */
[----:B------:R-:W2:Y:S01]  /*3d0e0*/  LDCU UR24, c[0x0][0x39c] ;  /* 0x00007380ff1877ac */ /* 0x000ea20008000800 */
[----:B------:R-:W0:Y:S01]  /*3d0f0*/  S2R R3, SR_TID.X ;  /* 0x0000000000037919 */ /* 0x000e220000002100 */
[----:B------:R-:W-:Y:S01]  /*3d100*/  PRMT R8, R16, 0x7632, R8 ;  /* 0x0000763210087816 */ /* 0x000fe20000000008 */
[----:B------:R-:W0:Y:S01]  /*3d110*/  LDCU UR4, c[0x0][0x3b8] ;  /* 0x00007700ff0477ac */ /* 0x000e220008000800 */
[----:B-1----:R-:W-:Y:S01]  /*3d120*/  LEA.HI.X.SX32 R21, R27, R0, 0x1, P1 ;  /* 0x000000001b157211 */ /* 0x002fe200008f0eff */
[----:B------:R-:W1:Y:S01]  /*3d130*/  LDCU UR26, c[0x0][0x39c] ;  /* 0x00007380ff1a77ac */ /* 0x000e620008000800 */
[----:B------:R-:W2:Y:S01]  /*3d140*/  LDL.LU R27, [R1+0xd8c] ;  /* 0x000d8c00011b7983 */ /* 0x000ea20000300800 */
[----:B------:R-:W-:-:S02]  /*3d150*/  PRMT R9, R25, 0x7632, R9 ;  /* 0x0000763219097816 */ /* 0x000fc40000000009 */
[----:B------:R-:W-:Y:S01]  /*3d160*/  PRMT R10, R26, 0x7632, R10 ;  /* 0x000076321a0a7816 */ /* 0x000fe2000000000a */
[----:B------:R-:W3:Y:S01]  /*3d170*/  LDL.LU R22, [R1+0xd88] ;  /* 0x000d880001167983 */ /* 0x000ee20000300800 */
[----:B------:R-:W0:Y:S03]  /*3d180*/  LDCU UR27, c[0x0][0x39c] ;  /* 0x00007380ff1b77ac */ /* 0x000e260008000800 */
[----:B------:R-:W-:Y:S04]  /*3d190*/  STL.S16 [R1+0x38], R5 ;  /* 0x0000380501007387 */ /* 0x000fe80000100600 */
[----:B------:R-:W-:Y:S04]  /*3d1a0*/  STL.S16 [R1+0x3c], R23 ;  /* 0x00003c1701007387 */ /* 0x000fe80000100600 */
[----:B--2---:R2:W-:Y:S04]  /*3d1b0*/  @P4 STG.E.U16 desc[UR12][R20.64], R27 ;  /* 0x0000001b14004986 */ /* 0x0045e8000c10150c */
[----:B--2---:R-:W2:Y:S01]  /*3d1c0*/  LDL.LU.64 R20, [R1+0xd80] ;  /* 0x000d800001147983 */ /* 0x004ea20000300a00 */
[----:B0-----:R-:W-:-:S02]  /*3d1d0*/  SHF.R.U32.HI R3, RZ, 0x8, R3 ;  /* 0x00000008ff037819 */ /* 0x001fc40000011603 */
[C---:B------:R-:W-:Y:S02]  /*3d1e0*/  LEA R4, P2, R28.reuse, R2, 0x1 ;  /* 0x000000021c047211 */ /* 0x040fe400078408ff */
[----:B------:R-:W-:Y:S02]  /*3d1f0*/  SGXT.U32 R3, R3, 0x1 ;  /* 0x000000010303781a */ /* 0x000fe40000000000 */
[----:B------:R-:W-:Y:S02]  /*3d200*/  LEA.HI.X.SX32 R5, R28, R0, 0x1, P2 ;  /* 0x000000001c057211 */ /* 0x000fe400010f0eff */
[C-C-:B------:R-:W-:Y:S02]  /*3d210*/  LOP3.LUT R23, R11.reuse, 0x22, R3.reuse, 0xfe, !PT ;  /* 0x000000220b177812 */ /* 0x140fe400078efe03 */
[----:B------:R-:W-:Y:S02]  /*3d220*/  LOP3.LUT R28, R11, 0x24, R3, 0xfe, !PT ;  /* 0x000000240b1c7812 */ /* 0x000fe400078efe03 */
[C---:B------:R-:W-:Y:S01]  /*3d230*/  ISETP.LT.AND P4, PT, R23.reuse, UR25, !P0 ;  /* 0x0000001917007c0c */ /* 0x040fe2000c781270 */
[----:B------:R-:W-:Y:S01]  /*3d240*/  IMAD R3, R23, UR5, RZ ;  /* 0x0000000517037c24 */ /* 0x000fe2000f8e02ff */
[----:B------:R-:W-:Y:S01]  /*3d250*/  PRMT R27, R6, 0x7632, R27 ;  /* 0x00007632061b7816 */ /* 0x000fe2000000001b */
[----:B------:R-:W0:Y:S03]  /*3d260*/  LDCU UR25, c[0x0][0x39c] ;  /* 0x00007380ff1977ac */ /* 0x000e260008000800 */
[C---:B------:R-:W-:Y:S01]  /*3d270*/  LEA R6, P1, R3.reuse, R2, 0x1 ;  /* 0x0000000203067211 */ /* 0x040fe200078208ff */
[----:B------:R-:W0:Y:S01]  /*3d280*/  LDCU UR5, c[0x0][0x3b8] ;  /* 0x00007700ff0577ac */ /* 0x000e220008000800 */
[----:B--2---:R2:W-:Y:S04]  /*3d290*/  @P6 STG.E.U16 desc[UR12][R4.64], R20 ;  /* 0x0000001404006986 */ /* 0x0045e8000c10150c */
[----:B--2---:R-:W2:Y:S04]  /*3d2a0*/  LDL.LU.64 R4, [R1+0xd78] ;  /* 0x000d780001047983 */ /* 0x004ea80000300a00 */
[----:B------:R-:W2:Y:S04]  /*3d2b0*/  LDL.LU R23, [R1+0xd70] ;  /* 0x000d700001177983 */ /* 0x000ea80000300800 */
[----:B------:R0:W-:Y:S02]  /*3d2c0*/  STL.S16 [R1+0x18], R7 ;  /* 0x0000180701007387 */ /* 0x0001e40000100600 */
[----:B0-----:R-:W-:-:S02]  /*3d2d0*/  LEA.HI.X.SX32 R7, R3, R0, 0x1, P1 ;  /* 0x0000000003077211 */ /* 0x001fc400008f0eff */
[----:B------:R-:W0:Y:S01]  /*3d2e0*/  S2R R3, SR_TID.X ;  /* 0x0000000000037919 */ /* 0x000e220000002100 */
[----:B------:R-:W-:Y:S04]  /*3d2f0*/  STL.S16 [R1+0x24], R19 ;  /* 0x0000241301007387 */ /* 0x000fe80000100600 */
[----:B------:R-:W-:Y:S04]  /*3d300*/  STL.S16 [R1+0x20], R8 ;  /* 0x0000200801007387 */ /* 0x000fe80000100600 */
[----:B------:R1:W-:Y:S01]  /*3d310*/  @P4 STG.E.U16 desc[UR12][R6.64], R21 ;  /* 0x0000001506004986 */ /* 0x0003e2000c10150c */
[C---:B------:R-:W-:Y:S01]  /*3d320*/  ISETP.LT.AND P6, PT, R28.reuse, UR28, !P0 ;  /* 0x0000001c1c007c0c */ /* 0x040fe2000c7c1270 */
[----:B------:R-:W-:Y:S01]  /*3d330*/  IMAD R28, R28, UR6, RZ ;  /* 0x000000061c1c7c24 */ /* 0x000fe2000f8e02ff */
[----:B---3--:R-:W-:Y:S01]  /*3d340*/  PRMT R13, R22, 0x7632, R13 ;  /* 0x00007632160d7816 */ /* 0x008fe2000000000d */
[----:B------:R-:W3:Y:S01]  /*3d350*/  LDCU UR6, c[0x0][0x3b8] ;  /* 0x00007700ff0677ac */ /* 0x000ee20008000800 */
[----:B-1----:R-:W5:Y:S01]  /*3d360*/  LDL.LU.64 R6, [R1+0xd68] ;  /* 0x000d680001067983 */ /* 0x002f620000300a00 */
[----:B0-----:R-:W-:Y:S01]  /*3d370*/  SHF.R.U32.HI R3, RZ, 0x8, R3 ;  /* 0x00000008ff037819 */ /* 0x001fe20000011603 */
[----:B------:R-:W0:Y:S03]  /*3d380*/  LDCU UR28, c[0x0][0x39c] ;  /* 0x00007380ff1c77ac */ /* 0x000e260008000800 */
[----:B------:R-:W-:-:S04]  /*3d390*/  SGXT.U32 R3, R3, 0x1 ;  /* 0x000000010303781a */ /* 0x000fc80000000000 */
[----:B------:R-:W-:-:S04]  /*3d3a0*/  LOP3.LUT R8, R11, 0x26, R3, 0xfe, !PT ;  /* 0x000000260b087812 */ /* 0x000fc800078efe03 */
[C---:B------:R-:W-:Y:S01]  /*3d3b0*/  ISETP.LT.AND P4, PT, R8.reuse, UR29, !P0 ;  /* 0x0000001d08007c0c */ /* 0x040fe2000c781270 */
[----:B------:R-:W-:Y:S01]  /*3d3c0*/  IMAD R16, R8, UR7, RZ ;  /* 0x0000000708107c24 */ /* 0x000fe2000f8e02ff */
[-C--:B------:R-:W-:Y:S01]  /*3d3d0*/  LEA R18, P2, R28, R2.reuse, 0x1 ;  /* 0x000000021c127211 */ /* 0x080fe200078408ff */
[----:B------:R-:W-:Y:S01]  /*3d3e0*/  STL.S16 [R1+0x8], R17 ;  /* 0x0000081101007387 */ /* 0x000fe20000100600 */
[----:B------:R-:W-:Y:S01]  /*3d3f0*/  LOP3.LUT R26, R11, 0x2a, R3, 0xfe, !PT ;  /* 0x0000002a0b1a7812 */ /* 0x000fe200078efe03 */
[----:B------:R-:W1:Y:S01]  /*3d400*/  LDCU UR29, c[0x0][0x39c] ;  /* 0x00007380ff1d77ac */ /* 0x000e620008000800 */
[----:B------:R-:W-:Y:S01]  /*3d410*/  LEA R8, P1, R16, R2, 0x1 ;  /* 0x0000000210087211 */ /* 0x000fe200078208ff */
[----:B------:R0:W-:Y:S01]  /*3d420*/  STL.S16 [R1+0x14], R9 ;  /* 0x0000140901007387 */ /* 0x0001e20000100600 */
[-C--:B------:R-:W-:Y:S01]  /*3d430*/  LEA.HI.X.SX32 R19, R28, R0.reuse, 0x1, P2 ;  /* 0x000000001c137211 */ /* 0x080fe200010f0eff */
[----:B------:R-:W1:Y:S02]  /*3d440*/  LDCU UR7, c[0x0][0x3b8] ;  /* 0x00007700ff0777ac */ /* 0x000e640008000800 */
[----:B------:R-:W-:Y:S01]  /*3d450*/  STL.S16 [R1+0x10], R10 ;  /* 0x0000100a01007387 */ /* 0x000fe20000100600 */
[----:B0-----:R-:W-:-:S03]  /*3d460*/  LEA.HI.X.SX32 R9, R16, R0, 0x1, P1 ;  /* 0x0000000010097211 */ /* 0x001fc600008f0eff */
[----:B------:R-:W-:Y:S04]  /*3d470*/  @P6 STG.E.U16 desc[UR12][R18.64], R22 ;  /* 0x0000001612006986 */ /* 0x000fe8000c10150c */
[----:B--2---:R0:W-:Y:S04]  /*3d480*/  @P4 STG.E.U16 desc[UR12][R8.64], R23 ;  /* 0x0000001708004986 */ /* 0x0041e8000c10150c */
[----:B0-----:R-:W2:Y:S04]  /*3d490*/  LDL.LU R8, [R1+0x1c0] ;  /* 0x0001c00001087983 */ /* 0x001ea80000300800 */
[----:B------:R-:W3:Y:S04]  /*3d4a0*/  LDL.LU R9, [R1+0x1c4] ;  /* 0x0001c40001097983 */ /* 0x000ee80000300800 */
[----:B------:R-:W3:Y:S04]  /*3d4b0*/  LDL.LU R10, [R1+0x1c8] ;  /* 0x0001c800010a7983 */ /* 0x000ee80000300800 */
[----:B------:R-:W3:Y:S04]  /*3d4c0*/  LDL.LU R29, [R1+0x1cc] ;  /* 0x0001cc00011d7983 */ /* 0x000ee80000300800 */
[----:B------:R-:W3:Y:S04]  /*3d4d0*/  LDL.LU R19, [R1+0x120] ;  /* 0x0001200001137983 */ /* 0x000ee80000300800 */
[----:B------:R-:W3:Y:S01]  /*3d4e0*/  LDL.LU R18, [R1+0x124] ;  /* 0x0001240001127983 */ /* 0x000ee20000300800 */
[----:B------:R-:W-:-:S02]  /*3d4f0*/  LOP3.LUT R28, R11, 0x28, R3, 0xfe, !PT ;  /* 0x000000280b1c7812 */ /* 0x000fc400078efe03 */
[----:B------:R-:W-:Y:S01]  /*3d500*/  ISETP.LT.AND P4, PT, R26, UR31, !P0 ;  /* 0x0000001f1a007c0c */ /* 0x000fe2000c781270 */
[----:B------:R-:W3:Y:S01]  /*3d510*/  LDL.LU R17, [R1+0x128] ;  /* 0x0001280001117983 */ /* 0x000ee20000300800 */
[C---:B------:R-:W-:Y:S01]  /*3d520*/  ISETP.LT.AND P6, PT, R28.reuse, UR30, !P0 ;  /* 0x0000001e1c007c0c */ /* 0x040fe2000c7c1270 */
[----:B------:R-:W-:Y:S01]  /*3d530*/  IMAD R28, R28, UR8, RZ ;  /* 0x000000081c1c7c24 */ /* 0x000fe2000f8e02ff */
[----:B------:R-:W-:Y:S01]  /*3d540*/  PRMT R23, R21, 0x7632, R23 ;  /* 0x0000763215177816 */ /* 0x000fe20000000017 */
[----:B------:R-:W3:Y:S01]  /*3d550*/  LDL.LU R16, [R1+0x12c] ;  /* 0x00012c0001107983 */ /* 0x000ee20000300800 */
[----:B------:R-:W-:Y:S01]  /*3d560*/  LOP3.LUT R22, R11, 0x2e, R3, 0xfe, !PT ;  /* 0x0000002e0b167812 */ /* 0x000fe200078efe03 */
[----:B------:R-:W0:Y:S01]  /*3d570*/  LDCU UR30, c[0x0][0x39c] ;  /* 0x00007380ff1e77ac */ /* 0x000e220008000800 */
[----:B------:R-:W-:Y:S02]  /*3d580*/  LEA R24, P2, R28, R2, 0x1 ;  /* 0x000000021c187211 */ /* 0x000fe400078408ff */
[----:B-----5:R-:W-:Y:S01]  /*3d590*/  PRMT R15, R6, 0x7632, R15 ;  /* 0x00007632060f7816 */ /* 0x020fe2000000000f */
[----:B------:R-:W5:Y:S01]  /*3d5a0*/  LDCU UR8, c[0x0][0x3b8] ;  /* 0x00007700ff0877ac */ /* 0x000f620008000800 */
[----:B------:R-:W-:Y:S01]  /*3d5b0*/  LEA.HI.X.SX32 R25, R28, R0, 0x1, P2 ;  /* 0x000000001c197211 */ /* 0x000fe200010f0eff */
[----:B------:R-:W0:Y:S04]  /*3d5c0*/  LDCU UR31, c[0x0][0x39c] ;  /* 0x00007380ff1f77ac */ /* 0x000e280008000800 */
[----:B------:R1:W-:Y:S01]  /*3d5d0*/  @P6 STG.E.U16 desc[UR12][R24.64], R4 ;  /* 0x0000000418006986 */ /* 0x0003e2000c10150c */
[----:B------:R-:W-:-:S02]  /*3d5e0*/  PRMT R28, R20, 0x7632, R28 ;  /* 0x00007632141c7816 */ /* 0x000fc4000000001c */
[----:B-1----:R-:W-:Y:S01]  /*3d5f0*/  LOP3.LUT R24, R11, 0x2c, R3, 0xfe, !PT ;  /* 0x0000002c0b187812 */ /* 0x002fe200078efe03 */
[----:B------:R-:W-:Y:S01]  /*3d600*/  IMAD R25, R26, UR9, RZ ;  /* 0x000000091a197c24 */ /* 0x000fe2000f8e02ff */
[----:B------:R-:W1:Y:S02]  /*3d610*/  LDCU UR9, c[0x0][0x3b8] ;  /* 0x00007700ff0977ac */ /* 0x000e640008000800 */
[C---:B------:R-:W-:Y:S01]  /*3d620*/  ISETP.LT.AND P6, PT, R24.reuse, UR20, !P0 ;  /* 0x0000001418007c0c */ /* 0x040fe2000c7c1270 */
[----:B------:R-:W-:Y:S01]  /*3d630*/  IMAD R26, R24, UR10, RZ ;  /* 0x0000000a181a7c24 */ /* 0x000fe2000f8e02ff */
[CC--:B------:R-:W-:Y:S01]  /*3d640*/  LEA R24, P1, R25.reuse, R2.reuse, 0x1 ;  /* 0x0000000219187211 */ /* 0x0c0fe200078208ff */
[----:B------:R-:W0:Y:S03]  /*3d650*/  LDCU UR10, c[0x0][0x3b8] ;  /* 0x00007700ff0a77ac */ /* 0x000e260008000800 */
[----:B------:R-:W-:Y:S01]  /*3d660*/  LEA R20, P2, R26, R2, 0x1 ;  /* 0x000000021a147211 */ /* 0x000fe200078408ff */
[----:B------:R-:W0:Y:S01]  /*3d670*/  LDCU UR20, c[0x0][0x3b8] ;  /* 0x00007700ff1477ac */ /* 0x000e220008000800 */
[----:B------:R-:W-:-:S02]  /*3d680*/  LEA.HI.X.SX32 R25, R25, R0, 0x1, P1 ;  /* 0x0000000019197211 */ /* 0x000fc400008f0eff */
[----:B------:R-:W-:-:S03]  /*3d690*/  LEA.HI.X.SX32 R21, R26, R0, 0x1, P2 ;  /* 0x000000001a157211 */ /* 0x000fc600010f0eff */
[----:B------:R0:W-:Y:S04]  /*3d6a0*/  @P4 STG.E.U16 desc[UR12][R24.64], R5 ;  /* 0x0000000518004986 */ /* 0x0001e8000c10150c */
[----:B------:R1:W-:Y:S01]  /*3d6b0*/  @P6 STG.E.U16 desc[UR12][R20.64], R6 ;  /* 0x0000000614006986 */ /* 0x0003e2000c10150c */
[----:B------:R-:W-:Y:S01]  /*3d6c0*/  ISETP.LT.AND P6, PT, R22, UR21, !P0 ;  /* 0x0000001516007c0c */ /* 0x000fe2000c7c1270 */
[----:B------:R-:W2:Y:S01]  /*3d6d0*/  LDCU UR21, c[0x0][0x39c] ;  /* 0x00007380ff1577ac */ /* 0x000ea20008000800 */
[----:B0-----:R-:W-:Y:S01]  /*3d6e0*/  PRMT R24, R4, 0x7632, R24 ;  /* 0x0000763204187816 */ /* 0x001fe20000000018 */
[----:B-1----:R-:W-:Y:S01]  /*3d6f0*/  IMAD R21, R22, UR11, RZ ;  /* 0x0000000b16157c24 */ /* 0x002fe2000f8e02ff */
[----:B------:R-:W-:Y:S01]  /*3d700*/  PRMT R25, R5, 0x7632, R25 ;  /* 0x0000763205197816 */ /* 0x000fe20000000019 */
[----:B------:R-:W0:Y:S01]  /*3d710*/  LDCU UR11, c[0x0][0x3b8] ;  /* 0x00007700ff0b77ac */ /* 0x000e220008000800 */
[----:B------:R-:W-:-:S02]  /*3d720*/  LOP3.LUT R4, R11, 0x30, R3, 0xfe, !PT ;  /* 0x000000300b047812 */ /* 0x000fc400078efe03 */
[----:B------:R-:W-:Y:S02]  /*3d730*/  LEA R20, P1, R21, R2, 0x1 ;  /* 0x0000000215147211 */ /* 0x000fe400078208ff */
[--C-:B------:R-:W-:Y:S02]  /*3d740*/  LOP3.LUT R5, R11, 0x32, R3.reuse, 0xfe, !PT ;  /* 0x000000320b057812 */ /* 0x100fe400078efe03 */
[C---:B------:R-:W-:Y:S01]  /*3d750*/  ISETP.LT.AND P4, PT, R4.reuse, UR32, !P0 ;  /* 0x0000002004007c0c */ /* 0x040fe2000c781270 */
[----:B------:R-:W-:Y:S01]  /*3d760*/  IMAD R4, R4, UR14, RZ ;  /* 0x0000000e04047c24 */ /* 0x000fe2000f8e02ff */
[----:B------:R-:W-:Y:S01]  /*3d770*/  LEA.HI.X.SX32 R21, R21, R0, 0x1, P1 ;  /* 0x0000000015157211 */ /* 0x000fe200008f0eff */
[----:B------:R-:W1:Y:S01]  /*3d780*/  LDCU UR14, c[0x0][0x3b8] ;  /* 0x00007700ff0e77ac */ /* 0x000e620008000800 */
[C---:B------:R-:W-:Y:S01]  /*3d790*/  ISETP.LT.AND P2, PT, R5.reuse, UR22, !P0 ;  /* 0x0000001605007c0c */ /* 0x040fe2000c741270 */
[----:B------:R-:W-:Y:S01]  /*3d7a0*/  IMAD R5, R5, UR15, RZ ;  /* 0x0000000f05057c24 */ /* 0x000fe2000f8e02ff */
[-C--:B------:R-:W-:Y:S01]  /*3d7b0*/  LEA R6, P1, R4, R2.reuse, 0x1 ;  /* 0x0000000204067211 */ /* 0x080fe200078208ff */
[----:B------:R0:W-:Y:S01]  /*3d7c0*/  @P6 STG.E.U16 desc[UR12][R20.64], R7 ;  /* 0x0000000714006986 */ /* 0x0001e2000c10150c */
[----:B------:R-:W-:Y:S01]  /*3d7d0*/  LOP3.LUT R22, R11, 0x34, R3, 0xfe, !PT ;  /* 0x000000340b167812 */ /* 0x000fe200078efe03 */
[----:B------:R-:W1:Y:S01]  /*3d7e0*/  LDCU UR22, c[0x0][0x39c] ;  /* 0x00007380ff1677ac */ /* 0x000e620008000800 */
[----:B------:R-:W-:Y:S01]  /*3d7f0*/  PRMT R26, R7, 0x7632, R26 ;  /* 0x00007632071a7816 */ /* 0x000fe2000000001a */
[----:B------:R-:W1:Y:S01]  /*3d800*/  LDCU UR15, c[0x0][0x3b8] ;  /* 0x00007700ff0f77ac */ /* 0x000e620008000800 */
[----:B0-----:R-:W-:-:S02]  /*3d810*/  LEA R20, P6, R5, R2, 0x1 ;  /* 0x0000000205147211 */ /* 0x001fc400078c08ff */
[-C--:B------:R-:W-:Y:S02]  /*3d820*/  LEA.HI.X.SX32 R7, R4, R0.reuse, 0x1, P1 ;  /* 0x0000000004077211 */ /* 0x080fe400008f0eff */
[----:B------:R-:W-:Y:S01]  /*3d830*/  LEA.HI.X.SX32 R21, R5, R0, 0x1, P6 ;  /* 0x0000000005157211 */ /* 0x000fe200030f0eff */
[C---:B----4-:R-:W-:Y:S01]  /*3d840*/  IMAD R5, R22.reuse, UR16, RZ ;  /* 0x0000001016057c24 */ /* 0x050fe2000f8e02ff */
[----:B------:R-:W-:Y:S01]  /*3d850*/  ISETP.LT.AND P1, PT, R22, UR23, !P0 ;  /* 0x0000001716007c0c */ /* 0x000fe2000c721270 */
[----:B------:R-:W0:Y:S01]  /*3d860*/  LDCU UR23, c[0x0][0x39c] ;  /* 0x00007380ff1777ac */ /* 0x000e220008000800 */
[----:B------:R-:W-:Y:S01]  /*3d870*/  PRMT R12, R27, 0x7632, R12 ;  /* 0x000076321b0c7816 */ /* 0x000fe2000000000c */
[----:B------:R-:W4:Y:S01]  /*3d880*/  LDCU UR16, c[0x0][0x3b8] ;  /* 0x00007700ff1077ac */ /* 0x000f220008000800 */
[----:B--2---:R2:W-:Y:S04]  /*3d890*/  @P4 STG.E.U16 desc[UR12][R6.64], R8 ;  /* 0x0000000806004986 */ /* 0x0045e8000c10150c */
[----:B---3--:R3:W-:Y:S01]  /*3d8a0*/  @P2 STG.E.U16 desc[UR12][R20.64], R9 ;  /* 0x0000000914002986 */ /* 0x0087e2000c10150c */
[----:B------:R-:W-:-:S02]  /*3d8b0*/  LEA R4, P2, R5, R2, 0x1 ;  /* 0x0000000205047211 */ /* 0x000fc400078408ff */
[C-C-:B--2---:R-:W-:Y:S02]  /*3d8c0*/  LOP3.LUT R7, R11.reuse, 0x36, R3.reuse, 0xfe, !PT ;  /* 0x000000360b077812 */ /* 0x144fe400078efe03 */
[--C-:B------:R-:W-:Y:S02]  /*3d8d0*/  LOP3.LUT R6, R11, 0x38, R3.reuse, 0xfe, !PT ;  /* 0x000000380b067812 */ /* 0x100fe400078efe03 */
[----:B------:R-:W-:Y:S02]  /*3d8e0*/  LEA.HI.X.SX32 R5, R5, R0, 0x1, P2 ;  /* 0x0000000005057211 */ /* 0x000fe400010f0eff */
[C---:B------:R-:W-:Y:S01]  /*3d8f0*/  ISETP.LT.AND P4, PT, R7.reuse, UR24, !P0 ;  /* 0x0000001807007c0c */ /* 0x040fe2000c781270 */
[----:B------:R-:W-:Y:S01]  /*3d900*/  IMAD R7, R7, UR17, RZ ;  /* 0x0000001107077c24 */ /* 0x000fe2000f8e02ff */
[C---:B------:R-:W-:Y:S01]  /*3d910*/  ISETP.LT.AND P2, PT, R6.reuse, UR26, !P0 ;  /* 0x0000001a06007c0c */ /* 0x040fe2000c741270 */
[----:B---3--:R-:W-:Y:S01]  /*3d920*/  IMAD R20, R6, UR4, RZ ;  /* 0x0000000406147c24 */ /* 0x008fe2000f8e02ff */
[----:B------:R2:W-:Y:S01]  /*3d930*/  @P1 STG.E.U16 desc[UR12][R4.64], R10 ;  /* 0x0000000a04001986 */ /* 0x0005e2000c10150c */
[----:B------:R-:W-:Y:S01]  /*3d940*/  LOP3.LUT R21, R11, 0x3a, R3, 0xfe, !PT ;  /* 0x0000003a0b157812 */ /* 0x000fe200078efe03 */
[----:B------:R-:W3:Y:S02]  /*3d950*/  LDCU UR17, c[0x0][0x39c] ;  /* 0x00007380ff1177ac */ /* 0x000ee40008000800 */
[-C--:B------:R-:W-:Y:S01]  /*3d960*/  LEA R6, P6, R20, R2.reuse, 0x1 ;  /* 0x0000000214067211 */ /* 0x080fe200078c08ff */
[----:B------:R-:W0:Y:S01]  /*3d970*/  LDCU UR4, c[0x0][0x3b8] ;  /* 0x00007700ff0477ac */ /* 0x000e220008000800 */
[----:B------:R-:W0:Y:S01]  /*3d980*/  LDCU UR24, c[0x0][0x39c] ;  /* 0x00007380ff1877ac */ /* 0x000e220008000800 */
[C---:B--2---:R-:W-:Y:S01]  /*3d990*/  LEA R4, P1, R7.reuse, R2, 0x1 ;  /* 0x0000000207047211 */ /* 0x044fe200078208ff */
[----:B------:R-:W2:Y:S03]  /*3d9a0*/  LDCU UR26, c[0x0][0x39c] ;  /* 0x00007380ff1a77ac */ /* 0x000ea60008000800 */
[----:B------:R-:W-:-:S02]  /*3d9b0*/  LEA.HI.X.SX32 R5, R7, R0, 0x1, P1 ;  /* 0x0000000007057211 */ /* 0x000fc400008f0eff */
[----:B------:R-:W-:Y:S01]  /*3d9c0*/  LEA.HI.X.SX32 R7, R20, R0, 0x1, P6 ;  /* 0x0000000014077211 */ /* 0x000fe200030f0eff */
[C---:B------:R-:W-:Y:S01]  /*3d9d0*/  IMAD R20, R21.reuse, UR18, RZ ;  /* 0x0000001215147c24 */ /* 0x040fe2000f8e02ff */
[----:B------:R-:W-:Y:S01]  /*3d9e0*/  ISETP.LT.AND P1, PT, R21, UR27, !P0 ;  /* 0x0000001b15007c0c */ /* 0x000fe2000c721270 */
[----:B------:R0:W-:Y:S01]  /*3d9f0*/  @P4 STG.E.U16 desc[UR12][R4.64], R29 ;  /* 0x0000001d04004986 */ /* 0x0001e2000c10150c */
[----:B------:R-:W1:Y:S03]  /*3da00*/  LDCU UR18, c[0x0][0x39c] ;  /* 0x00007380ff1277ac */ /* 0x000e660008000800 */
[----:B------:R2:W-:Y:S01]  /*3da10*/  @P2 STG.E.U16 desc[UR12][R6.64], R19 ;  /* 0x0000001306002986 */ /* 0x0005e2000c10150c */
[----:B0-----:R-:W-:Y:S02]  /*3da20*/  LEA R4, P2, R20, R2, 0x1 ;  /* 0x0000000214047211 */ /* 0x001fe400078408ff */
[----:B--2---:R-:W-:-:S02]  /*3da30*/  LOP3.LUT R7, R11, 0x3c, R3, 0xfe, !PT ;  /* 0x0000003c0b077812 */ /* 0x004fc400078efe03 */
[--C-:B------:R-:W-:Y:S02]  /*3da40*/  LOP3.LUT R6, R11, 0x3e, R3.reuse, 0xfe, !PT ;  /* 0x0000003e0b067812 */ /* 0x100fe400078efe03 */
[----:B------:R-:W-:Y:S02]  /*3da50*/  LEA.HI.X.SX32 R5, R20, R0, 0x1, P2 ;  /* 0x0000000014057211 */ /* 0x000fe400010f0eff */
[C---:B------:R-:W-:Y:S01]  /*3da60*/  ISETP.LT.AND P4, PT, R7.reuse, UR25, !P0 ;  /* 0x0000001907007c0c */ /* 0x040fe2000c781270 */
[----:B------:R-:W-:Y:S02]  /*3da70*/  IMAD R7, R7, UR5, RZ ;  /* 0x0000000507077c24 */ /* 0x000fe4000f8e02ff */
[C---:B------:R-:W-:Y:S01]  /*3da80*/  IMAD R20, R6.reuse, UR6, RZ ;  /* 0x0000000606147c24 */ /* 0x040fe2000f8e02ff */
[----:B------:R0:W-:Y:S01]  /*3da90*/  @P1 STG.E.U16 desc[UR12][R4.64], R18 ;  /* 0x0000001204001986 */ /* 0x0001e2000c10150c */
[----:B------:R-:W-:Y:S01]  /*3daa0*/  ISETP.LT.AND P2, PT, R6, UR28, !P0 ;  /* 0x0000001c06007c0c */ /* 0x000fe2000c741270 */
[----:B------:R-:W2:Y:S01]  /*3dab0*/  LDCU UR5, c[0x0][0x3b8] ;  /* 0x00007700ff0577ac */ /* 0x000ea20008000800 */
[----:B------:R-:W-:-:S02]  /*3dac0*/  LOP3.LUT R21, R11, 0x40, R3, 0xfe, !PT ;  /* 0x000000400b157812 */ /* 0x000fc400078efe03 */
[-C--:B------:R-:W-:Y:S01]  /*3dad0*/  LEA R6, P6, R20, R2.reuse, 0x1 ;  /* 0x0000000214067211 */ /* 0x080fe200078c08ff */
[----:B------:R-:W1:Y:S01]  /*3dae0*/  LDCU UR6, c[0x0][0x3b8] ;  /* 0x00007700ff0677ac */ /* 0x000e620008000800 */
[----:B------:R-:W1:Y:S01]  /*3daf0*/  LDCU UR25, c[0x0][0x39c] ;  /* 0x00007380ff1977ac */ /* 0x000e620008000800 */
[----:B0-----:R-:W-:-:S04]  /*3db00*/  LEA R4, P1, R7, R2, 0x1 ;  /* 0x0000000207047211 */ /* 0x001fc800078208ff */
[-C--:B------:R-:W-:Y:S02]  /*3db10*/  LEA.HI.X.SX32 R5, R7, R0.reuse, 0x1, P1 ;  /* 0x0000000007057211 */ /* 0x080fe400008f0eff */
[----:B------:R-:W-:Y:S01]  /*3db20*/  LEA.HI.X.SX32 R7, R20, R0, 0x1, P6 ;  /* 0x0000000014077211 */ /* 0x000fe200030f0eff */
[C---:B------:R-:W-:Y:S01]  /*3db30*/  IMAD R20, R21.reuse, UR19, RZ ;  /* 0x0000001315147c24 */ /* 0x040fe2000f8e02ff */
[----:B------:R-:W-:Y:S01]  /*3db40*/  ISETP.LT.AND P1, PT, R21, UR29, !P0 ;  /* 0x0000001d15007c0c */ /* 0x000fe2000c721270 */
[----:B------:R0:W-:Y:S01]  /*3db50*/  @P4 STG.E.U16 desc[UR12][R4.64], R17 ;  /* 0x0000001104004986 */ /* 0x0001e2000c10150c */
[----:B------:R-:W1:Y:S03]  /*3db60*/  LDCU UR19, c[0x0][0x39c] ;  /* 0x00007380ff1377ac */ /* 0x000e660008000800 */
[----:B------:R-:W2:Y:S04]  /*3db70*/  LDL.LU.S16 R21, [R1+0xc] ;  /* 0x00000c0001157983 */ /* 0x000ea80000300600 */
[----:B------:R1:W-:Y:S01]  /*3db80*/  @P2 STG.E.U16 desc[UR12][R6.64], R16 ;  /* 0x0000001006002986 */ /* 0x0003e2000c10150c */
[----:B0-----:R-:W-:-:S04]  /*3db90*/  LEA R4, P2, R20, R2, 0x1 ;  /* 0x0000000214047211 */ /* 0x001fc800078408ff */
[----:B------:R-:W-:Y:S02]  /*3dba0*/  LEA.HI.X.SX32 R5, R20, R0, 0x1, P2 ;  /* 0x0000000014057211 */ /* 0x000fe400010f0eff */
[C-C-:B-1----:R-:W-:Y:S02]  /*3dbb0*/  LOP3.LUT R7, R11.reuse, 0x42, R3.reuse, 0xfe, !PT ;  /* 0x000000420b077812 */ /* 0x142fe400078efe03 */
[C-C-:B------:R-:W-:Y:S01]  /*3dbc0*/  LOP3.LUT R6, R11.reuse, 0x44, R3.reuse, 0xfe, !PT ;  /* 0x000000440b067812 */ /* 0x140fe200078efe03 */
[----:B--2---:R0:W-:Y:S02]  /*3dbd0*/  @P1 STG.E.U16 desc[UR12][R4.64], R21 ;  /* 0x0000001504001986 */ /* 0x0041e4000c10150c */
[----:B0-----:R-:W-:Y:S02]  /*3dbe0*/  LOP3.LUT R21, R11, 0x46, R3, 0xfe, !PT ;  /* 0x000000460b157812 */ /* 0x001fe400078efe03 */
[----:B------:R-:W2:Y:S01]  /*3dbf0*/  LDL.LU.S16 R3, [R1+0x30] ;  /* 0x0000300001037983 */ /* 0x000ea20000300600 */
[C---:B------:R-:W-:Y:S01]  /*3dc00*/  ISETP.LT.AND P4, PT, R7.reuse, UR30, !P0 ;  /* 0x0000001e07007c0c */ /* 0x040fe2000c781270 */
[----:B------:R-:W-:-:S02]  /*3dc10*/  IMAD R7, R7, UR7, RZ ;  /* 0x0000000707077c24 */ /* 0x000fc4000f8e02ff */
[C---:B-----5:R-:W-:Y:S01]  /*3dc20*/  IMAD R20, R6.reuse, UR8, RZ ;  /* 0x0000000806147c24 */ /* 0x060fe2000f8e02ff */
[----:B------:R-:W-:Y:S01]  /*3dc30*/  ISETP.LT.AND P2, PT, R6, UR33, !P0 ;  /* 0x0000002106007c0c */ /* 0x000fe2000c741270 */
[----:B------:R-:W0:Y:S01]  /*3dc40*/  LDCU UR7, c[0x0][0x3b8] ;  /* 0x00007700ff0777ac */ /* 0x000e220008000800 */
[CC--:B------:R-:W-:Y:S02]  /*3dc50*/  LEA R4, P1, R7.reuse, R2.reuse, 0x1 ;  /* 0x0000000207047211 */ /* 0x0c0fe400078208ff */
[C---:B------:R-:W-:Y:S01]  /*3dc60*/  LEA R6, P6, R20.reuse, R2, 0x1 ;  /* 0x0000000214067211 */ /* 0x040fe200078c08ff */
[----:B------:R-:W1:Y:S01]  /*3dc70*/  LDCU UR8, c[0x0][0x3b8] ;  /* 0x00007700ff0877ac */ /* 0x000e620008000800 */
[-C--:B------:R-:W-:Y:S02]  /*3dc80*/  LEA.HI.X.SX32 R5, R7, R0.reuse, 0x1, P1 ;  /* 0x0000000007057211 */ /* 0x080fe400008f0eff */
[----:B------:R-:W-:Y:S01]  /*3dc90*/  LEA.HI.X.SX32 R7, R20, R0, 0x1, P6 ;  /* 0x0000000014077211 */ /* 0x000fe200030f0eff */
[C---:B------:R-:W-:Y:S01]  /*3dca0*/  IMAD R20, R21.reuse, UR9, RZ ;  /* 0x0000000915147c24 */ /* 0x040fe2000f8e02ff */
[----:B------:R-:W-:Y:S01]  /*3dcb0*/  ISETP.LT.AND P1, PT, R21, UR31, !P0 ;  /* 0x0000001f15007c0c */ /* 0x000fe2000c721270 */
[----:B------:R-:W5:Y:S01]  /*3dcc0*/  LDCU UR9, c[0x0][0x3b8] ;  /* 0x00007700ff0977ac */ /* 0x000f620008000800 */
[----:B------:R-:W3:Y:S04]  /*3dcd0*/  LDL.LU.S16 R21, [R1+0x34] ;  /* 0x0000340001157983 */ /* 0x000ee80000300600 */
[----:B--2---:R2:W-:Y:S04]  /*3dce0*/  @P4 STG.E.U16 desc[UR12][R4.64], R3 ;  /* 0x0000000304004986 */ /* 0x0045e8000c10150c */
[----:B--2---:R-:W2:Y:S01]  /*3dcf0*/  LDL.LU.S16 R5, [R1+0x1c] ;  /* 0x00001c0001057983 */ /* 0x004ea20000300600 */
[----:B------:R-:W0:Y:S02]  /*3dd00*/  S2R R3, SR_TID.X ;  /* 0x0000000000037919 */ /* 0x000e240000002100 */
[----:B0-----:R-:W-:-:S04]  /*3dd10*/  SHF.R.U32.HI R3, RZ, 0x8, R3 ;  /* 0x00000008ff037819 */ /* 0x001fc80000011603 */
[----:B------:R-:W-:Y:S01]  /*3dd20*/  SGXT.U32 R3, R3, 0x1 ;  /* 0x000000010303781a */ /* 0x000fe20000000000 */
[----:B--2---:R0:W-:Y:S01]  /*3dd30*/  @P2 STG.E.U16 desc[UR12][R6.64], R5 ;  /* 0x0000000506002986 */ /* 0x0041e2000c10150c */
[----:B------:R-:W-:-:S04]  /*3dd40*/  LEA R4, P2, R20, R2, 0x1 ;  /* 0x0000000214047211 */ /* 0x000fc800078408ff */
[----:B0-----:R-:W-:Y:S02]  /*3dd50*/  LEA.HI.X.SX32 R5, R20, R0, 0x1, P2 ;  /* 0x0000000014057211 */ /* 0x001fe400010f0eff */
[C-C-:B------:R-:W-:Y:S02]  /*3dd60*/  LOP3.LUT R7, R11.reuse, 0x48, R3.reuse, 0xfe, !PT ;  /* 0x000000480b077812 */ /* 0x140fe400078efe03 */
[C-C-:B------:R-:W-:Y:S01]  /*3dd70*/  LOP3.LUT R6, R11.reuse, 0x4a, R3.reuse, 0xfe, !PT ;  /* 0x0000004a0b067812 */ /* 0x140fe200078efe03 */
[----:B---3--:R0:W-:Y:S02]  /*3dd80*/  @P1 STG.E.U16 desc[UR12][R4.64], R21 ;  /* 0x0000001504001986 */ /* 0x0081e4000c10150c */
[----:B0-----:R-:W-:Y:S02]  /*3dd90*/  LOP3.LUT R21, R11, 0x4c, R3, 0xfe, !PT ;  /* 0x0000004c0b157812 */ /* 0x001fe400078efe03 */
[----:B------:R-:W2:Y:S01]  /*3dda0*/  LDL.LU.S16 R3, [R1+0x2c] ;  /* 0x00002c0001037983 */ /* 0x000ea20000300600 */
[C---:B------:R-:W-:Y:S01]  /*3ddb0*/  ISETP.LT.AND P4, PT, R7.reuse, UR34, !P0 ;  /* 0x0000002207007c0c */ /* 0x040fe2000c781270 */
[----:B------:R-:W-:-:S02]  /*3ddc0*/  IMAD R7, R7, UR10, RZ ;  /* 0x0000000a07077c24 */ /* 0x000fc4000f8e02ff */
[C---:B------:R-:W-:Y:S01]  /*3ddd0*/  IMAD R20, R6.reuse, UR20, RZ ;  /* 0x0000001406147c24 */ /* 0x040fe2000f8e02ff */
[----:B------:R-:W-:Y:S01]  /*3dde0*/  ISETP.LT.AND P2, PT, R6, UR21, !P0 ;  /* 0x0000001506007c0c */ /* 0x000fe2000c741270 */
[----:B------:R-:W0:Y:S01]  /*3ddf0*/  LDCU UR20, c[0x0][0x39c] ;  /* 0x00007380ff1477ac */ /* 0x000e220008000800 */
[CC--:B------:R-:W-:Y:S02]  /*3de00*/  LEA R4, P1, R7.reuse, R2.reuse, 0x1 ;  /* 0x0000000207047211 */ /* 0x0c0fe400078208ff */
[C---:B------:R-:W-:Y:S01]  /*3de10*/  LEA R6, P6, R20.reuse, R2, 0x1 ;  /* 0x0000000214067211 */ /* 0x040fe200078c08ff */
[----:B------:R-:W3:Y:S01]  /*3de20*/  LDCU UR21, c[0x0][0x39c] ;  /* 0x00007380ff1577ac */ /* 0x000ee20008000800 */
[-C--:B------:R-:W-:Y:S02]  /*3de30*/  LEA.HI.X.SX32 R5, R7, R0.reuse, 0x1, P1 ;  /* 0x0000000007057211 */ /* 0x080fe400008f0eff */
[----:B------:R-:W-:Y:S01]  /*3de40*/  LEA.HI.X.SX32 R7, R20, R0, 0x1, P6 ;  /* 0x0000000014077211 */ /* 0x000fe200030f0eff */
[C---:B------:R-:W-:Y:S01]  /*3de50*/  IMAD R20, R21.reuse, UR11, RZ ;  /* 0x0000000b15147c24 */ /* 0x040fe2000f8e02ff */
[----:B------:R-:W-:Y:S01]  /*3de60*/  ISETP.LT.AND P1, PT, R21, UR22, !P0 ;  /* 0x0000001615007c0c */ /* 0x000fe2000c721270 */
[----:B------:R-:W0:Y:S01]  /*3de70*/  LDCU UR10, c[0x0][0x3b8] ;  /* 0x00007700ff0a77ac */ /* 0x000e220008000800 */
[----:B------:R-:W3:Y:S01]  /*3de80*/  LDL.LU.S16 R21, [R1+0x38] ;  /* 0x0000380001157983 */ /* 0x000ee20000300600 */
[----:B------:R-:W0:Y:S03]  /*3de90*/  LDCU UR11, c[0x0][0x3b8] ;  /* 0x00007700ff0b77ac */ /* 0x000e260008000800 */
        /* <DEDUP_REMOVED lines=27> */
[----:B------:R-:W0:Y:S01]  /*3e050*/  LDCU UR17, c[0x0][0x39c] ;  /* 0x00007380ff1177ac */ /* 0x000e220008000800 */
[----:B------:R-:W0:Y:S02]  /*3e060*/  LDCU UR18, c[0x0][0x39c] ;  /* 0x00007380ff1277ac */ /* 0x000e240008000800 */
[----:B--2---:R2:W-:Y:S02]  /*3e070*/  @P4 STG.E.U16 desc[UR12][R4.64], R3 ;  /* 0x0000000304004986 */ /* 0x0045e4000c10150c */
[----:B--2---:R-:W2:Y:S02]  /*3e080*/  S2R R3, SR_TID.X ;  /* 0x0000000000037919 */ /* 0x004ea40000002100 */
[----:B------:R0:W-:Y:S01]  /*3e090*/  @P2 STG.E.U16 desc[UR12][R6.64], R27 ;  /* 0x0000001b06002986 */ /* 0x0001e2000c10150c */
[----:B------:R-:W-:-:S04]  /*3e0a0*/  LEA R4, P2, R20, R2, 0x1 ;  /* 0x0000000214047211 */ /* 0x000fc800078408ff */
[----:B------:R-:W-:-:S05]  /*3e0b0*/  LEA.HI.X.SX32 R5, R20, R0, 0x1, P2 ;  /* 0x0000000014057211 */ /* 0x000fca00010f0eff */
[----:B---3--:R3:W-:Y:S04]  /*3e0c0*/  @P1 STG.E.U16 desc[UR12][R4.64], R21 ;  /* 0x0000001504001986 */ /* 0x0087e8000c10150c */
[----:B0-----:R-:W5:Y:S01]  /*3e0d0*/  LDL.LU.S16 R27, [R1+0x10] ;  /* 0x00001000011b7983 */ /* 0x001f620000300600 */
[----:B--2---:R-:W-:-:S04]  /*3e0e0*/  SHF.R.U32.HI R3, RZ, 0x8, R3 ;  /* 0x00000008ff037819 */ /* 0x004fc80000011603 */
[----:B------:R-:W-:-:S04]  /*3e0f0*/  SGXT.U32 R3, R3, 0x1 ;  /* 0x000000010303781a */ /* 0x000fc80000000000 */
[C-C-:B------:R-:W-:Y:S02]  /*3e100*/  LOP3.LUT R7, R11.reuse, 0x54, R3.reuse, 0xfe, !PT ;  /* 0x000000540b077812 */ /* 0x140fe400078efe03 */
[C-C-:B------:R-:W-:Y:S02]  /*3e110*/  LOP3.LUT R6, R11.reuse, 0x56, R3.reuse, 0xfe, !PT ;  /* 0x000000560b067812 */ /* 0x140fe400078efe03 */
[----:B---3--:R-:W-:Y:S02]  /*3e120*/  LOP3.LUT R21, R11, 0x58, R3, 0xfe, !PT ;  /* 0x000000580b157812 */ /* 0x008fe400078efe03 */
[----:B------:R-:W2:Y:S01]  /*3e130*/  LDL.LU.S16 R3, [R1+0x24] ;  /* 0x0000240001037983 */ /* 0x000ea20000300600 */
[C---:B------:R-:W-:Y:S01]  /*3e140*/  ISETP.LT.AND P4, PT, R7.reuse, UR24, !P0 ;  /* 0x0000001807007c0c */ /* 0x040fe2000c781270 */
[----:B----4-:R-:W-:Y:S02]  /*3e150*/  IMAD R7, R7, UR16, RZ ;  /* 0x0000001007077c24 */ /* 0x010fe4000f8e02ff */
[C---:B------:R-:W-:Y:S01]  /*3e160*/  IMAD R20, R6.reuse, UR5, RZ ;  /* 0x0000000506147c24 */ /* 0x040fe2000f8e02ff */
[----:B------:R-:W-:Y:S01]  /*3e170*/  ISETP.LT.AND P2, PT, R6, UR19, !P0 ;  /* 0x0000001306007c0c */ /* 0x000fe2000c741270 */
[----:B------:R-:W0:Y:S01]  /*3e180*/  LDCU UR16, c[0x0][0x39c] ;  /* 0x00007380ff1077ac */ /* 0x000e220008000800 */
[----:B------:R-:W-:-:S02]  /*3e190*/  LEA R4, P1, R7, R2, 0x1 ;  /* 0x0000000207047211 */ /* 0x000fc400078208ff */
[C---:B------:R-:W-:Y:S01]  /*3e1a0*/  LEA R6, P6, R20.reuse, R2, 0x1 ;  /* 0x0000000214067211 */ /* 0x040fe200078c08ff */
[----:B------:R-:W3:Y:S01]  /*3e1b0*/  LDCU UR5, c[0x0][0x3b8] ;  /* 0x00007700ff0577ac */ /* 0x000ee20008000800 */
[-C--:B------:R-:W-:Y:S02]  /*3e1c0*/  LEA.HI.X.SX32 R5, R7, R0.reuse, 0x1, P1 ;  /* 0x0000000007057211 */ /* 0x080fe400008f0eff */
[----:B------:R-:W-:Y:S01]  /*3e1d0*/  LEA.HI.X.SX32 R7, R20, R0, 0x1, P6 ;  /* 0x0000000014077211 */ /* 0x000fe200030f0eff */
[C---:B------:R-:W-:Y:S01]  /*3e1e0*/  IMAD R20, R21.reuse, UR6, RZ ;  /* 0x0000000615147c24 */ /* 0x040fe2000f8e02ff */
[----:B------:R-:W-:Y:S01]  /*3e1f0*/  ISETP.LT.AND P1, PT, R21, UR25, !P0 ;  /* 0x0000001915007c0c */ /* 0x000fe2000c721270 */
[----:B------:R-:W4:Y:S01]  /*3e200*/  LDCU UR6, c[0x0][0x3b8] ;  /* 0x00007700ff0677ac */ /* 0x000f220008000800 */
        /* <DEDUP_REMOVED lines=8> */
[C---:B------:R-:W-:Y:S02]  /*3e290*/  LEA R4, P2, R20.reuse, R2, 0x1 ;  /* 0x0000000214047211 */ /* 0x040fe400078408ff */
[C-C-:B0-----:R-:W-:Y:S02]  /*3e2a0*/  LOP3.LUT R7, R11.reuse, 0x5a, R3.reuse, 0xfe, !PT ;  /* 0x0000005a0b077812 */ /* 0x141fe400078efe03 */
[----:B------:R-:W-:Y:S02]  /*3e2b0*/  LOP3.LUT R6, R11, 0x5c, R3, 0xfe, !PT ;  /* 0x0000005c0b067812 */ /* 0x000fe400078efe03 */
[----:B------:R-:W-:Y:S02]  /*3e2c0*/  LEA.HI.X.SX32 R5, R20, R0, 0x1, P2 ;  /* 0x0000000014057211 */ /* 0x000fe400010f0eff */
[C---:B------:R-:W-:Y:S01]  /*3e2d0*/  ISETP.LT.AND P4, PT, R7.reuse, UR26, !P0 ;  /* 0x0000001a07007c0c */ /* 0x040fe2000c781270 */
[----:B------:R-:W-:-:S02]  /*3e2e0*/  IMAD R7, R7, UR7, RZ ;  /* 0x0000000707077c24 */ /* 0x000fc4000f8e02ff */
[C---:B-1----:R-:W-:Y:S01]  /*3e2f0*/  IMAD R20, R6.reuse, UR8, RZ ;  /* 0x0000000806147c24 */ /* 0x042fe2000f8e02ff */
[----:B---3--:R0:W-:Y:S01]  /*3e300*/  @P1 STG.E.U16 desc[UR12][R4.64], R21 ;  /* 0x0000001504001986 */ /* 0x0081e2000c10150c */
[----:B------:R-:W-:Y:S01]  /*3e310*/  ISETP.LT.AND P2, PT, R6, UR20, !P0 ;  /* 0x0000001406007c0c */ /* 0x000fe2000c741270 */
[----:B------:R-:W1:Y:S02]  /*3e320*/  LDCU UR7, c[0x0][0x3b8] ;  /* 0x00007700ff0777ac */ /* 0x000e640008000800 */
[-C--:B------:R-:W-:Y:S01]  /*3e330*/  LEA R6, P6, R20, R2.reuse, 0x1 ;  /* 0x0000000214067211 */ /* 0x080fe200078c08ff */
[----:B------:R-:W2:Y:S01]  /*3e340*/  LDCU UR8, c[0x0][0x3b8] ;  /* 0x00007700ff0877ac */ /* 0x000ea20008000800 */
[----:B0-----:R-:W-:Y:S02]  /*3e350*/  LEA R4, P1, R7, R2, 0x1 ;  /* 0x0000000207047211 */ /* 0x001fe400078208ff */
[----:B------:R-:W-:Y:S02]  /*3e360*/  LOP3.LUT R21, R11, 0x5e, R3, 0xfe, !PT ;  /* 0x0000005e0b157812 */ /* 0x000fe400078efe03 */
[----:B------:R-:W-:-:S02]  /*3e370*/  LEA.HI.X.SX32 R5, R7, R0, 0x1, P1 ;  /* 0x0000000007057211 */ /* 0x000fc400008f0eff */
[----:B------:R-:W-:Y:S01]  /*3e380*/  LEA.HI.X.SX32 R7, R20, R0, 0x1, P6 ;  /* 0x0000000014077211 */ /* 0x000fe200030f0eff */
[C---:B-----5:R-:W-:Y:S01]  /*3e390*/  IMAD R20, R21.reuse, UR9, RZ ;  /* 0x0000000915147c24 */ /* 0x060fe2000f8e02ff */
[----:B------:R-:W-:Y:S01]  /*3e3a0*/  ISETP.LT.AND P1, PT, R21, UR21, !P0 ;  /* 0x0000001515007c0c */ /* 0x000fe2000c721270 */
[----:B------:R-:W0:Y:S01]  /*3e3b0*/  LDCU UR9, c[0x0][0x3b8] ;  /* 0x00007700ff0977ac */ /* 0x000e220008000800 */
[----:B------:R-:W3:Y:S01]  /*3e3c0*/  LDL.LU.S16 R21, [R1+0x14] ;  /* 0x0000140001157983 */ /* 0x000ee20000300600 */
[----:B------:R-:W-:Y:S02]  /*3e3d0*/  PRMT R14, R23, 0x7632, R14 ;  /* 0x00007632170e7816 */ /* 0x000fe4000000000e */
[----:B------:R-:W-:Y:S01]  /*3e3e0*/  PRMT R22, R10, 0x7632, R22 ;  /* 0x000076320a167816 */ /* 0x000fe20000000016 */
[----:B---3--:R3:W-:Y:S04]  /*3e3f0*/  @P4 STG.E.U16 desc[UR12][R4.64], R21 ;  /* 0x0000001504004986 */ /* 0x0087e8000c10150c */
[----:B------:R5:W-:Y:S01]  /*3e400*/  @P2 STG.E.U16 desc[UR12][R6.64], R27 ;  /* 0x0000001b06002986 */ /* 0x000be2000c10150c */
[----:B---3--:R-:W-:-:S02]  /*3e410*/  LEA R4, P2, R20, R2, 0x1 ;  /* 0x0000000214047211 */ /* 0x008fc400078408ff */
[C-C-:B-----5:R-:W-:Y:S02]  /*3e420*/  LOP3.LUT R7, R11.reuse, 0x60, R3.reuse, 0xfe, !PT ;  /* 0x000000600b077812 */ /* 0x160fe400078efe03 */
[--C-:B------:R-:W-:Y:S02]  /*3e430*/  LOP3.LUT R6, R11, 0x62, R3.reuse, 0xfe, !PT ;  /* 0x000000620b067812 */ /* 0x100fe400078efe03 */
[----:B------:R-:W-:Y:S02]  /*3e440*/  LEA.HI.X.SX32 R5, R20, R0, 0x1, P2 ;  /* 0x0000000014057211 */ /* 0x000fe400010f0eff */
[C---:B------:R-:W-:Y:S01]  /*3e450*/  ISETP.LT.AND P4, PT, R7.reuse, UR14, !P0 ;  /* 0x0000000e07007c0c */ /* 0x040fe2000c781270 */
[----:B------:R-:W-:Y:S01]  /*3e460*/  IMAD R7, R7, UR10, RZ ;  /* 0x0000000a07077c24 */ /* 0x000fe2000f8e02ff */
[C---:B------:R-:W-:Y:S01]  /*3e470*/  ISETP.LT.AND P2, PT, R6.reuse, UR15, !P0 ;  /* 0x0000000f06007c0c */ /* 0x040fe2000c741270 */
[----:B------:R-:W-:Y:S01]  /*3e480*/  IMAD R20, R6, UR11, RZ ;  /* 0x0000000b06147c24 */ /* 0x000fe2000f8e02ff */
[----:B------:R3:W-:Y:S01]  /*3e490*/  @P1 STG.E.U16 desc[UR12][R4.64], R12 ;  /* 0x0000000c04001986 */ /* 0x0007e2000c10150c */
[----:B------:R-:W-:Y:S01]  /*3e4a0*/  LOP3.LUT R21, R11, 0x64, R3, 0xfe, !PT ;  /* 0x000000640b157812 */ /* 0x000fe200078efe03 */
[----:B------:R-:W5:Y:S02]  /*3e4b0*/  LDCU UR10, c[0x0][0x39c] ;  /* 0x00007380ff0a77ac */ /* 0x000f640008000800 */
[-C--:B------:R-:W-:Y:S01]  /*3e4c0*/  LEA R6, P6, R20, R2.reuse, 0x1 ;  /* 0x0000000214067211 */ /* 0x080fe200078c08ff */
[----:B------:R-:W0:Y:S01]  /*3e4d0*/  LDCU UR11, c[0x0][0x39c] ;  /* 0x00007380ff0b77ac */ /* 0x000e220008000800 */
[----:B------:R-:W0:Y:S01]  /*3e4e0*/  LDCU UR14, c[0x0][0x39c] ;  /* 0x00007380ff0e77ac */ /* 0x000e220008000800 */
[C---:B---3--:R-:W-:Y:S01]  /*3e4f0*/  LEA R4, P1, R7.reuse, R2, 0x1 ;  /* 0x0000000207047211 */ /* 0x048fe200078208ff */
[----:B------:R-:W3:Y:S01]  /*3e500*/  LDL.LU R12, [R1+0xd60] ;  /* 0x000d6000010c7983 */ /* 0x000ee20000300800 */
[----:B------:R-:W0:Y:S02]  /*3e510*/  LDCU UR15, c[0x0][0x39c] ;  /* 0x00007380ff0f77ac */ /* 0x000e240008000800 */
        /* <DEDUP_REMOVED lines=12> */
[----:B------:R-:W-:Y:S01]  /*3e5e0*/  IMAD R7, R7, UR5, RZ ;  /* 0x0000000507077c24 */ /* 0x000fe2000f8e02ff */
[C---:B------:R-:W-:Y:S01]  /*3e5f0*/  ISETP.LT.AND P2, PT, R6.reuse, UR18, !P0 ;  /* 0x0000001206007c0c */ /* 0x040fe2000c741270 */
[----:B----4-:R-:W-:Y:S01]  /*3e600*/  IMAD R20, R6, UR6, RZ ;  /* 0x0000000606147c24 */ /* 0x010fe2000f8e02ff */
[----:B------:R0:W-:Y:S01]  /*3e610*/  @P1 STG.E.U16 desc[UR12][R4.64], R13 ;  /* 0x0000000d04001986 */ /* 0x0001e2000c10150c */
[----:B------:R-:W-:Y:S01]  /*3e620*/  LOP3.LUT R21, R11, 0x6a, R3, 0xfe, !PT ;  /* 0x0000006a0b157812 */ /* 0x000fe200078efe03 */
[----:B------:R-:W2:Y:S02]  /*3e630*/  LDCU UR5, c[0x0][0x3b8] ;  /* 0x00007700ff0577ac */ /* 0x000ea40008000800 */
[-C--:B------:R-:W-:Y:S01]  /*3e640*/  LEA R6, P6, R20, R2.reuse, 0x1 ;  /* 0x0000000214067211 */ /* 0x080fe200078c08ff */
[----:B------:R-:W4:Y:S01]  /*3e650*/  LDCU UR6, c[0x0][0x3b8] ;  /* 0x00007700ff0677ac */ /* 0x000f220008000800 */
[C---:B0-----:R-:W-:Y:S01]  /*3e660*/  LEA R4, P1, R7.reuse, R2, 0x1 ;  /* 0x0000000207047211 */ /* 0x041fe200078208ff */
[----:B------:R-:W3:Y:S03]  /*3e670*/  LDL.LU R13, [R1+0xd5c] ;  /* 0x000d5c00010d7983 */ /* 0x000ee60000300800 */
[----:B------:R-:W-:-:S02]  /*3e680*/  LEA.HI.X.SX32 R5, R7, R0, 0x1, P1 ;  /* 0x0000000007057211 */ /* 0x000fc400008f0eff */
[----:B------:R-:W-:Y:S01]  /*3e690*/  LEA.HI.X.SX32 R7, R20, R0, 0x1, P6 ;  /* 0x0000000014077211 */ /* 0x000fe200030f0eff */
[C---:B-1----:R-:W-:Y:S01]  /*3e6a0*/  IMAD R20, R21.reuse, UR7, RZ ;  /* 0x0000000715147c24 */ /* 0x042fe2000f8e02ff */
[----:B------:R-:W-:Y:S01]  /*3e6b0*/  ISETP.LT.AND P1, PT, R21, UR19, !P0 ;  /* 0x0000001315007c0c */ /* 0x000fe2000c721270 */
[----:B------:R0:W-:Y:S01]  /*3e6c0*/  @P4 STG.E.U16 desc[UR12][R4.64], R14 ;  /* 0x0000000e04004986 */ /* 0x0001e2000c10150c */
[----:B------:R-:W1:Y:S03]  /*3e6d0*/  LDCU UR7, c[0x0][0x3b8] ;  /* 0x00007700ff0777ac */ /* 0x000e660008000800 */
[----:B------:R2:W-:Y:S01]  /*3e6e0*/  @P2 STG.E.U16 desc[UR12][R6.64], R24 ;  /* 0x0000001806002986 */ /* 0x0005e2000c10150c */
[----:B0-----:R-:W-:-:S03]  /*3e6f0*/  LEA R4, P2, R20, R2, 0x1 ;  /* 0x0000000214047211 */ /* 0x001fc600078408ff */
[----:B------:R-:W3:Y:S01]  /*3e700*/  LDL.LU R14, [R1+0xd58] ;  /* 0x000d5800010e7983 */ /* 0x000ee20000300800 */
[C-C-:B--2---:R-:W-:Y:S01]  /*3e710*/  LOP3.LUT R7, R11.reuse, 0x6c, R3.reuse, 0xfe, !PT ;  /* 0x0000006c0b077812 */ /* 0x144fe200078efe03 */
[----:B------:R-:W0:Y:S01]  /*3e720*/  LDC R24, c[0x0][0x3b8] ;  /* 0x0000ee00ff187b82 */ /* 0x000e220000000800 */
[--C-:B------:R-:W-:Y:S02]  /*3e730*/  LOP3.LUT R6, R11, 0x6e, R3.reuse, 0xfe, !PT ;  /* 0x0000006e0b067812 */ /* 0x100fe400078efe03 */
[----:B------:R-:W-:Y:S02]  /*3e740*/  LEA.HI.X.SX32 R5, R20, R0, 0x1, P2 ;  /* 0x0000000014057211 */ /* 0x000fe400010f0eff */
[C---:B-----5:R-:W-:Y:S01]  /*3e750*/  ISETP.LT.AND P4, PT, R7.reuse, UR10, !P0 ;  /* 0x0000000a07007c0c */ /* 0x060fe2000c781270 */
[----:B------:R-:W-:Y:S01]  /*3e760*/  IMAD R7, R7, UR8, RZ ;  /* 0x0000000807077c24 */ /* 0x000fe2000f8e02ff */
[C---:B------:R-:W-:Y:S01]  /*3e770*/  ISETP.LT.AND P2, PT, R6.reuse, UR11, !P0 ;  /* 0x0000000b06007c0c */ /* 0x040fe2000c741270 */
[----:B------:R-:W-:Y:S01]  /*3e780*/  IMAD R20, R6, UR9, RZ ;  /* 0x0000000906147c24 */ /* 0x000fe2000f8e02ff */
[----:B------:R2:W-:Y:S01]  /*3e790*/  @P1 STG.E.U16 desc[UR12][R4.64], R25 ;  /* 0x0000001904001986 */ /* 0x0005e2000c10150c */
[----:B------:R-:W5:Y:S01]  /*3e7a0*/  LDCU UR8, c[0x0][0x39c] ;  /* 0x00007380ff0877ac */ /* 0x000f620008000800 */
[C---:B------:R-:W-:Y:S01]  /*3e7b0*/  LEA R6, P1, R7.reuse, R2, 0x1 ;  /* 0x0000000207067211 */ /* 0x040fe200078208ff */
[----:B------:R-:W0:Y:S03]  /*3e7c0*/  LDCU UR9, c[0x0][0x39c] ;  /* 0x00007380ff0977ac */ /* 0x000e260008000800 */
[----:B------:R-:W-:Y:S01]  /*3e7d0*/  LEA.HI.X.SX32 R7, R7, R0, 0x1, P1 ;  /* 0x0000000007077211 */ /* 0x000fe200008f0eff */
[----:B------:R-:W0:Y:S01]  /*3e7e0*/  LDCU UR10, c[0x0][0x39c] ;  /* 0x00007380ff0a77ac */ /* 0x000e220008000800 */
[----:B--2---:R-:W-:Y:S01]  /*3e7f0*/  LOP3.LUT R5, R11, 0x70, R3, 0xfe, !PT ;  /* 0x000000700b057812 */ /* 0x004fe200078efe03 */
[----:B------:R-:W2:Y:S01]  /*3e800*/  LDCU UR11, c[0x0][0x39c] ;  /* 0x00007380ff0b77ac */ /* 0x000ea20008000800 */
[C---:B------:R-:W-:Y:S01]  /*3e810*/  LEA R4, P6, R20.reuse, R2, 0x1 ;  /* 0x0000000214047211 */ /* 0x040fe200078c08ff */
[----:B------:R-:W0:Y:S01]  /*3e820*/  LDC R25, c[0x0][0x3b8] ;  /* 0x0000ee00ff197b82 */ /* 0x000e220000000800 */
[C---:B------:R-:W-:Y:S01]  /*3e830*/  ISETP.LT.AND P1, PT, R5.reuse, UR14, !P0 ;  /* 0x0000000e05007c0c */ /* 0x040fe2000c721270 */
[----:B------:R-:W-:Y:S01]  /*3e840*/  IMAD R21, R5, UR4, RZ ;  /* 0x0000000405157c24 */ /* 0x000fe2000f8e02ff */
[----:B------:R-:W-:Y:S01]  /*3e850*/  LEA.HI.X.SX32 R5, R20, R0, 0x1, P6 ;  /* 0x0000000014057211 */ /* 0x000fe200030f0eff */
[----:B------:R1:W-:Y:S01]  /*3e860*/  @P4 STG.E.U16 desc[UR12][R6.64], R15 ;  /* 0x0000000f06004986 */ /* 0x0003e2000c10150c */
[----:B------:R-:W0:Y:S03]  /*3e870*/  LDCU UR4, c[0x0][0x3b8] ;  /* 0x00007700ff0477ac */ /* 0x000e260008000800 */
[----:B------:R2:W-:Y:S01]  /*3e880*/  @P2 STG.E.U16 desc[UR12][R4.64], R26 ;  /* 0x0000001a04002986 */ /* 0x0005e2000c10150c */
[----:B-1----:R-:W-:-:S03]  /*3e890*/  LEA R6, P4, R21, R2, 0x1 ;  /* 0x0000000215067211 */ /* 0x002fc600078808ff */
[----:B------:R-:W3:Y:S01]  /*3e8a0*/  LDL.LU R15, [R1+0xd54] ;  /* 0x000d5400010f7983 */ /* 0x000ee20000300800 */
[----:B--2---:R-:W-:Y:S01]  /*3e8b0*/  LOP3.LUT R5, R11, 0x72, R3, 0xfe, !PT ;  /* 0x000000720b057812 */ /* 0x004fe200078efe03 */
[----:B------:R-:W1:Y:S01]  /*3e8c0*/  LDC R26, c[0x0][0x3b8] ;  /* 0x0000ee00ff1a7b82 */ /* 0x000e620000000800 */
[----:B------:R-:W-:Y:S02]  /*3e8d0*/  LEA.HI.X.SX32 R7, R21, R0, 0x1, P4 ;  /* 0x0000000015077211 */ /* 0x000fe400020f0eff */
[----:B------:R-:W-:Y:S02]  /*3e8e0*/  PRMT R4, R8, 0x7632, R4 ;  /* 0x0000763208047816 */ /* 0x000fe40000000004 */
[C---:B------:R-:W-:Y:S01]  /*3e8f0*/  ISETP.LT.AND P2, PT, R5.reuse, UR15, !P0 ;  /* 0x0000000f05007c0c */ /* 0x040fe2000c741270 */
[----:B------:R-:W-:Y:S01]  /*3e900*/  IMAD R5, R5, UR5, RZ ;  /* 0x0000000505057c24 */ /* 0x000fe2000f8e02ff */
[----:B------:R-:W-:Y:S01]  /*3e910*/  PRMT R21, R9, 0x7632, R21 ;  /* 0x0000763209157816 */ /* 0x000fe20000000015 */
[----:B------:R2:W-:Y:S01]  /*3e920*/  @P1 STG.E.U16 desc[UR12][R6.64], R4 ;  /* 0x0000000406001986 */ /* 0x0005e2000c10150c */
[----:B------:R-:W0:Y:S01]  /*3e930*/  LDCU UR5, c[0x0][0x3b8] ;  /* 0x00007700ff0577ac */ /* 0x000e220008000800 */
[----:B------:R-:W-:-:S02]  /*3e940*/  PRMT R23, R29, 0x7632, R23 ;  /* 0x000076321d177816 */ /* 0x000fc40000000017 */
[----:B------:R-:W3:Y:S04]  /*3e950*/  LDL.LU R8, [R1+0xd50] ;  /* 0x000d500001087983 */ /* 0x000ee80000300800 */
[----:B------:R-:W3:Y:S01]  /*3e960*/  LDL.LU R9, [R1+0xd4c] ;  /* 0x000d4c0001097983 */ /* 0x000ee20000300800 */
[----:B--2---:R-:W-:-:S03]  /*3e970*/  LEA R4, P1, R5, R2, 0x1 ;  /* 0x0000000205047211 */ /* 0x004fc600078208ff */
[----:B------:R-:W2:Y:S01]  /*3e980*/  LDL.LU R10, [R1+0xd48] ;  /* 0x000d4800010a7983 */ /* 0x000ea20000300800 */
[--C-:B------:R-:W-:Y:S02]  /*3e990*/  LOP3.LUT R7, R11, 0x74, R3.reuse, 0xfe, !PT ;  /* 0x000000740b077812 */ /* 0x100fe400078efe03 */
[----:B------:R-:W-:Y:S02]  /*3e9a0*/  LEA.HI.X.SX32 R5, R5, R0, 0x1, P1 ;  /* 0x0000000005057211 */ /* 0x000fe400008f0eff */
[C---:B-----5:R-:W-:Y:S01]  /*3e9b0*/  ISETP.LT.AND P4, PT, R7.reuse, UR8, !P0 ;  /* 0x0000000807007c0c */ /* 0x060fe2000c781270 */
[----:B----4-:R-:W-:Y:S01]  /*3e9c0*/  IMAD R7, R7, UR6, RZ ;  /* 0x0000000607077c24 */ /* 0x010fe2000f8e02ff */
[----:B------:R-:W-:Y:S01]  /*3e9d0*/  LOP3.LUT R6, R11, 0x76, R3, 0xfe, !PT ;  /* 0x000000760b067812 */ /* 0x000fe200078efe03 */
[----:B------:R4:W-:Y:S01]  /*3e9e0*/  @P2 STG.E.U16 desc[UR12][R4.64], R21 ;  /* 0x0000001504002986 */ /* 0x0009e2000c10150c */
[----:B------:R-:W5:Y:S02]  /*3e9f0*/  LDCU UR6, c[0x0][0x3b8] ;  /* 0x00007700ff0677ac */ /* 0x000f640008000800 */
[C---:B0-----:R-:W-:Y:S01]  /*3ea00*/  ISETP.LT.AND P1, PT, R6.reuse, UR9, !P0 ;  /* 0x0000000906007c0c */ /* 0x041fe2000c721270 */
[----:B------:R-:W-:Y:S01]  /*3ea10*/  IMAD R20, R6, UR7, RZ ;  /* 0x0000000706147c24 */ /* 0x000fe2000f8e02ff */
[----:B------:R-:W0:Y:S01]  /*3ea20*/  LDCU UR9, c[0x0][0x39c] ;  /* 0x00007380ff0977ac */ /* 0x000e220008000800 */
[----:B------:R-:W0:Y:S01]  /*3ea30*/  LDCU UR8, c[0x0][0x39c] ;  /* 0x00007380ff0877ac */ /* 0x000e220008000800 */
[-C--:B----4-:R-:W-:Y:S01]  /*3ea40*/  LEA R4, P2, R7, R2.reuse, 0x1 ;  /* 0x0000000207047211 */ /* 0x090fe200078408ff */
[----:B------:R-:W4:Y:S01]  /*3ea50*/  LDCU UR7, c[0x0][0x39c] ;  /* 0x00007380ff0777ac */ /* 0x000f220008000800 */
[----:B------:R-:W-:-:S02]  /*3ea60*/  LEA R6, P6, R20, R2, 0x1 ;  /* 0x0000000214067211 */ /* 0x000fc400078c08ff */
[-C--:B------:R-:W-:Y:S02]  /*3ea70*/  LEA.HI.X.SX32 R5, R7, R0.reuse, 0x1, P2 ;  /* 0x0000000007057211 */ /* 0x080fe400010f0eff */
[----:B------:R-:W-:Y:S02]  /*3ea80*/  LOP3.LUT R21, R11, 0x78, R3, 0xfe, !PT ;  /* 0x000000780b157812 */ /* 0x000fe400078efe03 */
[----:B------:R-:W-:Y:S01]  /*3ea90*/  LEA.HI.X.SX32 R7, R20, R0, 0x1, P6 ;  /* 0x0000000014077211 */ /* 0x000fe200030f0eff */
[----:B------:R0:W-:Y:S01]  /*3eaa0*/  @P4 STG.E.U16 desc[UR12][R4.64], R22 ;  /* 0x0000001604004986 */ /* 0x0001e2000c10150c */
[----:B------:R-:W-:-:S03]  /*3eab0*/  ISETP.LT.AND P2, PT, R21, UR10, !P0 ;  /* 0x0000000a15007c0c */ /* 0x000fc6000c741270 */
[----:B------:R1:W-:Y:S01]  /*3eac0*/  @P1 STG.E.U16 desc[UR12][R6.64], R23 ;  /* 0x0000001706001986 */ /* 0x0003e2000c10150c */
[----:B0-----:R-:W-:Y:S01]  /*3ead0*/  IMAD R5, R21, UR4, RZ ;  /* 0x0000000415057c24 */ /* 0x001fe2000f8e02ff */
[----:B-1----:R-:W-:Y:S01]  /*3eae0*/  LOP3.LUT R6, R11, 0x7a, R3, 0xfe, !PT ;  /* 0x0000007a0b067812 */ /* 0x002fe200078efe03 */
[----:B------:R-:W0:Y:S03]  /*3eaf0*/  LDCU UR4, c[0x0][0x3b8] ;  /* 0x00007700ff0477ac */ /* 0x000e260008000800 */
[----:B------:R-:W-:Y:S01]  /*3eb00*/  LEA R4, P1, R5, R2, 0x1 ;  /* 0x0000000205047211 */ /* 0x000fe200078208ff */
[----:B------:R-:W1:Y:S01]  /*3eb10*/  LDC R23, c[0x0][0x3b8] ;  /* 0x0000ee00ff177b82 */ /* 0x000e620000000800 */
[----:B------:R-:W-:Y:S02]  /*3eb20*/  PRMT R20, R19, 0x7632, R20 ;  /* 0x0000763213147816 */ /* 0x000fe40000000014 */
[----:B------:R-:W-:-:S02]  /*3eb30*/  LEA.HI.X.SX32 R5, R5, R0, 0x1, P1 ;  /* 0x0000000005057211 */ /* 0x000fc400008f0eff */
[C---:B------:R-:W-:Y:S01]  /*3eb40*/  ISETP.LT.AND P1, PT, R6.reuse, UR11, !P0 ;  /* 0x0000000b06007c0c */ /* 0x040fe2000c721270 */
[----:B------:R-:W-:Y:S01]  /*3eb50*/  IMAD R6, R6, UR5, RZ ;  /* 0x0000000506067c24 */ /* 0x000fe2000f8e02ff */
[--C-:B------:R-:W-:Y:S01]  /*3eb60*/  LOP3.LUT R7, R11, 0x86, R3.reuse, 0xfe, !PT ;  /* 0x000000860b077812 */ /* 0x100fe200078efe03 */
[----:B------:R0:W-:Y:S01]  /*3eb70*/  @P2 STG.E.U16 desc[UR12][R4.64], R20 ;  /* 0x0000001404002986 */ /* 0x0001e2000c10150c */
[----:B------:R-:W1:Y:S02]  /*3eb80*/  LDCU UR5, c[0x0][0x3b8] ;  /* 0x00007700ff0577ac */ /* 0x000e640008000800 */
[----:B------:R-:W-:Y:S02]  /*3eb90*/  ISETP.LT.AND P4, PT, R7, UR9, !P0 ;  /* 0x0000000907007c0c */ /* 0x000fe4000c781270 */
[----:B------:R-:W-:Y:S01]  /*3eba0*/  LOP3.LUT R7, R11, 0x7c, R3, 0xfe, !PT ;  /* 0x0000007c0b077812 */ /* 0x000fe200078efe03 */
[----:B------:R-:W1:Y:S01]  /*3ebb0*/  LDCU UR9, c[0x0][0x39c] ;  /* 0x00007380ff0977ac */ /* 0x000e620008000800 */
[----:B0-----:R-:W-:-:S02]  /*3ebc0*/  LEA R4, P2, R6, R2, 0x1 ;  /* 0x0000000206047211 */ /* 0x001fc400078408ff */
[----:B------:R-:W-:Y:S02]  /*3ebd0*/  PRMT R20, R18, 0x7632, R20 ;  /* 0x0000763212147816 */ /* 0x000fe40000000014 */
[----:B------:R-:W-:Y:S01]  /*3ebe0*/  LEA.HI.X.SX32 R5, R6, R0, 0x1, P2 ;  /* 0x0000000006057211 */ /* 0x000fe200010f0eff */
[C---:B-----5:R-:W-:Y:S01]  /*3ebf0*/  IMAD R6, R7.reuse, UR6, RZ ;  /* 0x0000000607067c24 */ /* 0x060fe2000f8e02ff */
[----:B----4-:R-:W-:Y:S01]  /*3ec00*/  ISETP.LT.AND P2, PT, R7, UR7, !P0 ;  /* 0x0000000707007c0c */ /* 0x010fe2000c741270 */
[----:B------:R-:W0:Y:S02]  /*3ec10*/  LDCU UR6, c[0x0][0x39c] ;  /* 0x00007380ff0677ac */ /* 0x000e240008000800 */
[----:B------:R4:W-:Y:S01]  /*3ec20*/  @P1 STG.E.U16 desc[UR12][R4.64], R20 ;  /* 0x0000001404001986 */ /* 0x0009e2000c10150c */
[----:B------:R-:W-:Y:S01]  /*3ec30*/  LOP3.LUT R22, R11, 0x80, R3, 0xfe, !PT ;  /* 0x000000800b167812 */ /* 0x000fe200078efe03 */
[----:B------:R-:W5:Y:S01]  /*3ec40*/  LDCU UR7, c[0x0][0x39c] ;  /* 0x00007380ff0777ac */ /* 0x000f620008000800 */
[----:B------:R-:W-:-:S02]  /*3ec50*/  PRMT R21, R16, 0x7632, R21 ;  /* 0x0000763210157816 */ /* 0x000fc40000000015 */
[----:B------:R-:W2:Y:S01]  /*3ec60*/  LDL.LU R16, [R1+0x94] ;  /* 0x0000940001107983 */ /* 0x000ea20000300800 */
[C---:B----4-:R-:W-:Y:S02]  /*3ec70*/  LEA R4, P6, R6.reuse, R2, 0x1 ;  /* 0x0000000206047211 */ /* 0x050fe400078c08ff */
[----:B------:R-:W-:Y:S02]  /*3ec80*/  PRMT R20, R17, 0x7632, R20 ;  /* 0x0000763211147816 */ /* 0x000fe40000000014 */
[----:B------:R-:W-:Y:S01]  /*3ec90*/  LEA.HI.X.SX32 R5, R6, R0, 0x1, P6 ;  /* 0x0000000006057211 */ /* 0x000fe200030f0eff */
[----:B------:R-:W4:Y:S04]  /*3eca0*/  LDL.LU R17, [R1+0x98] ;  /* 0x0000980001117983 */ /* 0x000f280000300800 */
[----:B------:R1:W-:Y:S04]  /*3ecb0*/  @P2 STG.E.U16 desc[UR12][R4.64], R20 ;  /* 0x0000001404002986 */ /* 0x0003e8000c10150c */
[----:B------:R-:W2:Y:S04]  /*3ecc0*/  LDL.LU R18, [R1+0x9c] ;  /* 0x00009c0001127983 */ /* 0x000ea80000300800 */
[----:B------:R-:W2:Y:S01]  /*3ecd0*/  LDL.LU R19, [R1+0xa0] ;  /* 0x0000a00001137983 */ /* 0x000ea20000300800 */
[----:B-1----:R-:W-:-:S03]  /*3ece0*/  IMAD R5, R22, UR5, RZ ;  /* 0x0000000516057c24 */ /* 0x002fc6000f8e02ff */
[----:B------:R-:W2:Y:S01]  /*3ecf0*/  LDL.LU R28, [R1+0xa4] ;  /* 0x0000a400011c7983 */ /* 0x000ea20000300800 */
[----:B------:R-:W-:Y:S01]  /*3ed00*/  LOP3.LUT R7, R11, 0x7e, R3, 0xfe, !PT ;  /* 0x0000007e0b077812 */ /* 0x000fe200078efe03 */
[----:B------:R-:W1:Y:S01]  /*3ed10*/  LDCU UR5, c[0x0][0x39c] ;  /* 0x00007380ff0577ac */ /* 0x000e620008000800 */
[----:B------:R-:W-:Y:S01]  /*3ed20*/  IMAD R20, R25, 0x2, R5 ;  /* 0x0000000219147824 */ /* 0x000fe200078e0205 */
[----:B------:R-:W2:Y:S04]  /*3ed30*/  LDL.LU R27, [R1+0xa8] ;  /* 0x0000a800011b7983 */ /* 0x000ea80000300800 */
[----:B------:R-:W2:Y:S04]  /*3ed40*/  LDL.LU R29, [R1+0xac] ;  /* 0x0000ac00011d7983 */ /* 0x000ea80000300800 */
[----:B------:R-:W2:Y:S01]  /*3ed50*/  LDL R25, [R1+0x40] ;  /* 0x0000400001197983 */ /* 0x000ea20000100800 */
[C---:B------:R-:W-:Y:S01]  /*3ed60*/  ISETP.LT.AND P1, PT, R7.reuse, UR8, !P0 ;  /* 0x0000000807007c0c */ /* 0x040fe2000c721270 */
[----:B------:R-:W-:Y:S01]  /*3ed70*/  IMAD R7, R7, UR4, RZ ;  /* 0x0000000407077c24 */ /* 0x000fe2000f8e02ff */
[----:B------:R-:W-:Y:S01]  /*3ed80*/  ISETP.LT.AND P2, PT, R22, UR9, !P0 ;  /* 0x0000000916007c0c */ /* 0x000fe2000c741270 */
[----:B------:R-:W0:Y:S01]  /*3ed90*/  LDCU UR4, c[0x0][0x39c] ;  /* 0x00007380ff0477ac */ /* 0x000e220008000800 */
[----:B------:R-:W3:Y:S02]  /*3eda0*/  LDL R22, [R1+0x44] ;  /* 0x0000440001167983 */ /* 0x000ee40000100800 */
[C---:B------:R-:W-:Y:S01]  /*3edb0*/  LEA R6, P6, R7.reuse, R2, 0x1 ;  /* 0x0000000207067211 */ /* 0x040fe200078c08ff */
[----:B------:R-:W0:Y:S03]  /*3edc0*/  LDCU UR8, c[0x0][0x39c] ;  /* 0x00007380ff0877ac */ /* 0x000e260008000800 */
[----:B------:R-:W-:-:S05]  /*3edd0*/  LEA.HI.X.SX32 R7, R7, R0, 0x1, P6 ;  /* 0x0000000007077211 */ /* 0x000fca00030f0eff */
[----:B------:R0:W-:Y:S01]  /*3ede0*/  @P1 STG.E.U16 desc[UR12][R6.64], R21 ;  /* 0x0000001506001986 */ /* 0x0001e2000c10150c */
[----:B------:R-:W-:-:S04]  /*3edf0*/  LEA R4, P1, R5, R2, 0x1 ;  /* 0x0000000205047211 */ /* 0x000fc800078208ff */
[----:B------:R-:W-:Y:S02]  /*3ee00*/  LEA.HI.X.SX32 R5, R5, R0, 0x1, P1 ;  /* 0x0000000005057211 */ /* 0x000fe400008f0eff */
[----:B0-----:R-:W-:-:S03]  /*3ee10*/  LOP3.LUT R21, R11, 0x8a, R3, 0xfe, !PT ;  /* 0x0000008a0b157812 */ /* 0x001fc600078efe03 */
[----:B--2---:R0:W-:Y:S01]  /*3ee20*/  @P2 STG.E.U16 desc[UR12][R4.64], R25 ;  /* 0x0000001904002986 */ /* 0x0041e2000c10150c */
[----:B------:R-:W-:Y:S01]  /*3ee30*/  ISETP.LT.AND P2, PT, R21, UR6, !P0 ;  /* 0x0000000615007c0c */ /* 0x000fe2000c741270 */
[----:B------:R-:W2:Y:S02]  /*3ee40*/  LDCU UR6, c[0x0][0x39c] ;  /* 0x00007380ff0677ac */ /* 0x000ea40008000800 */
[----:B------:R-:W2:Y:S01]  /*3ee50*/  LDL R21, [R1+0x48] ;  /* 0x0000480001157983 */ /* 0x000ea20000100800 */
[----:B0-----:R-:W-:Y:S01]  /*3ee60*/  IMAD R4, R24, 0x2, R20 ;  /* 0x0000000218047824 */ /* 0x001fe200078e0214 */
[----:B------:R-:W-:Y:S01]  /*3ee70*/  LOP3.LUT R7, R11, 0x88, R3, 0xfe, !PT ;  /* 0x000000880b077812 */ /* 0x000fe200078efe03 */
[----:B------:R-:W0:Y:S02]  /*3ee80*/  LDC R25, c[0x0][0x3b8] ;  /* 0x0000ee00ff197b82 */ /* 0x000e240000000800 */
[----:B------:R-:W-:Y:S02]  /*3ee90*/  IMAD R5, R23, 0x2, R4 ;  /* 0x0000000217057824 */ /* 0x000fe400078e0204 */
[----:B------:R-:W4:Y:S01]  /*3eea0*/  LDL R23, [R1+0x4c] ;  /* 0x00004c0001177983 */ /* 0x000f220000100800 */
[----:B------:R-:W-:-:S02]  /*3eeb0*/  LEA R6, P6, R20, R2, 0x1 ;  /* 0x0000000214067211 */ /* 0x000fc400078c08ff */
[----:B------:R-:W-:Y:S01]  /*3eec0*/  ISETP.LT.AND P1, PT, R7, UR4, !P0 ;  /* 0x0000000407007c0c */ /* 0x000fe2000c721270 */
[----:B------:R-:W0:Y:S01]  /*3eed0*/  LDCU UR4, c[0x0][0x39c] ;  /* 0x00007380ff0477ac */ /* 0x000e220008000800 */
[----:B------:R-:W-:Y:S01]  /*3eee0*/  LEA.HI.X.SX32 R7, R20, R0, 0x1, P6 ;  /* 0x0000000014077211 */ /* 0x000fe200030f0eff */
[----:B------:R-:W0:Y:S04]  /*3eef0*/  LDC R24, c[0x0][0x3b8] ;  /* 0x0000ee00ff187b82 */ /* 0x000e280000000800 */
[----:B---3--:R3:W-:Y:S01]  /*3ef00*/  @P3 STG.E.U16 desc[UR12][R6.64], R22 ;  /* 0x0000001606003986 */ /* 0x0087e2000c10150c */
[----:B------:R-:W-:-:S03]  /*3ef10*/  LOP3.LUT R20, R11, 0x8c, R3, 0xfe, !PT ;  /* 0x0000008c0b147812 */ /* 0x000fc600078efe03 */
[----:B---3--:R-:W3:Y:S01]  /*3ef20*/  LDC R22, c[0x0][0x3b8] ;  /* 0x0000ee00ff167b82 */ /* 0x008ee20000000800 */
[----:B------:R-:W-:-:S04]  /*3ef30*/  LEA R6, P3, R4, R2, 0x1 ;  /* 0x0000000204067211 */ /* 0x000fc800078608ff */
[----:B------:R-:W-:Y:S02]  /*3ef40*/  LEA.HI.X.SX32 R7, R4, R0, 0x1, P3 ;  /* 0x0000000004077211 */ /* 0x000fe400018f0eff */
[----:B-1----:R-:W-:Y:S01]  /*3ef50*/  ISETP.LT.AND P3, PT, R20, UR5, !P0 ;  /* 0x0000000514007c0c */ /* 0x002fe2000c761270 */
[----:B------:R-:W1:Y:S01]  /*3ef60*/  LDCU UR5, c[0x0][0x39c] ;  /* 0x00007380ff0577ac */ /* 0x000e620008000800 */
[----:B------:R-:W-:Y:S02]  /*3ef70*/  LOP3.LUT R20, R11, 0x8e, R3, 0xfe, !PT ;  /* 0x0000008e0b147812 */ /* 0x000fe400078efe03 */
[C---:B------:R-:W-:Y:S01]  /*3ef80*/  LEA R4, P6, R5.reuse, R2, 0x1 ;  /* 0x0000000205047211 */ /* 0x040fe200078c08ff */
[----:B--2---:R2:W-:Y:S01]  /*3ef90*/  @P5 STG.E.U16 desc[UR12][R6.64], R21 ;  /* 0x0000001506005986 */ /* 0x0045e2000c10150c */
[----:B0-----:R-:W-:Y:S01]  /*3efa0*/  ISETP.LT.AND P5, PT, R20, UR4, !P0 ;  /* 0x0000000414007c0c */ /* 0x001fe2000c7a1270 */
[----:B------:R-:W-:Y:S01]  /*3efb0*/  IMAD R20, R26, 0x2, R5 ;  /* 0x000000021a147824 */ /* 0x000fe200078e0205 */
[----:B------:R-:W-:Y:S01]  /*3efc0*/  LEA.HI.X.SX32 R5, R5, R0, 0x1, P6 ;  /* 0x0000000005057211 */ /* 0x000fe200030f0eff */
[----:B------:R-:W5:Y:S01]  /*3efd0*/  LDL R26, [R1+0x50] ;  /* 0x00005000011a7983 */ /* 0x000f620000100800 */
[----:B------:R-:W0:Y:S02]  /*3efe0*/  LDCU UR4, c[0x0][0x39c] ;  /* 0x00007380ff0477ac */ /* 0x000e240008000800 */
[C---:B--2---:R-:W-:Y:S01]  /*3eff0*/  LEA R6, P6, R20.reuse, R2, 0x1 ;  /* 0x0000000214067211 */ /* 0x044fe200078c08ff */
[----:B----4-:R3:W-:Y:S03]  /*3f000*/  @P4 STG.E.U16 desc[UR12][R4.64], R23 ;  /* 0x0000001704004986 */ /* 0x0107e6000c10150c */
[----:B------:R-:W-:Y:S01]  /*3f010*/  LEA.HI.X.SX32 R7, R20, R0, 0x1, P6 ;  /* 0x0000000014077211 */ /* 0x000fe200030f0eff */
[----:B---3--:R-:W-:Y:S01]  /*3f020*/  IMAD R5, R22, 0x2, R20 ;  /* 0x0000000216057824 */ /* 0x008fe200078e0214 */
[----:B------:R-:W2:Y:S01]  /*3f030*/  LDC R23, c[0x0][0x3b8] ;  /* 0x0000ee00ff177b82 */ /* 0x000ea20000000800 */
[----:B------:R-:W3:Y:S02]  /*3f040*/  LDL R22, [R1+0x58] ;  /* 0x0000580001167983 */ /* 0x000ee40000100800 */
[----:B------:R-:W-:-:S02]  /*3f050*/  IMAD R20, R25, 0x2, R5 ;  /* 0x0000000219147824 */ /* 0x000fc400078e0205 */
[----:B------:R-:W4:Y:S01]  /*3f060*/  LDL R25, [R1+0x54] ;  /* 0x0000540001197983 */ /* 0x000f220000100800 */
[----:B------:R-:W-:-:S04]  /*3f070*/  LOP3.LUT R21, R11, 0x90, R3, 0xfe, !PT ;  /* 0x000000900b157812 */ /* 0x000fc800078efe03 */
[----:B------:R-:W-:Y:S01]  /*3f080*/  ISETP.LT.AND P4, PT, R21, UR6, !P0 ;  /* 0x0000000615007c0c */ /* 0x000fe2000c781270 */
[----:B------:R-:W0:Y:S01]  /*3f090*/  LDCU UR6, c[0x0][0x39c] ;  /* 0x00007380ff0677ac */ /* 0x000e220008000800 */
[----:B------:R-:W-:Y:S01]  /*3f0a0*/  LOP3.LUT R21, R11, 0x94, R3, 0xfe, !PT ;  /* 0x000000940b157812 */ /* 0x000fe200078efe03 */
[----:B-----5:R5:W-:Y:S01]  /*3f0b0*/  @P1 STG.E.U16 desc[UR12][R6.64], R26 ;  /* 0x0000001a06001986 */ /* 0x020be2000c10150c */
[----:B------:R-:W-:-:S04]  /*3f0c0*/  LEA R4, P1, R5, R2, 0x1 ;  /* 0x0000000205047211 */ /* 0x000fc800078208ff */
[----:B------:R-:W-:Y:S01]  /*3f0d0*/  LEA.HI.X.SX32 R5, R5, R0, 0x1, P1 ;  /* 0x0000000005057211 */ /* 0x000fe200008f0eff */
[----:B-----5:R-:W5:Y:S04]  /*3f0e0*/  LDC R26, c[0x0][0x3b8] ;  /* 0x0000ee00ff1a7b82 */ /* 0x020f680000000800 */
[----:B----4-:R4:W-:Y:S01]  /*3f0f0*/  @P2 STG.E.U16 desc[UR12][R4.64], R25 ;  /* 0x0000001904002986 */ /* 0x0109e2000c10150c */
[----:B-1----:R-:W-:Y:S01]  /*3f100*/  ISETP.LT.AND P2, PT, R21, UR5, !P0 ;  /* 0x0000000515007c0c */ /* 0x002fe2000c741270 */
[----:B------:R-:W1:Y:S02]  /*3f110*/  LDCU UR5, c[0x0][0x39c] ;  /* 0x00007380ff0577ac */ /* 0x000e640008000800 */
[----:B------:R-:W5:Y:S01]  /*3f120*/  LDL R21, [R1+0x5c] ;  /* 0x00005c0001157983 */ /* 0x000f620000100800 */
[----:B----4-:R-:W-:Y:S01]  /*3f130*/  IMAD R4, R24, 0x2, R20 ;  /* 0x0000000218047824 */ /* 0x010fe200078e0214 */
[----:B------:R-:W-:Y:S01]  /*3f140*/  LOP3.LUT R7, R11, 0x92, R3, 0xfe, !PT ;  /* 0x000000920b077812 */ /* 0x000fe200078efe03 */
[----:B------:R-:W4:Y:S02]  /*3f150*/  LDC R25, c[0x0][0x3b8] ;  /* 0x0000ee00ff197b82 */ /* 0x000f240000000800 */
[----:B--2---:R-:W-:-:S02]  /*3f160*/  IMAD R5, R23, 0x2, R4 ;  /* 0x0000000217057824 */ /* 0x004fc400078e0204 */
[----:B------:R-:W2:Y:S01]  /*3f170*/  LDL R23, [R1+0x80] ;  /* 0x0000800001177983 */ /* 0x000ea20000100800 */
[C---:B------:R-:W-:Y:S02]  /*3f180*/  LEA R6, P6, R20.reuse, R2, 0x1 ;  /* 0x0000000214067211 */ /* 0x040fe400078c08ff */
[----:B0-----:R-:W-:Y:S01]  /*3f190*/  ISETP.LT.AND P1, PT, R7, UR4, !P0 ;  /* 0x0000000407007c0c */ /* 0x001fe2000c721270 */
        /* <DEDUP_REMOVED lines=8> */
[----:B------:R-:W-:Y:S01]  /*3f220*/  ISETP.LT.AND P3, PT, R20, UR6, !P0 ;  /* 0x0000000614007c0c */ /* 0x000fe2000c761270 */
[----:B------:R-:W0:Y:S01]  /*3f230*/  LDCU UR6, c[0x0][0x39c] ;  /* 0x00007380ff0677ac */ /* 0x000e220008000800 */
[----:B------:R-:W-:Y:S02]  /*3f240*/  LOP3.LUT R20, R11, 0x98, R3, 0xfe, !PT ;  /* 0x000000980b147812 */ /* 0x000fe400078efe03 */
[C---:B------:R-:W-:Y:S01]  /*3f250*/  LEA R4, P6, R5.reuse, R2, 0x1 ;  /* 0x0000000205047211 */ /* 0x040fe200078c08ff */
[----:B-----5:R5:W-:Y:S01]  /*3f260*/  @P5 STG.E.U16 desc[UR12][R6.64], R21 ;  /* 0x0000001506005986 */ /* 0x020be2000c10150c */
[----:B0-----:R-:W-:Y:S01]  /*3f270*/  ISETP.LT.AND P5, PT, R20, UR4, !P0 ;  /* 0x0000000414007c0c */ /* 0x001fe2000c7a1270 */
[----:B------:R-:W-:Y:S01]  /*3f280*/  IMAD R20, R26, 0x2, R5 ;  /* 0x000000021a147824 */ /* 0x000fe200078e0205 */
[----:B------:R-:W-:Y:S01]  /*3f290*/  LEA.HI.X.SX32 R5, R5, R0, 0x1, P6 ;  /* 0x0000000005057211 */ /* 0x000fe200030f0eff */
[----:B------:R-:W4:Y:S01]  /*3f2a0*/  LDL R26, [R1+0x84] ;  /* 0x00008400011a7983 */ /* 0x000f220000100800 */
[----:B------:R-:W0:Y:S02]  /*3f2b0*/  LDCU UR4, c[0x0][0x39c] ;  /* 0x00007380ff0477ac */ /* 0x000e240008000800 */
[C---:B-----5:R-:W-:Y:S01]  /*3f2c0*/  LEA R6, P6, R20.reuse, R2, 0x1 ;  /* 0x0000000214067211 */ /* 0x060fe200078c08ff */
[----:B--2---:R3:W-:Y:S03]  /*3f2d0*/  @P4 STG.E.U16 desc[UR12][R4.64], R23 ;  /* 0x0000001704004986 */ /* 0x0047e6000c10150c */
[----:B------:R-:W-:Y:S01]  /*3f2e0*/  LEA.HI.X.SX32 R7, R20, R0, 0x1, P6 ;  /* 0x0000000014077211 */ /* 0x000fe200030f0eff */
[----:B---3--:R-:W-:Y:S01]  /*3f2f0*/  IMAD R5, R22, 0x2, R20 ;  /* 0x0000000216057824 */ /* 0x008fe200078e0214 */
[----:B------:R-:W-:Y:S01]  /*3f300*/  LOP3.LUT R21, R11, 0x9a, R3, 0xfe, !PT ;  /* 0x0000009a0b157812 */ /* 0x000fe200078efe03 */
[----:B------:R-:W2:Y:S01]  /*3f310*/  LDC R23, c[0x0][0x3b8] ;  /* 0x0000ee00ff177b82 */ /* 0x000ea20000000800 */
[----:B------:R-:W3:Y:S01]  /*3f320*/  LDL R22, [R1+0x8c] ;  /* 0x00008c0001167983 */ /* 0x000ee20000100800 */
[----:B----4-:R-:W-:-:S03]  /*3f330*/  IMAD R20, R25, 0x2, R5 ;  /* 0x0000000219147824 */ /* 0x010fc600078e0205 */
[----:B------:R-:W4:Y:S01]  /*3f340*/  LDL R25, [R1+0x88] ;  /* 0x0000880001197983 */ /* 0x000f220000100800 */
[----:B-1----:R-:W-:Y:S01]  /*3f350*/  ISETP.LT.AND P4, PT, R21, UR5, !P0 ;  /* 0x0000000515007c0c */ /* 0x002fe2000c781270 */
[----:B------:R-:W1:Y:S01]  /*3f360*/  LDCU UR5, c[0x0][0x39c] ;  /* 0x00007380ff0577ac */ /* 0x000e620008000800 */
[----:B------:R-:W-:Y:S01]  /*3f370*/  LOP3.LUT R21, R11, 0x9e, R3, 0xfe, !PT ;  /* 0x0000009e0b157812 */ /* 0x000fe200078efe03 */
[----:B------:R5:W-:Y:S01]  /*3f380*/  @P1 STG.E.U16 desc[UR12][R6.64], R26 ;  /* 0x0000001a06001986 */ /* 0x000be2000c10150c */
        /* <DEDUP_REMOVED lines=36> */
[----:B------:R-:W2:Y:S01]  /*3f5d0*/  LDC R23, c[0x0][0x3b8] ;  /* 0x0000ee00ff177b82 */ /* 0x000ea20000000800 */
[----:B------:R-:W3:Y:S02]  /*3f5e0*/  LDL R22, [R1+0x90] ;  /* 0x0000900001167983 */ /* 0x000ee40000100800 */
[----:B----4-:R-:W-:-:S02]  /*3f5f0*/  IMAD R20, R25, 0x2, R5 ;  /* 0x0000000219147824 */ /* 0x010fc400078e0205 */
[----:B------:R-:W4:Y:S01]  /*3f600*/  LDL R25, [R1+0x7c] ;  /* 0x00007c0001197983 */ /* 0x000f220000100800 */
[----:B------:R-:W-:-:S04]  /*3f610*/  LOP3.LUT R21, R11, 0xa4, R3, 0xfe, !PT ;  /* 0x000000a40b157812 */ /* 0x000fc800078efe03 */
[----:B-1----:R-:W-:Y:S01]  /*3f620*/  ISETP.LT.AND P4, PT, R21, UR5, !P0 ;  /* 0x0000000515007c0c */ /* 0x002fe2000c781270 */
[----:B------:R-:W1:Y:S01]  /*3f630*/  LDCU UR5, c[0x0][0x39c] ;  /* 0x00007380ff0577ac */ /* 0x000e620008000800 */
[----:B------:R-:W-:Y:S01]  /*3f640*/  LOP3.LUT R21, R11, 0xa8, R3, 0xfe, !PT ;  /* 0x000000a80b157812 */ /* 0x000fe200078efe03 */
[----:B------:R5:W-:Y:S01]  /*3f650*/  @P1 STG.E.U16 desc[UR12][R6.64], R26 ;  /* 0x0000001a06001986 */ /* 0x000be2000c10150c */
[----:B------:R-:W-:-:S04]  /*3f660*/  LEA R4, P1, R5, R2, 0x1 ;  /* 0x0000000205047211 */ /* 0x000fc800078208ff */
[----:B------:R-:W-:Y:S02]  /*3f670*/  LEA.HI.X.SX32 R5, R5, R0, 0x1, P1 ;  /* 0x0000000005057211 */ /* 0x000fe400008f0eff */
[--C-:B-----5:R-:W-:Y:S01]  /*3f680*/  LOP3.LUT R7, R11, 0xa6, R3.reuse, 0xfe, !PT ;  /* 0x000000a60b077812 */ /* 0x120fe200078efe03 */
[----:B------:R-:W5:Y:S01]  /*3f690*/  LDC R26, c[0x0][0x3b8] ;  /* 0x0000ee00ff1a7b82 */ /* 0x000f620000000800 */
[C---:B------:R-:W-:Y:S02]  /*3f6a0*/  LEA R6, P6, R20.reuse, R2, 0x1 ;  /* 0x0000000214067211 */ /* 0x040fe400078c08ff */
[----:B0-----:R-:W-:Y:S01]  /*3f6b0*/  ISETP.LT.AND P1, PT, R7, UR4, !P0 ;  /* 0x0000000407007c0c */ /* 0x001fe2000c721270 */
[----:B------:R-:W0:Y:S01]  /*3f6c0*/  LDCU UR4, c[0x0][0x39c] ;  /* 0x00007380ff0477ac */ /* 0x000e220008000800 */
[----:B------:R-:W-:Y:S01]  /*3f6d0*/  LEA.HI.X.SX32 R7, R20, R0, 0x1, P6 ;  /* 0x0000000014077211 */ /* 0x000fe200030f0eff */
[----:B----4-:R4:W-:Y:S04]  /*3f6e0*/  @P2 STG.E.U16 desc[UR12][R4.64], R25 ;  /* 0x0000001904002986 */ /* 0x0109e8000c10150c */
[----:B---3--:R3:W-:Y:S01]  /*3f6f0*/  @P3 STG.E.U16 desc[UR12][R6.64], R22 ;  /* 0x0000001606003986 */ /* 0x0087e2000c10150c */
[----:B----4-:R-:W-:Y:S01]  /*3f700*/  IMAD R4, R24, 0x2, R20 ;  /* 0x0000000218047824 */ /* 0x010fe200078e0214 */
[----:B------:R-:W4:Y:S01]  /*3f710*/  LDC R25, c[0x0][0x3b8] ;  /* 0x0000ee00ff197b82 */ /* 0x000f220000000800 */
[----:B------:R-:W-:-:S03]  /*3f720*/  LOP3.LUT R20, R11, 0xaa, R3, 0xfe, !PT ;  /* 0x000000aa0b147812 */ /* 0x000fc600078efe03 */
[----:B---3--:R-:W-:-:S04]  /*3f730*/  LEA R6, P3, R4, R2, 0x1 ;  /* 0x0000000204067211 */ /* 0x008fc800078608ff */
[----:B------:R-:W3:Y:S01]  /*3f740*/  LDC R22, c[0x0][0x3b8] ;  /* 0x0000ee00ff167b82 */ /* 0x000ee20000000800 */
[----:B------:R-:W-:Y:S01]  /*3f750*/  LEA.HI.X.SX32 R7, R4, R0, 0x1, P3 ;  /* 0x0000000004077211 */ /* 0x000fe200018f0eff */
[----:B--2---:R-:W-:Y:S01]  /*3f760*/  IMAD R5, R23, 0x2, R4 ;  /* 0x0000000217057824 */ /* 0x004fe200078e0204 */
[----:B------:R-:W-:Y:S01]  /*3f770*/  ISETP.LT.AND P3, PT, R20, UR6, !P0 ;  /* 0x0000000614007c0c */ /* 0x000fe2000c761270 */
[----:B------:R-:W2:Y:S01]  /*3f780*/  LDCU UR6, c[0x0][0x39c] ;  /* 0x00007380ff0677ac */ /* 0x000ea20008000800 */
[----:B------:R-:W-:Y:S01]  /*3f790*/  LOP3.LUT R20, R11, 0xac, R3, 0xfe, !PT ;  /* 0x000000ac0b147812 */ /* 0x000fe200078efe03 */
[----:B------:R1:W-:Y:S01]  /*3f7a0*/  @P5 STG.E.U16 desc[UR12][R6.64], R16 ;  /* 0x0000001006005986 */ /* 0x0003e2000c10150c */
[C---:B------:R-:W-:Y:S01]  /*3f7b0*/  LEA R4, P6, R5.reuse, R2, 0x1 ;  /* 0x0000000205047211 */ /* 0x040fe200078c08ff */
[----:B------:R-:W2:Y:S01]  /*3f7c0*/  LDC R24, c[0x0][0x3b8] ;  /* 0x0000ee00ff187b82 */ /* 0x000ea20000000800 */
[----:B0-----:R-:W-:Y:S01]  /*3f7d0*/  ISETP.LT.AND P5, PT, R20, UR4, !P0 ;  /* 0x0000000414007c0c */ /* 0x001fe2000c7a1270 */
[----:B-----5:R-:W-:Y:S01]  /*3f7e0*/  IMAD R20, R26, 0x2, R5 ;  /* 0x000000021a147824 */ /* 0x020fe200078e0205 */
[----:B------:R-:W0:Y:S01]  /*3f7f0*/  LDCU UR4, c[0x0][0x39c] ;  /* 0x00007380ff0477ac */ /* 0x000e220008000800 */
[----:B------:R-:W-:-:S02]  /*3f800*/  LEA.HI.X.SX32 R5, R5, R0, 0x1, P6 ;  /* 0x0000000005057211 */ /* 0x000fc400030f0eff */
[----:B-1----:R-:W-:Y:S01]  /*3f810*/  ISETP.LT.AND P2, PT, R21, UR5, !P0 ;  /* 0x0000000515007c0c */ /* 0x002fe2000c741270 */
[----:B------:R-:W1:Y:S01]  /*3f820*/  LDCU UR5, c[0x0][0x39c] ;  /* 0x00007380ff0577ac */ /* 0x000e620008000800 */
[----:B------:R-:W5:Y:S01]  /*3f830*/  LDC R23, c[0x0][0x3b8] ;  /* 0x0000ee00ff177b82 */ /* 0x000f620000000800 */
[C---:B------:R-:W-:Y:S01]  /*3f840*/  LEA R6, P6, R20.reuse, R2, 0x1 ;  /* 0x0000000214067211 */ /* 0x040fe200078c08ff */
[----:B------:R3:W-:Y:S03]  /*3f850*/  @P4 STG.E.U16 desc[UR12][R4.64], R17 ;  /* 0x0000001104004986 */ /* 0x0007e6000c10150c */
[----:B------:R-:W-:-:S03]  /*3f860*/  LEA.HI.X.SX32 R7, R20, R0, 0x1, P6 ;  /* 0x0000000014077211 */ /* 0x000fc600030f0eff */
[----:B------:R-:W2:Y:S02]  /*3f870*/  LDC R26, c[0x0][0x3b8] ;  /* 0x0000ee00ff1a7b82 */ /* 0x000ea40000000800 */
[----:B------:R0:W-:Y:S01]  /*3f880*/  @P1 STG.E.U16 desc[UR12][R6.64], R18 ;  /* 0x0000001206001986 */ /* 0x0001e2000c10150c */
[----:B---3--:R-:W-:-:S05]  /*3f890*/  IMAD R5, R22, 0x2, R20 ;  /* 0x0000000216057824 */ /* 0x008fca00078e0214 */
[----:B------:R-:W3:Y:S01]  /*3f8a0*/  LDC R22, c[0x0][0x3b8] ;  /* 0x0000ee00ff167b82 */ /* 0x000ee20000000800 */
[----:B----4-:R-:W-:Y:S01]  /*3f8b0*/  IMAD R20, R25, 0x2, R5 ;  /* 0x0000000219147824 */ /* 0x010fe200078e0205 */
[----:B------:R-:W-:Y:S02]  /*3f8c0*/  LEA R4, P1, R5, R2, 0x1 ;  /* 0x0000000205047211 */ /* 0x000fe400078208ff */
[--C-:B0-----:R-:W-:Y:S02]  /*3f8d0*/  LOP3.LUT R7, R11, 0xb0, R3.reuse, 0xfe, !PT ;  /* 0x000000b00b077812 */ /* 0x101fe400078efe03 */
[----:B------:R-:W-:Y:S02]  /*3f8e0*/  LEA.HI.X.SX32 R5, R5, R0, 0x1, P1 ;  /* 0x0000000005057211 */ /* 0x000fe400008f0eff */
[----:B------:R-:W0:Y:S01]  /*3f8f0*/  LDC R25, c[0x0][0x3b8] ;  /* 0x0000ee00ff197b82 */ /* 0x000e220000000800 */
[C---:B------:R-:W-:Y:S02]  /*3f900*/  LEA R6, P6, R20.reuse, R2, 0x1 ;  /* 0x0000000214067211 */ /* 0x040fe400078c08ff */
[----:B------:R-:W-:Y:S01]  /*3f910*/  ISETP.LT.AND P1, PT, R7, UR4, !P0 ;  /* 0x0000000407007c0c */ /* 0x000fe2000c721270 */
[----:B------:R-:W4:Y:S01]  /*3f920*/  LDCU UR4, c[0x0][0x39c] ;  /* 0x00007380ff0477ac */ /* 0x000f220008000800 */
[----:B------:R-:W-:Y:S01]  /*3f930*/  LEA.HI.X.SX32 R7, R20, R0, 0x1, P6 ;  /* 0x0000000014077211 */ /* 0x000fe200030f0eff */
[----:B------:R2:W-:Y:S01]  /*3f940*/  @P2 STG.E.U16 desc[UR12][R4.64], R19 ;  /* 0x0000001304002986 */ /* 0x0005e2000c10150c */
[----:B------:R-:W-:-:S03]  /*3f950*/  LOP3.LUT R21, R11, 0xae, R3, 0xfe, !PT ;  /* 0x000000ae0b157812 */ /* 0x000fc600078efe03 */
[----:B------:R4:W-:Y:S01]  /*3f960*/  @P3 STG.E.U16 desc[UR12][R6.64], R28 ;  /* 0x0000001c06003986 */ /* 0x0009e2000c10150c */
[----:B-1----:R-:W-:Y:S01]  /*3f970*/  ISETP.LT.AND P4, PT, R21, UR5, !P0 ;  /* 0x0000000515007c0c */ /* 0x002fe2000c781270 */
[----:B------:R-:W1:Y:S01]  /*3f980*/  LDCU UR5, c[0x0][0x39c] ;  /* 0x00007380ff0577ac */ /* 0x000e620008000800 */
[----:B--2---:R-:W-:Y:S01]  /*3f990*/  IMAD R4, R24, 0x2, R20 ;  /* 0x0000000218047824 */ /* 0x004fe200078e0214 */
[----:B------:R-:W-:Y:S01]  /*3f9a0*/  LOP3.LUT R20, R11, 0xb4, R3, 0xfe, !PT ;  /* 0x000000b40b147812 */ /* 0x000fe200078efe03 */
[----:B------:R-:W2:Y:S03]  /*3f9b0*/  LDC R24, c[0x0][0x3b8] ;  /* 0x0000ee00ff187b82 */ /* 0x000ea60000000800 */
[----:B----4-:R-:W-:Y:S01]  /*3f9c0*/  LEA R6, P3, R4, R2, 0x1 ;  /* 0x0000000204067211 */ /* 0x010fe200078608ff */
[----:B-----5:R-:W-:-:S03]  /*3f9d0*/  IMAD R5, R23, 0x2, R4 ;  /* 0x0000000217057824 */ /* 0x020fc600078e0204 */
[----:B------:R-:W-:Y:S01]  /*3f9e0*/  LEA.HI.X.SX32 R7, R4, R0, 0x1, P3 ;  /* 0x0000000004077211 */ /* 0x000fe200018f0eff */
[----:B------:R-:W4:Y:S01]  /*3f9f0*/  LDC R23, c[0x0][0x3b8] ;  /* 0x0000ee00ff177b82 */ /* 0x000f220000000800 */
[----:B------:R-:W-:Y:S01]  /*3fa00*/  ISETP.LT.AND P3, PT, R20, UR6, !P0 ;  /* 0x0000000614007c0c */ /* 0x000fe2000c761270 */
[----:B------:R-:W5:Y:S01]  /*3fa10*/  LDCU UR6, c[0x0][0x39c] ;  /* 0x00007380ff0677ac */ /* 0x000f620008000800 */
[----:B------:R-:W-:Y:S01]  /*3fa20*/  LOP3.LUT R20, R11, 0xb6, R3, 0xfe, !PT ;  /* 0x000000b60b147812 */ /* 0x000fe200078efe03 */
[----:B------:R1:W-:Y:S01]  /*3fa30*/  @P5 STG.E.U16 desc[UR12][R6.64], R27 ;  /* 0x0000001b06005986 */ /* 0x0003e2000c10150c */
[C---:B------:R-:W-:Y:S02]  /*3fa40*/  LEA R4, P6, R5.reuse, R2, 0x1 ;  /* 0x0000000205047211 */ /* 0x040fe400078c08ff */
[----:B------:R-:W-:Y:S01]  /*3fa50*/  ISETP.LT.AND P5, PT, R20, UR4, !P0 ;  /* 0x0000000414007c0c */ /* 0x000fe2000c7a1270 */
[----:B------:R-:W-:Y:S01]  /*3fa60*/  IMAD R20, R26, 0x2, R5 ;  /* 0x000000021a147824 */ /* 0x000fe200078e0205 */
[----:B------:R-:W-:Y:S01]  /*3fa70*/  LEA.HI.X.SX32 R5, R5, R0, 0x1, P6 ;  /* 0x0000000005057211 */ /* 0x000fe200030f0eff */
[----:B------:R-:W5:Y:S01]  /*3fa80*/  LDL.LU R26, [R1+0x4c] ;  /* 0x00004c00011a7983 */ /* 0x000f620000300800 */
[----:B------:R-:W-:Y:S01]  /*3fa90*/  LOP3.LUT R21, R11, 0xb2, R3, 0xfe, !PT ;  /* 0x000000b20b157812 */ /* 0x000fe200078efe03 */
[----:B------:R-:W0:Y:S02]  /*3faa0*/  LDCU UR4, c[0x0][0x39c] ;  /* 0x00007380ff0477ac */ /* 0x000e240008000800 */
[----:B------:R3:W-:Y:S01]  /*3fab0*/  @P4 STG.E.U16 desc[UR12][R4.64], R29 ;  /* 0x0000001d04004986 */ /* 0x0007e2000c10150c */
[----:B-1----:R-:W-:-:S02]  /*3fac0*/  LEA R6, P6, R20, R2, 0x1 ;  /* 0x0000000214067211 */ /* 0x002fc400078c08ff */
[----:B------:R-:W-:Y:S01]  /*3fad0*/  ISETP.LT.AND P2, PT, R21, UR5, !P0 ;  /* 0x0000000515007c0c */ /* 0x000fe2000c741270 */
[----:B------:R-:W1:Y:S01]  /*3fae0*/  LDCU UR5, c[0x0][0x39c] ;  /* 0x00007380ff0577ac */ /* 0x000e620008000800 */
[----:B------:R-:W-:Y:S02]  /*3faf0*/  LOP3.LUT R21, R11, 0xb8, R3, 0xfe, !PT ;  /* 0x000000b80b157812 */ /* 0x000fe400078efe03 */
[----:B------:R-:W-:Y:S01]  /*3fb00*/  LEA.HI.X.SX32 R7, R20, R0, 0x1, P6 ;  /* 0x0000000014077211 */ /* 0x000fe200030f0eff */
[----:B------:R-:W5:Y:S01]  /*3fb10*/  LDL.LU R11, [R1+0xd44] ;  /* 0x000d4400010b7983 */ /* 0x000f620000300800 */
[----:B---3--:R-:W-:-:S03]  /*3fb20*/  IMAD R5, R22, 0x2, R20 ;  /* 0x0000000216057824 */ /* 0x008fc600078e0214 */
[----:B------:R3:W-:Y:S01]  /*3fb30*/  @P1 STG.E.U16 desc[UR12][R6.64], R8 ;  /* 0x0000000806001986 */ /* 0x0007e2000c10150c */
[----:B------:R-:W5:Y:S01]  /*3fb40*/  LDC R22, c[0x0][0x3b8] ;  /* 0x0000ee00ff167b82 */ /* 0x000f620000000800 */
[----:B0-----:R-:W-:Y:S02]  /*3fb50*/  IMAD R20, R25, 0x2, R5 ;  /* 0x0000000219147824 */ /* 0x001fe400078e0205 */
[----:B------:R-:W5:Y:S01]  /*3fb60*/  LDL R25, [R1+0x6e0] ;  /* 0x0006e00001197983 */ /* 0x000f620000100800 */
[----:B-1----:R-:W-:Y:S01]  /*3fb70*/  ISETP.LT.AND P4, PT, R21, UR5, !P0 ;  /* 0x0000000515007c0c */ /* 0x002fe2000c781270 */
[----:B------:R-:W0:Y:S01]  /*3fb80*/  LDCU UR5, c[0x0][0x39c] ;  /* 0x00007380ff0577ac */ /* 0x000e220008000800 */
[CC--:B------:R-:W-:Y:S02]  /*3fb90*/  LEA R4, P1, R5.reuse, R2.reuse, 0x1 ;  /* 0x0000000205047211 */ /* 0x0c0fe400078208ff */
[----:B---3--:R-:W-:Y:S02]  /*3fba0*/  LEA R6, P6, R20, R2, 0x1 ;  /* 0x0000000214067211 */ /* 0x008fe400078c08ff */
[----:B------:R-:W-:-:S05]  /*3fbb0*/  LEA.HI.X.SX32 R5, R5, R0, 0x1, P1 ;  /* 0x0000000005057211 */ /* 0x000fca00008f0eff */
[----:B------:R2:W-:Y:S02]  /*3fbc0*/  @P2 STG.E.U16 desc[UR12][R4.64], R9 ;  /* 0x0000000904002986 */ /* 0x0005e4000c10150c */
[----:B--2---:R-:W-:Y:S02]  /*3fbd0*/  IMAD R4, R24, 0x2, R20 ;  /* 0x0000000218047824 */ /* 0x004fe400078e0214 */
[----:B------:R-:W1:Y:S02]  /*3fbe0*/  LDC R24, c[0x0][0x3b8] ;  /* 0x0000ee00ff187b82 */ /* 0x000e640000000800 */
[----:B----4-:R-:W-:-:S06]  /*3fbf0*/  IMAD R5, R23, 0x2, R4 ;  /* 0x0000000217057824 */ /* 0x010fcc00078e0204 */
[----:B------:R-:W2:Y:S01]  /*3fc00*/  LDC R23, c[0x0][0x3b8] ;  /* 0x0000ee00ff177b82 */ /* 0x000ea20000000800 */
[C-C-:B-----5:R-:W-:Y:S02]  /*3fc10*/  LOP3.LUT R7, R25.reuse, 0xba, R3.reuse, 0xfe, !PT ;  /* 0x000000ba19077812 */ /* 0x160fe400078efe03 */
[--C-:B------:R-:W-:Y:S02]  /*3fc20*/  LOP3.LUT R21, R25, 0xbc, R3.reuse, 0xfe, !PT ;  /* 0x000000bc19157812 */ /* 0x100fe400078efe03 */
[----:B------:R-:W-:Y:S01]  /*3fc30*/  ISETP.LT.AND P1, PT, R7, UR4, !P0 ;  /* 0x0000000407007c0c */ /* 0x000fe2000c721270 */
[----:B------:R-:W3:Y:S01]  /*3fc40*/  LDCU UR4, c[0x0][0x39c] ;  /* 0x00007380ff0477ac */ /* 0x000ee20008000800 */
[----:B------:R-:W-:Y:S02]  /*3fc50*/  LEA.HI.X.SX32 R7, R20, R0, 0x1, P6 ;  /* 0x0000000014077211 */ /* 0x000fe400030f0eff */
[----:B0-----:R-:W-:Y:S01]  /*3fc60*/  ISETP.LT.AND P2, PT, R21, UR5, !P0 ;  /* 0x0000000515007c0c */ /* 0x001fe2000c741270 */
[----:B------:R-:W0:Y:S01]  /*3fc70*/  LDCU UR5, c[0x0][0x39c] ;  /* 0x00007380ff0577ac */ /* 0x000e220008000800 */
[----:B------:R-:W-:-:S02]  /*3fc80*/  LOP3.LUT R20, R25, 0xbe, R3, 0xfe, !PT ;  /* 0x000000be19147812 */ /* 0x000fc400078efe03 */
[----:B------:R-:W-:Y:S02]  /*3fc90*/  LOP3.LUT R21, R25, 0xc0, R3, 0xfe, !PT ;  /* 0x000000c019157812 */ /* 0x000fe400078efe03 */
[----:B------:R-:W4:Y:S01]  /*3fca0*/  LDC R25, c[0x0][0x3b8] ;  /* 0x0000ee00ff197b82 */ /* 0x000f220000000800 */
[----:B------:R5:W-:Y:S02]  /*3fcb0*/  @P3 STG.E.U16 desc[UR12][R6.64], R10 ;  /* 0x0000000a06003986 */ /* 0x000be4000c10150c */
[----:B-----5:R-:W-:-:S04]  /*3fcc0*/  LEA R6, P3, R4, R2, 0x1 ;  /* 0x0000000204067211 */ /* 0x020fc800078608ff */
[----:B------:R-:W-:Y:S02]  /*3fcd0*/  LEA.HI.X.SX32 R7, R4, R0, 0x1, P3 ;  /* 0x0000000004077211 */ /* 0x000fe400018f0eff */
[----:B------:R-:W-:Y:S01]  /*3fce0*/  ISETP.LT.AND P3, PT, R20, UR6, !P0 ;  /* 0x0000000614007c0c */ /* 0x000fe2000c761270 */
[----:B------:R-:W5:Y:S01]  /*3fcf0*/  LDCU UR6, c[0x0][0x39c] ;  /* 0x00007380ff0677ac */ /* 0x000f620008000800 */
[----:B----4-:R-:W-:Y:S02]  /*3fd00*/  IMAD R20, R25, 0x2, R5 ;  /* 0x0000000219147824 */ /* 0x010fe400078e0205 */
[----:B------:R-:W4:Y:S01]  /*3fd10*/  LDL R25, [R1+0x6e0] ;  /* 0x0006e00001197983 */ /* 0x000f220000100800 */
[----:B------:R-:W-:-:S03]  /*3fd20*/  LEA R4, P6, R5, R2, 0x1 ;  /* 0x0000000205047211 */ /* 0x000fc600078c08ff */
[----:B------:R0:W-:Y:S01]  /*3fd30*/  @P5 STG.E.U16 desc[UR12][R6.64], R11 ;  /* 0x0000000b06005986 */ /* 0x0001e2000c10150c */
[----:B------:R-:W-:Y:S02]  /*3fd40*/  LEA.HI.X.SX32 R5, R5, R0, 0x1, P6 ;  /* 0x0000000005057211 */ /* 0x000fe400030f0eff */
[----:B---3--:R-:W-:Y:S01]  /*3fd50*/  ISETP.LT.AND P5, PT, R21, UR4, !P0 ;  /* 0x0000000415007c0c */ /* 0x008fe2000c7a1270 */
[----:B------:R-:W3:Y:S01]  /*3fd60*/  LDCU UR4, c[0x0][0x39c] ;  /* 0x00007380ff0477ac */ /* 0x000ee20008000800 */
[----:B0-----:R-:W-:-:S04]  /*3fd70*/  LEA R6, P6, R20, R2, 0x1 ;  /* 0x0000000214067211 */ /* 0x001fc800078c08ff */
[----:B------:R-:W-:Y:S01]  /*3fd80*/  LEA.HI.X.SX32 R7, R20, R0, 0x1, P6 ;  /* 0x0000000014077211 */ /* 0x000fe200030f0eff */
[----:B------:R0:W-:Y:S04]  /*3fd90*/  @P4 STG.E.U16 desc[UR12][R4.64], R12 ;  /* 0x0000000c04004986 */ /* 0x0001e8000c10150c */
[----:B------:R1:W-:Y:S01]  /*3fda0*/  @P1 STG.E.U16 desc[UR12][R6.64], R13 ;  /* 0x0000000d06001986 */ /* 0x0003e2000c10150c */
[----:B0-----:R-:W-:Y:S02]  /*3fdb0*/  IMAD R5, R22, 0x2, R20 ;  /* 0x0000000216057824 */ /* 0x001fe400078e0214 */
[----:B------:R-:W0:Y:S03]  /*3fdc0*/  LDC R22, c[0x0][0x3b8] ;  /* 0x0000ee00ff167b82 */ /* 0x000e260000000800 */
[----:B------:R-:W-:Y:S01]  /*3fdd0*/  LEA R4, P1, R5, R2, 0x1 ;  /* 0x0000000205047211 */ /* 0x000fe200078208ff */
[----:B-1----:R-:W-:-:S03]  /*3fde0*/  IMAD R20, R24, 0x2, R5 ;  /* 0x0000000218147824 */ /* 0x002fc600078e0205 */
[----:B------:R-:W-:Y:S01]  /*3fdf0*/  LEA.HI.X.SX32 R5, R5, R0, 0x1, P1 ;  /* 0x0000000005057211 */ /* 0x000fe200008f0eff */
[----:B------:R-:W1:Y:S01]  /*3fe00*/  LDC R24, c[0x0][0x3b8] ;  /* 0x0000ee00ff187b82 */ /* 0x000e620000000800 */
[----:B------:R-:W-:-:S03]  /*3fe10*/  LEA R6, P4, R20, R2, 0x1 ;  /* 0x0000000214067211 */ /* 0x000fc600078808ff */
[----:B------:R0:W-:Y:S01]  /*3fe20*/  @P2 STG.E.U16 desc[UR12][R4.64], R14 ;  /* 0x0000000e04002986 */ /* 0x0001e2000c10150c */
[----:B----4-:R-:W-:-:S04]  /*3fe30*/  LOP3.LUT R21, R25, 0xc2, R3, 0xfe, !PT ;  /* 0x000000c219157812 */ /* 0x010fc800078efe03 */
[----:B------:R-:W-:Y:S01]  /*3fe40*/  ISETP.LT.AND P6, PT, R21, UR5, !P0 ;  /* 0x0000000515007c0c */ /* 0x000fe2000c7c1270 */
[----:B------:R-:W4:Y:S01]  /*3fe50*/  LDCU UR5, c[0x0][0x39c] ;  /* 0x00007380ff0577ac */ /* 0x000f220008000800 */
[C-C-:B------:R-:W-:Y:S02]  /*3fe60*/  LOP3.LUT R21, R25.reuse, 0xc6, R3.reuse, 0xfe, !PT ;  /* 0x000000c619157812 */ /* 0x140fe400078efe03 */
[----:B------:R-:W-:Y:S02]  /*3fe70*/  LOP3.LUT R7, R25, 0xc4, R3, 0xfe, !PT ;  /* 0x000000c419077812 */ /* 0x000fe400078efe03 */
[----:B------:R-:W1:Y:S02]  /*3fe80*/  LDC R25, c[0x0][0x3b8] ;  /* 0x0000ee00ff197b82 */ /* 0x000e640000000800 */
[----:B---3--:R-:W-:Y:S01]  /*3fe90*/  ISETP.LT.AND P1, PT, R7, UR4, !P0 ;  /* 0x0000000407007c0c */ /* 0x008fe2000c721270 */
[----:B------:R-:W3:Y:S01]  /*3fea0*/  LDCU UR4, c[0x0][0x39c] ;  /* 0x00007380ff0477ac */ /* 0x000ee20008000800 */
[----:B------:R-:W-:Y:S01]  /*3feb0*/  LEA.HI.X.SX32 R7, R20, R0, 0x1, P4 ;  /* 0x0000000014077211 */ /* 0x000fe200020f0eff */
[----:B--2---:R-:W-:Y:S01]  /*3fec0*/  IMAD R20, R23, 0x2, R20 ;  /* 0x0000000217147824 */ /* 0x004fe200078e0214 */
[----:B----4-:R-:W-:-:S03]  /*3fed0*/  ISETP.LT.AND P2, PT, R21, UR5, !P0 ;  /* 0x0000000515007c0c */ /* 0x010fc6000c741270 */
[----:B------:R2:W-:Y:S04]  /*3fee0*/  @P3 STG.E.U16 desc[UR12][R6.64], R15 ;  /* 0x0000000f06003986 */ /* 0x0005e8000c10150c */
[----:B------:R-:W4:Y:S01]  /*3fef0*/  LDL R21, [R1+0x6e0] ;  /* 0x0006e00001157983 */ /* 0x000f220000100800 */
[----:B------:R-:W1:Y:S03]  /*3ff00*/  LDCU UR5, c[0x0][0x39c] ;  /* 0x00007380ff0577ac */ /* 0x000e660008000800 */
[----:B------:R-:W3:Y:S01]  /*3ff10*/  LDL.LU R23, [R1+0x40] ;  /* 0x0000400001177983 */ /* 0x000ee20000300800 */
[----:B0-----:R-:W-:Y:S02]  /*3ff20*/  LEA R4, P3, R20, R2, 0x1 ;  /* 0x0000000214047211 */ /* 0x001fe400078608ff */
[----:B----4-:R-:W-:-:S02]  /*3ff30*/  LOP3.LUT R5, R21, 0xc8, R3, 0xfe, !PT ;  /* 0x000000c815057812 */ /* 0x010fc400078efe03 */
[----:B--2---:R-:W-:Y:S02]  /*3ff40*/  LOP3.LUT R6, R21, 0xca, R3, 0xfe, !PT ;  /* 0x000000ca15067812 */ /* 0x004fe400078efe03 */
[----:B-----5:R-:W-:Y:S01]  /*3ff50*/  ISETP.LT.AND P4, PT, R5, UR6, !P0 ;  /* 0x0000000605007c0c */ /* 0x020fe2000c781270 */
[----:B------:R-:W0:Y:S01]  /*3ff60*/  LDCU UR6, c[0x0][0x39c] ;  /* 0x00007380ff0677ac */ /* 0x000e220008000800 */
[----:B------:R-:W-:Y:S02]  /*3ff70*/  LEA.HI.X.SX32 R5, R20, R0, 0x1, P3 ;  /* 0x0000000014057211 */ /* 0x000fe400018f0eff */
[----:B---3--:R-:W-:Y:S02]  /*3ff80*/  PRMT R7, R23, 0x7632, R7 ;  /* 0x0000763217077816 */ /* 0x008fe40000000007 */
[----:B------:R-:W-:Y:S01]  /*3ff90*/  ISETP.LT.AND P3, PT, R6, UR7, !P0 ;  /* 0x0000000706007c0c */ /* 0x000fe2000c761270 */
[----:B------:R-:W-:Y:S01]  /*3ffa0*/  IMAD R6, R22, 0x2, R20 ;  /* 0x0000000216067824 */ /* 0x000fe200078e0214 */
[----:B------:R-:W-:Y:S01]  /*3ffb0*/  LOP3.LUT R21, R21, 0xcc, R3, 0xfe, !PT ;  /* 0x000000cc15157812 */ /* 0x000fe200078efe03 */
[----:B------:R-:W2:Y:S01]  /*3ffc0*/  LDL.LU R22, [R1+0x48] ;  /* 0x0000480001167983 */ /* 0x000ea20000300800 */
[----:B------:R-:W3:Y:S03]  /*3ffd0*/  LDC R23, c[0x0][0x3b8] ;  /* 0x0000ee00ff177b82 */ /* 0x000ee60000000800 */
[----:B------:R4:W-:Y:S01]  /*3ffe0*/  @P5 STG.E.U16 desc[UR12][R4.64], R7 ;  /* 0x0000000704005986 */ /* 0x0009e2000c10150c */
[----:B------:R-:W5:Y:S03]  /*3fff0*/  LDCU UR7, c[0x0][0x39c] ;  /* 0x00007380ff0777ac */ /* 0x000f660008000800 */
[----:B----4-:R-:W4:Y:S01]  /*40000*/  LDL.LU R7, [R1+0x44] ;  /* 0x0000440001077983 */ /* 0x010f220000300800 */
[----:B------:R-:W-:Y:S01]  /*40010*/  LEA R4, P5, R6, R2, 0x1 ;  /* 0x0000000206047211 */ /* 0x000fe200078a08ff */
[----:B-1----:R-:W-:-:S02]  /*40020*/  IMAD R20, R24, 0x2, R6 ;  /* 0x0000000218147824 */ /* 0x002fc400078e0206 */
[----:B------:R-:W1:Y:S01]  /*40030*/  LDC R24, c[0x0][0x3b8] ;  /* 0x0000ee00ff187b82 */ /* 0x000e620000000800 */
[----:B------:R-:W-:Y:S02]  /*40040*/  LEA.HI.X.SX32 R5, R6, R0, 0x1, P5 ;  /* 0x0000000006057211 */ /* 0x000fe400028f0eff */
[C---:B------:R-:W-:Y:S02]  /*40050*/  LEA R6, P5, R20.reuse, R2, 0x1 ;  /* 0x0000000214067211 */ /* 0x040fe400078a08ff */
[----:B----4-:R-:W-:Y:S02]  /*40060*/  PRMT R8, R7, 0x7632, R8 ;  /* 0x0000763207087816 */ /* 0x010fe40000000008 */
[----:B------:R-:W-:Y:S01]  /*40070*/  LEA.HI.X.SX32 R7, R20, R0, 0x1, P5 ;  /* 0x0000000014077211 */ /* 0x000fe200028f0eff */
[----:B------:R-:W-:Y:S01]  /*40080*/  IMAD R20, R25, 0x2, R20 ;  /* 0x0000000219147824 */ /* 0x000fe200078e0214 */
[----:B------:R-:W-:Y:S02]  /*40090*/  ISETP.LT.AND P5, PT, R21, UR4, !P0 ;  /* 0x0000000415007c0c */ /* 0x000fe4000c7a1270 */
[----:B--2---:R-:W-:Y:S01]  /*400a0*/  PRMT R9, R22, 0x7632, R9 ;  /* 0x0000763216097816 */ /* 0x004fe20000000009 */
[----:B------:R-:W2:Y:S01]  /*400b0*/  LDL.LU R21, [R1+0x54] ;  /* 0x0000540001157983 */ /* 0x000ea20000300800 */
[----:B------:R-:W4:Y:S01]  /*400c0*/  LDC R22, c[0x0][0x3b8] ;  /* 0x0000ee00ff167b82 */ /* 0x000f220000000800 */
[----:B------:R-:W0:Y:S02]  /*400d0*/  LDCU UR4, c[0x0][0x39c] ;  /* 0x00007380ff0477ac */ /* 0x000e240008000800 */
[----:B------:R-:W2:Y:S04]  /*400e0*/  LDL R25, [R1+0x6e0] ;  /* 0x0006e00001197983 */ /* 0x000ea80000100800 */
[----:B------:R0:W-:Y:S04]  /*400f0*/  @P6 STG.E.U16 desc[UR12][R4.64], R8 ;  /* 0x0000000804006986 */ /* 0x0001e8000c10150c */
[----:B------:R3:W-:Y:S01]  /*40100*/  @P1 STG.E.U16 desc[UR12][R6.64], R9 ;  /* 0x0000000906001986 */ /* 0x0007e2000c10150c */
[----:B0-----:R-:W-:-:S02]  /*40110*/  LEA R4, P1, R20, R2, 0x1 ;  /* 0x0000000214047211 */ /* 0x001fc400078208ff */
[----:B------:R-:W-:Y:S02]  /*40120*/  PRMT R8, R26, 0x7632, R8 ;  /* 0x000076321a087816 */ /* 0x000fe40000000008 */
[----:B------:R-:W4:Y:S01]  /*40130*/  LDL.LU R26, [R1+0x5c] ;  /* 0x00005c00011a7983 */ /* 0x000f220000300800 */
[----:B--2---:R-:W-:-:S04]  /*40140*/  LOP3.LUT R5, R25, 0xce, R3, 0xfe, !PT ;  /* 0x000000ce19057812 */ /* 0x004fc800078efe03 */
[----:B------:R-:W-:Y:S01]  /*40150*/  ISETP.LT.AND P6, PT, R5, UR5, !P0 ;  /* 0x0000000505007c0c */ /* 0x000fe2000c7c1270 */
[----:B---3--:R-:W-:Y:S01]  /*40160*/  IMAD R7, R23, 0x2, R20 ;  /* 0x0000000217077824 */ /* 0x008fe200078e0214 */
[----:B------:R-:W-:Y:S01]  /*40170*/  LEA.HI.X.SX32 R5, R20, R0, 0x1, P1 ;  /* 0x0000000014057211 */ /* 0x000fe200008f0eff */
[----:B------:R-:W0:Y:S01]  /*40180*/  LDC R23, c[0x0][0x3b8] ;  /* 0x0000ee00ff177b82 */ /* 0x000e220000000800 */
[----:B------:R-:W-:Y:S01]  /*40190*/  LOP3.LUT R6, R25, 0xd0, R3, 0xfe, !PT ;  /* 0x000000d019067812 */ /* 0x000fe200078efe03 */
[----:B------:R-:W2:Y:S02]  /*401a0*/  LDCU UR5, c[0x0][0x39c] ;  /* 0x00007380ff0577ac */ /* 0x000ea40008000800 */
[----:B------:R3:W-:Y:S04]  /*401b0*/  @P2 STG.E.U16 desc[UR12][R4.64], R8 ;  /* 0x0000000804002986 */ /* 0x0007e8000c10150c */
[----:B---3--:R-:W3:Y:S01]  /*401c0*/  LDL.LU R5, [R1+0x50] ;  /* 0x0000500001057983 */ /* 0x008ee20000300800 */
[----:B------:R-:W-:Y:S01]  /*401d0*/  ISETP.LT.AND P1, PT, R6, UR6, !P0 ;  /* 0x0000000606007c0c */ /* 0x000fe2000c721270 */
[----:B-1----:R-:W-:Y:S01]  /*401e0*/  IMAD R20, R24, 0x2, R7 ;  /* 0x0000000218147824 */ /* 0x002fe200078e0207 */
[----:B------:R-:W-:Y:S01]  /*401f0*/  LEA R6, P2, R7, R2, 0x1 ;  /* 0x0000000207067211 */ /* 0x000fe200078408ff */
[----:B------:R-:W1:Y:S01]  /*40200*/  LDC R24, c[0x0][0x3b8] ;  /* 0x0000ee00ff187b82 */ /* 0x000e620000000800 */
[----:B------:R-:W-:Y:S01]  /*40210*/  PRMT R9, R21, 0x7632, R9 ;  /* 0x0000763215097816 */ /* 0x000fe20000000009 */
[----:B------:R-:W0:Y:S01]  /*40220*/  LDCU UR6, c[0x0][0x39c] ;  /* 0x00007380ff0677ac */ /* 0x000e220008000800 */
[----:B------:R-:W-:-:S02]  /*40230*/  LEA.HI.X.SX32 R7, R7, R0, 0x1, P2 ;  /* 0x0000000007077211 */ /* 0x000fc400010f0eff */
[C---:B------:R-:W-:Y:S02]  /*40240*/  LEA R4, P2, R20.reuse, R2, 0x1 ;  /* 0x0000000214047211 */ /* 0x040fe400078408ff */
[----:B------:R-:W-:Y:S02]  /*40250*/  LOP3.LUT R21, R25, 0xd2, R3, 0xfe, !PT ;  /* 0x000000d219157812 */ /* 0x000fe400078efe03 */
[----:B---3--:R-:W-:Y:S02]  /*40260*/  PRMT R8, R5, 0x7632, R8 ;  /* 0x0000763205087816 */ /* 0x008fe40000000008 */
[----:B------:R-:W-:Y:S02]  /*40270*/  LEA.HI.X.SX32 R5, R20, R0, 0x1, P2 ;  /* 0x0000000014057211 */ /* 0x000fe400010f0eff */
[----:B------:R-:W-:Y:S01]  /*40280*/  ISETP.LT.AND P2, PT, R21, UR4, !P0 ;  /* 0x0000000415007c0c */ /* 0x000fe2000c741270 */
[----:B------:R4:W-:Y:S01]  /*40290*/  @P4 STG.E.U16 desc[UR12][R6.64], R8 ;  /* 0x0000000806004986 */ /* 0x0009e2000c10150c */
[----:B------:R-:W3:Y:S03]  /*402a0*/  LDCU UR4, c[0x0][0x39c] ;  /* 0x00007380ff0477ac */ /* 0x000ee60008000800 */
[----:B------:R-:W3:Y:S01]  /*402b0*/  LDL.LU R21, [R1+0x80] ;  /* 0x0000800001157983 */ /* 0x000ee20000300800 */
[----:B----4-:R-:W-:-:S03]  /*402c0*/  IMAD R6, R22, 0x2, R20 ;  /* 0x0000000216067824 */ /* 0x010fc600078e0214 */
[----:B------:R-:W4:Y:S01]  /*402d0*/  LDL.LU R20, [R1+0x58] ;  /* 0x0000580001147983 */ /* 0x000f220000300800 */
[C-C-:B------:R-:W-:Y:S01]  /*402e0*/  LOP3.LUT R7, R25.reuse, 0xd6, R3.reuse, 0xfe, !PT ;  /* 0x000000d619077812 */ /* 0x140fe200078efe03 */
[----:B------:R-:W1:Y:S02]  /*402f0*/  LDC R22, c[0x0][0x3b8] ;  /* 0x0000ee00ff167b82 */ /* 0x000e640000000800 */
[----:B------:R0:W-:Y:S02]  /*40300*/  @P3 STG.E.U16 desc[UR12][R4.64], R9 ;  /* 0x0000000904003986 */ /* 0x0001e4000c10150c */
[----:B0-----:R-:W-:Y:S02]  /*40310*/  LOP3.LUT R5, R25, 0xd4, R3, 0xfe, !PT ;  /* 0x000000d419057812 */ /* 0x001fe400078efe03 */
[C---:B------:R-:W-:Y:S02]  /*40320*/  LEA R4, P3, R6.reuse, R2, 0x1 ;  /* 0x0000000206047211 */ /* 0x040fe400078608ff */
[----:B--2---:R-:W-:Y:S01]  /*40330*/  ISETP.LT.AND P4, PT, R5, UR5, !P0 ;  /* 0x0000000505007c0c */ /* 0x004fe2000c781270 */
[----:B------:R-:W0:Y:S01]  /*40340*/  LDCU UR5, c[0x0][0x39c] ;  /* 0x00007380ff0577ac */ /* 0x000e220008000800 */
[----:B------:R-:W-:Y:S01]  /*40350*/  LEA.HI.X.SX32 R5, R6, R0, 0x1, P3 ;  /* 0x0000000006057211 */ /* 0x000fe200018f0eff */
[----:B------:R-:W-:-:S02]  /*40360*/  IMAD R6, R23, 0x2, R6 ;  /* 0x0000000217067824 */ /* 0x000fc400078e0206 */
[----:B------:R-:W2:Y:S01]  /*40370*/  LDL.LU R23, [R1+0x84] ;  /* 0x0000840001177983 */ /* 0x000ea20000300800 */
[----:B------:R-:W-:Y:S01]  /*40380*/  ISETP.LT.AND P3, PT, R7, UR6, !P0 ;  /* 0x0000000607007c0c */ /* 0x000fe2000c761270 */
[----:B------:R-:W0:Y:S01]  /*40390*/  LDCU UR6, c[0x0][0x39c] ;  /* 0x00007380ff0677ac */ /* 0x000e220008000800 */
[----:B----4-:R-:W-:Y:S01]  /*403a0*/  PRMT R8, R20, 0x7632, R8 ;  /* 0x0000763214087816 */ /* 0x010fe20000000008 */
[----:B-1----:R-:W-:Y:S01]  /*403b0*/  IMAD R20, R24, 0x2, R6 ;  /* 0x0000000218147824 */ /* 0x002fe200078e0206 */
[----:B---3--:R-:W-:Y:S01]  /*403c0*/  PRMT R9, R21, 0x7632, R9 ;  /* 0x0000763215097816 */ /* 0x008fe20000000009 */
[----:B------:R-:W1:Y:S02]  /*403d0*/  LDC R24, c[0x0][0x3b8] ;  /* 0x0000ee00ff187b82 */ /* 0x000e640000000800 */
[----:B------:R3:W-:Y:S02]  /*403e0*/  @P5 STG.E.U16 desc[UR12][R4.64], R8 ;  /* 0x0000000804005986 */ /* 0x0007e4000c10150c */
[----:B---3--:R-:W-:-:S04]  /*403f0*/  LEA R4, P5, R6, R2, 0x1 ;  /* 0x0000000206047211 */ /* 0x008fc800078a08ff */
[----:B------:R-:W-:Y:S02]  /*40400*/  LEA.HI.X.SX32 R5, R6, R0, 0x1, P5 ;  /* 0x0000000006057211 */ /* 0x000fe400028f0eff */
[----:B------:R-:W-:Y:S02]  /*40410*/  LEA R6, P5, R20, R2, 0x1 ;  /* 0x0000000214067211 */ /* 0x000fe400078a08ff */
[----:B------:R-:W-:Y:S02]  /*40420*/  PRMT R8, R26, 0x7632, R8 ;  /* 0x000076321a087816 */ /* 0x000fe40000000008 */
[----:B------:R-:W-:Y:S01]  /*40430*/  LEA.HI.X.SX32 R7, R20, R0, 0x1, P5 ;  /* 0x0000000014077211 */ /* 0x000fe200028f0eff */
[----:B------:R-:W3:Y:S04]  /*40440*/  LDL.LU R26, [R1+0x8c] ;  /* 0x00008c00011a7983 */ /* 0x000ee80000300800 */
[----:B------:R-:W-:Y:S04]  /*40450*/  @P6 STG.E.U16 desc[UR12][R4.64], R8 ;  /* 0x0000000804006986 */ /* 0x000fe8000c10150c */
[----:B------:R2:W-:Y:S01]  /*40460*/  @P1 STG.E.U16 desc[UR12][R6.64], R9 ;  /* 0x0000000906001986 */ /* 0x0005e2000c10150c */
[----:B------:R-:W-:-:S02]  /*40470*/  LOP3.LUT R21, R25, 0xd8, R3, 0xfe, !PT ;  /* 0x000000d819157812 */ /* 0x000fc400078efe03 */
[----:B--2---:R-:W-:Y:S02]  /*40480*/  PRMT R7, R23, 0x7632, R7 ;  /* 0x0000763217077816 */ /* 0x004fe40000000007 */
[----:B------:R-:W2:Y:S01]  /*40490*/  LDC R23, c[0x0][0x3b8] ;  /* 0x0000ee00ff177b82 */ /* 0x000ea20000000800 */
[----:B------:R-:W-:Y:S01]  /*404a0*/  ISETP.LT.AND P5, PT, R21, UR4, !P0 ;  /* 0x0000000415007c0c */ /* 0x000fe2000c7a1270 */
[----:B------:R-:W-:Y:S01]  /*404b0*/  IMAD R20, R22, 0x2, R20 ;  /* 0x0000000216147824 */ /* 0x000fe200078e0214 */
[----:B------:R-:W4:Y:S01]  /*404c0*/  LDL.LU R21, [R1+0x88] ;  /* 0x0000880001157983 */ /* 0x000f220000300800 */
[C-C-:B------:R-:W-:Y:S01]  /*404d0*/  LOP3.LUT R5, R25.reuse, 0xda, R3.reuse, 0xfe, !PT ;  /* 0x000000da19057812 */ /* 0x140fe200078efe03 */
[----:B------:R-:W1:Y:S01]  /*404e0*/  LDCU UR4, c[0x0][0x39c] ;  /* 0x00007380ff0477ac */ /* 0x000e620008000800 */
[----:B------:R-:W-:Y:S02]  /*404f0*/  LOP3.LUT R6, R25, 0xdc, R3, 0xfe, !PT ;  /* 0x000000dc19067812 */ /* 0x000fe400078efe03 */
[C---:B------:R-:W-:Y:S01]  /*40500*/  LEA R4, P1, R20.reuse, R2, 0x1 ;  /* 0x0000000214047211 */ /* 0x040fe200078208ff */
[----:B------:R-:W5:Y:S01]  /*40510*/  LDC R22, c[0x0][0x3b8] ;  /* 0x0000ee00ff167b82 */ /* 0x000f620000000800 */
[----:B0-----:R-:W-:Y:S01]  /*40520*/  ISETP.LT.AND P6, PT, R5, UR5, !P0 ;  /* 0x0000000505007c0c */ /* 0x001fe2000c7c1270 */
[----:B------:R-:W0:Y:S01]  /*40530*/  LDCU UR5, c[0x0][0x39c] ;  /* 0x00007380ff0577ac */ /* 0x000e220008000800 */
[----:B------:R-:W-:-:S02]  /*40540*/  LEA.HI.X.SX32 R5, R20, R0, 0x1, P1 ;  /* 0x0000000014057211 */ /* 0x000fc400008f0eff */
[----:B------:R-:W-:Y:S01]  /*40550*/  ISETP.LT.AND P1, PT, R6, UR6, !P0 ;  /* 0x0000000606007c0c */ /* 0x000fe2000c721270 */
[----:B------:R-:W0:Y:S01]  /*40560*/  LDCU UR6, c[0x0][0x39c] ;  /* 0x00007380ff0677ac */ /* 0x000e220008000800 */
[----:B--2---:R-:W-:Y:S02]  /*40570*/  IMAD R6, R23, 0x2, R20 ;  /* 0x0000000217067824 */ /* 0x004fe400078e0214 */
[----:B------:R-:W2:Y:S02]  /*40580*/  LDL.LU R23, [R1+0x70] ;  /* 0x0000700001177983 */ /* 0x000ea40000300800 */
[----:B-1----:R-:W-:Y:S02]  /*40590*/  IMAD R20, R24, 0x2, R6 ;  /* 0x0000000218147824 */ /* 0x002fe400078e0206 */
[----:B------:R1:W-:Y:S01]  /*405a0*/  @P2 STG.E.U16 desc[UR12][R4.64], R7 ;  /* 0x0000000704002986 */ /* 0x0003e2000c10150c */
[----:B------:R-:W0:Y:S01]  /*405b0*/  LDC R24, c[0x0][0x3b8] ;  /* 0x0000ee00ff187b82 */ /* 0x000e220000000800 */
[----:B-1----:R-:W-:-:S04]  /*405c0*/  LEA R4, P2, R6, R2, 0x1 ;  /* 0x0000000206047211 */ /* 0x002fc800078408ff */
[----:B------:R-:W-:Y:S02]  /*405d0*/  LEA.HI.X.SX32 R5, R6, R0, 0x1, P2 ;  /* 0x0000000006057211 */ /* 0x000fe400010f0eff */
[----:B------:R-:W-:-:S04]  /*405e0*/  LEA R6, P2, R20, R2, 0x1 ;  /* 0x0000000214067211 */ /* 0x000fc800078408ff */
[----:B------:R-:W-:Y:S01]  /*405f0*/  LEA.HI.X.SX32 R7, R20, R0, 0x1, P2 ;  /* 0x0000000014077211 */ /* 0x000fe200010f0eff */
[----:B-----5:R-:W-:Y:S02]  /*40600*/  IMAD R20, R22, 0x2, R20 ;  /* 0x0000000216147824 */ /* 0x020fe400078e0214 */
[----:B------:R-:W1:Y:S01]  /*40610*/  LDC R22, c[0x0][0x3b8] ;  /* 0x0000ee00ff167b82 */ /* 0x000e620000000800 */
[----:B---3--:R-:W-:Y:S02]  /*40620*/  PRMT R9, R26, 0x7632, R9 ;  /* 0x000076321a097816 */ /* 0x008fe40000000009 */
[----:B------:R-:W3:Y:S01]  /*40630*/  LDL.LU R26, [R1+0x90] ;  /* 0x00009000011a7983 */ /* 0x000ee20000300800 */
[----:B----4-:R-:W-:Y:S02]  /*40640*/  PRMT R8, R21, 0x7632, R8 ;  /* 0x0000763215087816 */ /* 0x010fe40000000008 */
[----:B------:R-:W-:-:S03]  /*40650*/  LOP3.LUT R21, R25, 0xde, R3, 0xfe, !PT ;  /* 0x000000de19157812 */ /* 0x000fc600078efe03 */
[----:B------:R4:W-:Y:S01]  /*40660*/  @P4 STG.E.U16 desc[UR12][R4.64], R8 ;  /* 0x0000000804004986 */ /* 0x0009e2000c10150c */
[----:B------:R-:W-:Y:S01]  /*40670*/  ISETP.LT.AND P2, PT, R21, UR4, !P0 ;  /* 0x0000000415007c0c */ /* 0x000fe2000c741270 */
[----:B------:R-:W5:Y:S02]  /*40680*/  LDCU UR4, c[0x0][0x39c] ;  /* 0x00007380ff0477ac */ /* 0x000f640008000800 */
[----:B------:R2:W-:Y:S04]  /*40690*/  @P3 STG.E.U16 desc[UR12][R6.64], R9 ;  /* 0x0000000906003986 */ /* 0x0005e8000c10150c */
[----:B------:R-:W3:Y:S01]  /*406a0*/  LDL.LU R21, [R1+0x78] ;  /* 0x0000780001157983 */ /* 0x000ee20000300800 */
[----:B----4-:R-:W-:Y:S02]  /*406b0*/  LOP3.LUT R5, R25, 0xe0, R3, 0xfe, !PT ;  /* 0x000000e019057812 */ /* 0x010fe400078efe03 */
[----:B------:R-:W-:-:S02]  /*406c0*/  LEA R4, P4, R20, R2, 0x1 ;  /* 0x0000000214047211 */ /* 0x000fc400078808ff */
[----:B0-----:R-:W-:Y:S01]  /*406d0*/  ISETP.LT.AND P3, PT, R5, UR5, !P0 ;  /* 0x0000000505007c0c */ /* 0x001fe2000c761270 */
[----:B------:R-:W0:Y:S01]  /*406e0*/  LDCU UR5, c[0x0][0x39c] ;  /* 0x00007380ff0577ac */ /* 0x000e220008000800 */
[----:B------:R-:W-:Y:S02]  /*406f0*/  LEA.HI.X.SX32 R5, R20, R0, 0x1, P4 ;  /* 0x0000000014057211 */ /* 0x000fe400020f0eff */
[----:B--2---:R-:W-:Y:S02]  /*40700*/  PRMT R7, R23, 0x7632, R7 ;  /* 0x0000763217077816 */ /* 0x004fe40000000007 */
[----:B------:R-:W2:Y:S03]  /*40710*/  LDC R23, c[0x0][0x3b8] ;  /* 0x0000ee00ff177b82 */ /* 0x000ea60000000800 */
[----:B------:R4:W-:Y:S04]  /*40720*/  @P5 STG.E.U16 desc[UR12][R4.64], R7 ;  /* 0x0000000704005986 */ /* 0x0009e8000c10150c */
[----:B----4-:R-:W4:Y:S01]  /*40730*/  LDL.LU R7, [R1+0x74] ;  /* 0x0000740001077983 */ /* 0x010f220000300800 */
[----:B------:R-:W-:-:S04]  /*40740*/  LOP3.LUT R6, R25, 0xe2, R3, 0xfe, !PT ;  /* 0x000000e219067812 */ /* 0x000fc800078efe03 */
[----:B------:R-:W-:Y:S01]  /*40750*/  ISETP.LT.AND P4, PT, R6, UR6, !P0 ;  /* 0x0000000606007c0c */ /* 0x000fe2000c781270 */
[----:B------:R-:W0:Y:S01]  /*40760*/  LDCU UR6, c[0x0][0x39c] ;  /* 0x00007380ff0677ac */ /* 0x000e220008000800 */
[----:B--2---:R-:W-:Y:S02]  /*40770*/  IMAD R6, R23, 0x2, R20 ;  /* 0x0000000217067824 */ /* 0x004fe400078e0214 */
[----:B------:R-:W2:Y:S02]  /*40780*/  LDC R23, c[0x0][0x3b8] ;  /* 0x0000ee00ff177b82 */ /* 0x000ea40000000800 */
[----:B------:R-:W-:Y:S01]  /*40790*/  IMAD R20, R24, 0x2, R6 ;  /* 0x0000000218147824 */ /* 0x000fe200078e0206 */
[----:B------:R-:W-:-:S04]  /*407a0*/  LEA R4, P5, R6, R2, 0x1 ;  /* 0x0000000206047211 */ /* 0x000fc800078a08ff */
[----:B------:R-:W-:Y:S01]  /*407b0*/  LEA.HI.X.SX32 R5, R6, R0, 0x1, P5 ;  /* 0x0000000006057211 */ /* 0x000fe200028f0eff */
[----:B------:R-:W0:Y:S01]  /*407c0*/  LDC R24, c[0x0][0x3b8] ;  /* 0x0000ee00ff187b82 */ /* 0x000e220000000800 */
[C---:B------:R-:W-:Y:S02]  /*407d0*/  LEA R6, P5, R20.reuse, R2, 0x1 ;  /* 0x0000000214067211 */ /* 0x040fe400078a08ff */
[----:B---3--:R-:W-:Y:S02]  /*407e0*/  PRMT R9, R21, 0x7632, R9 ;  /* 0x0000763215097816 */ /* 0x008fe40000000009 */
[----:B------:R-:W-:Y:S02]  /*407f0*/  LOP3.LUT R21, R25, 0xe4, R3, 0xfe, !PT ;  /* 0x000000e419157812 */ /* 0x000fe400078efe03 */
[----:B----4-:R-:W-:Y:S02]  /*40800*/  PRMT R8, R7, 0x7632, R8 ;  /* 0x0000763207087816 */ /* 0x010fe40000000008 */
[----:B------:R-:W-:-:S02]  /*40810*/  LEA.HI.X.SX32 R7, R20, R0, 0x1, P5 ;  /* 0x0000000014077211 */ /* 0x000fc400028f0eff */
[----:B-----5:R-:W-:Y:S01]  /*40820*/  ISETP.LT.AND P5, PT, R21, UR4, !P0 ;  /* 0x0000000415007c0c */ /* 0x020fe2000c7a1270 */
[----:B-1----:R-:W-:Y:S01]  /*40830*/  IMAD R20, R22, 0x2, R20 ;  /* 0x0000000216147824 */ /* 0x002fe200078e0214 */
[----:B------:R-:W3:Y:S01]  /*40840*/  LDL.LU R21, [R1+0x7c] ;  /* 0x00007c0001157983 */ /* 0x000ee20000300800 */
[----:B------:R-:W1:Y:S01]  /*40850*/  LDC R22, c[0x0][0x3b8] ;  /* 0x0000ee00ff167b82 */ /* 0x000e620000000800 */
[----:B------:R-:W4:Y:S02]  /*40860*/  LDCU UR4, c[0x0][0x39c] ;  /* 0x00007380ff0477ac */ /* 0x000f240008000800 */
[----:B------:R5:W-:Y:S04]  /*40870*/  @P6 STG.E.U16 desc[UR12][R4.64], R8 ;  /* 0x0000000804006986 */ /* 0x000be8000c10150c */
[----:B------:R2:W-:Y:S01]  /*40880*/  @P1 STG.E.U16 desc[UR12][R6.64], R9 ;  /* 0x0000000906001986 */ /* 0x0005e2000c10150c */
[----:B-----5:R-:W-:-:S02]  /*40890*/  LOP3.LUT R5, R25, 0xe6, R3, 0xfe, !PT ;  /* 0x000000e619057812 */ /* 0x020fc400078efe03 */
[C---:B------:R-:W-:Y:S02]  /*408a0*/  LEA R4, P1, R20.reuse, R2, 0x1 ;  /* 0x0000000214047211 */ /* 0x040fe400078208ff */
[----:B0-----:R-:W-:Y:S01]  /*408b0*/  ISETP.LT.AND P6, PT, R5, UR5, !P0 ;  /* 0x0000000505007c0c */ /* 0x001fe2000c7c1270 */
[----:B--2---:R-:W-:Y:S01]  /*408c0*/  IMAD R7, R23, 0x2, R20 ;  /* 0x0000000217077824 */ /* 0x004fe200078e0214 */
[----:B------:R-:W-:Y:S01]  /*408d0*/  LEA.HI.X.SX32 R5, R20, R0, 0x1, P1 ;  /* 0x0000000014057211 */ /* 0x000fe200008f0eff */
[----:B------:R-:W0:Y:S01]  /*408e0*/  LDCU UR5, c[0x0][0x39c] ;  /* 0x00007380ff0577ac */ /* 0x000e220008000800 */
[----:B------:R-:W-:Y:S01]  /*408f0*/  LOP3.LUT R6, R25, 0xe8, R3, 0xfe, !PT ;  /* 0x000000e819067812 */ /* 0x000fe200078efe03 */
[----:B------:R-:W-:Y:S01]  /*40900*/  IMAD R20, R24, 0x2, R7 ;  /* 0x0000000218147824 */ /* 0x000fe200078e0207 */
[----:B------:R-:W2:Y:S02]  /*40910*/  LDC R23, c[0x0][0x3b8] ;  /* 0x0000ee00ff177b82 */ /* 0x000ea40000000800 */
[----:B------:R-:W-:Y:S01]  /*40920*/  ISETP.LT.AND P1, PT, R6, UR6, !P0 ;  /* 0x0000000606007c0c */ /* 0x000fe2000c721270 */
[----:B------:R-:W5:Y:S01]  /*40930*/  LDCU UR6, c[0x0][0x39c] ;  /* 0x00007380ff0677ac */ /* 0x000f620008000800 */
[----:B------:R-:W-:-:S02]  /*40940*/  PRMT R9, R16, 0x7632, R9 ;  /* 0x0000763210097816 */ /* 0x000fc40000000009 */
[----:B------:R-:W2:Y:S02]  /*40950*/  LDL.LU R16, [R1+0xd40] ;  /* 0x000d400001107983 */ /* 0x000ea40000300800 */
[----:B------:R-:W0:Y:S01]  /*40960*/  LDC R24, c[0x0][0x3b8] ;  /* 0x0000ee00ff187b82 */ /* 0x000e220000000800 */
[----:B---3--:R-:W-:-:S05]  /*40970*/  PRMT R8, R21, 0x7632, R8 ;  /* 0x0000763215087816 */ /* 0x008fca0000000008 */
[----:B------:R3:W-:Y:S01]  /*40980*/  @P2 STG.E.U16 desc[UR12][R4.64], R8 ;  /* 0x0000000804002986 */ /* 0x0007e2000c10150c */
[----:B------:R-:W-:-:S04]  /*40990*/  LEA R6, P2, R7, R2, 0x1 ;  /* 0x0000000207067211 */ /* 0x000fc800078408ff */
[----:B------:R-:W-:Y:S02]  /*409a0*/  LEA.HI.X.SX32 R7, R7, R0, 0x1, P2 ;  /* 0x0000000007077211 */ /* 0x000fe400010f0eff */
[----:B---3--:R-:W-:Y:S02]  /*409b0*/  PRMT R8, R26, 0x7632, R8 ;  /* 0x000076321a087816 */ /* 0x008fe40000000008 */
[----:B------:R-:W-:-:S03]  /*409c0*/  LEA R4, P2, R20, R2, 0x1 ;  /* 0x0000000214047211 */ /* 0x000fc600078408ff */
[----:B------:R1:W-:Y:S01]  /*409d0*/  @P3 STG.E.U16 desc[UR12][R6.64], R8 ;  /* 0x0000000806003986 */ /* 0x0003e2000c10150c */
[----:B------:R-:W-:-:S05]  /*409e0*/  LEA.HI.X.SX32 R5, R20, R0, 0x1, P2 ;  /* 0x0000000014057211 */ /* 0x000fca00010f0eff */
[----:B------:R3:W-:Y:S01]  /*409f0*/  @P4 STG.E.U16 desc[UR12][R4.64], R9 ;  /* 0x0000000904004986 */ /* 0x0007e2000c10150c */
[----:B-1----:R-:W-:Y:S01]  /*40a00*/  IMAD R6, R22, 0x2, R20 ;  /* 0x0000000216067824 */ /* 0x002fe200078e0214 */
[----:B------:R-:W-:Y:S01]  /*40a10*/  PRMT R8, R17, 0x7632, R8 ;  /* 0x0000763211087816 */ /* 0x000fe20000000008 */
[----:B------:R-:W1:Y:S01]  /*40a20*/  LDC R22, c[0x0][0x3b8] ;  /* 0x0000ee00ff167b82 */ /* 0x000e620000000800 */
[----:B------:R-:W4:Y:S01]  /*40a30*/  LDL.LU R17, [R1+0xd3c] ;  /* 0x000d3c0001117983 */ /* 0x000f220000300800 */
[----:B---3--:R-:W-:Y:S02]  /*40a40*/  LOP3.LUT R5, R25, 0xec, R3, 0xfe, !PT ;  /* 0x000000ec19057812 */ /* 0x008fe400078efe03 */
[C---:B------:R-:W-:Y:S02]  /*40a50*/  LEA R4, P4, R6.reuse, R2, 0x1 ;  /* 0x0000000206047211 */ /* 0x040fe400078808ff */
[----:B0-----:R-:W-:Y:S01]  /*40a60*/  ISETP.LT.AND P3, PT, R5, UR5, !P0 ;  /* 0x0000000505007c0c */ /* 0x001fe2000c761270 */
[----:B------:R-:W0:Y:S01]  /*40a70*/  LDCU UR5, c[0x0][0x39c] ;  /* 0x00007380ff0577ac */ /* 0x000e220008000800 */
[----:B------:R-:W-:Y:S01]  /*40a80*/  LEA.HI.X.SX32 R5, R6, R0, 0x1, P4 ;  /* 0x0000000006057211 */ /* 0x000fe200020f0eff */
[----:B--2---:R-:W-:Y:S01]  /*40a90*/  IMAD R6, R23, 0x2, R6 ;  /* 0x0000000217067824 */ /* 0x004fe200078e0206 */
[----:B------:R-:W-:Y:S01]  /*40aa0*/  PRMT R9, R19, 0x7632, R9 ;  /* 0x0000763213097816 */ /* 0x000fe20000000009 */
[----:B------:R-:W2:Y:S02]  /*40ab0*/  LDC R23, c[0x0][0x3b8] ;  /* 0x0000ee00ff177b82 */ /* 0x000ea40000000800 */
[----:B------:R3:W-:Y:S01]  /*40ac0*/  @P5 STG.E.U16 desc[UR12][R4.64], R8 ;  /* 0x0000000804005986 */ /* 0x0007e2000c10150c */
[----:B------:R-:W-:Y:S01]  /*40ad0*/  IMAD R20, R24, 0x2, R6 ;  /* 0x0000000218147824 */ /* 0x000fe200078e0206 */
[----:B------:R-:W-:-:S02]  /*40ae0*/  LOP3.LUT R7, R25, 0xee, R3, 0xfe, !PT ;  /* 0x000000ee19077812 */ /* 0x000fc400078efe03 */
[----:B---3--:R-:W-:Y:S02]  /*40af0*/  PRMT R8, R18, 0x7632, R8 ;  /* 0x0000763212087816 */ /* 0x008fe40000000008 */
[----:B------:R-:W3:Y:S01]  /*40b00*/  LDC R24, c[0x0][0x3b8] ;  /* 0x0000ee00ff187b82 */ /* 0x000ee20000000800 */
[----:B------:R-:W4:Y:S01]  /*40b10*/  LDL.LU R18, [R1+0xd38] ;  /* 0x000d380001127983 */ /* 0x000f220000300800 */
[----:B------:R-:W-:-:S03]  /*40b20*/  LEA R4, P5, R6, R2, 0x1 ;  /* 0x0000000206047211 */ /* 0x000fc600078a08ff */
[----:B------:R-:W4:Y:S01]  /*40b30*/  LDL.LU R19, [R1+0xd34] ;  /* 0x000d340001137983 */ /* 0x000f220000300800 */
[----:B------:R-:W-:Y:S02]  /*40b40*/  LEA.HI.X.SX32 R5, R6, R0, 0x1, P5 ;  /* 0x0000000006057211 */ /* 0x000fe400028f0eff */
[C---:B------:R-:W-:Y:S01]  /*40b50*/  LEA R6, P5, R20.reuse, R2, 0x1 ;  /* 0x0000000214067211 */ /* 0x040fe200078a08ff */
[----:B------:R-:W4:Y:S01]  /*40b60*/  LDL R26, [R1+0xb0] ;  /* 0x0000b000011a7983 */ /* 0x000f220000100800 */
[----:B-----5:R-:W-:Y:S01]  /*40b70*/  ISETP.LT.AND P4, PT, R7, UR6, !P0 ;  /* 0x0000000607007c0c */ /* 0x020fe2000c781270 */
[----:B------:R-:W5:Y:S01]  /*40b80*/  LDCU UR6, c[0x0][0x39c] ;  /* 0x00007380ff0677ac */ /* 0x000f620008000800 */
[----:B------:R-:W-:Y:S01]  /*40b90*/  LEA.HI.X.SX32 R7, R20, R0, 0x1, P5 ;  /* 0x0000000014077211 */ /* 0x000fe200028f0eff */
[----:B------:R-:W-:Y:S04]  /*40ba0*/  @P6 STG.E.U16 desc[UR12][R4.64], R8 ;  /* 0x0000000804006986 */ /* 0x000fe8000c10150c */
[----:B------:R0:W-:Y:S02]  /*40bb0*/  @P1 STG.E.U16 desc[UR12][R6.64], R9 ;  /* 0x0000000906001986 */ /* 0x0001e4000c10150c */
[----:B0-----:R-:W-:-:S02]  /*40bc0*/  PRMT R7, R28, 0x7632, R7 ;  /* 0x000076321c077816 */ /* 0x001fc40000000007 */
[----:B------:R-:W4:Y:S01]  /*40bd0*/  LDL R28, [R1+0xb4] ;  /* 0x0000b400011c7983 */ /* 0x000f220000100800 */
[----:B------:R-:W-:-:S03]  /*40be0*/  PRMT R8, R27, 0x7632, R8 ;  /* 0x000076321b087816 */ /* 0x000fc60000000008 */
[----:B------:R-:W4:Y:S01]  /*40bf0*/  LDL R27, [R1+0xb8] ;  /* 0x0000b800011b7983 */ /* 0x000f220000100800 */
[----:B------:R-:W-:-:S03]  /*40c00*/  PRMT R9, R29, 0x7632, R9 ;  /* 0x000076321d097816 */ /* 0x000fc60000000009 */
[----:B------:R-:W4:Y:S01]  /*40c10*/  LDL R29, [R1+0xbc] ;  /* 0x0000bc00011d7983 */ /* 0x000f220000100800 */
[--C-:B------:R-:W-:Y:S01]  /*40c20*/  LOP3.LUT R21, R25, 0xea, R3.reuse, 0xfe, !PT ;  /* 0x000000ea19157812 */ /* 0x100fe200078efe03 */
[----:B-1----:R-:W-:Y:S02]  /*40c30*/  IMAD R20, R22, 0x2, R20 ;  /* 0x0000000216147824 */ /* 0x002fe400078e0214 */
[----:B------:R-:W0:Y:S01]  /*40c40*/  LDC R22, c[0x0][0x3b8] ;  /* 0x0000ee00ff167b82 */ /* 0x000e220000000800 */
[----:B----4-:R-:W-:Y:S01]  /*40c50*/  ISETP.LT.AND P2, PT, R21, UR4, !P0 ;  /* 0x0000000415007c0c */ /* 0x010fe2000c741270 */
[----:B------:R-:W1:Y:S01]  /*40c60*/  LDCU UR4, c[0x0][0x39c] ;  /* 0x00007380ff0477ac */ /* 0x000e620008000800 */
[C-C-:B------:R-:W-:Y:S02]  /*40c70*/  LOP3.LUT R5, R25.reuse, 0xf2, R3.reuse, 0xfe, !PT ;  /* 0x000000f219057812 */ /* 0x140fe400078efe03 */
[----:B------:R-:W-:Y:S02]  /*40c80*/  LEA R4, P6, R20, R2, 0x1 ;  /* 0x0000000214047211 */ /* 0x000fe400078c08ff */
[----:B------:R-:W-:-:S02]  /*40c90*/  LOP3.LUT R6, R25, 0xf4, R3, 0xfe, !PT ;  /* 0x000000f419067812 */ /* 0x000fc400078efe03 */
[----:B------:R-:W-:Y:S01]  /*40ca0*/  ISETP.LT.AND P1, PT, R5, UR5, !P0 ;  /* 0x0000000505007c0c */ /* 0x000fe2000c721270 */
[----:B------:R-:W4:Y:S01]  /*40cb0*/  LDCU UR5, c[0x0][0x39c] ;  /* 0x00007380ff0577ac */ /* 0x000f220008000800 */
[----:B------:R-:W-:Y:S02]  /*40cc0*/  LEA.HI.X.SX32 R5, R20, R0, 0x1, P6 ;  /* 0x0000000014057211 */ /* 0x000fe400030f0eff */
[----:B-----5:R-:W-:Y:S01]  /*40cd0*/  ISETP.LT.AND P6, PT, R6, UR6, !P0 ;  /* 0x0000000606007c0c */ /* 0x020fe2000c7c1270 */
[----:B--2---:R-:W-:Y:S01]  /*40ce0*/  IMAD R6, R23, 0x2, R20 ;  /* 0x0000000217067824 */ /* 0x004fe200078e0214 */
[----:B------:R-:W-:Y:S01]  /*40cf0*/  LOP3.LUT R21, R25, 0xf0, R3, 0xfe, !PT ;  /* 0x000000f019157812 */ /* 0x000fe200078efe03 */
[----:B------:R-:W2:Y:S01]  /*40d00*/  LDC R23, c[0x0][0x3b8] ;  /* 0x0000ee00ff177b82 */ /* 0x000ea20000000800 */
[----:B------:R5:W-:Y:S01]  /*40d10*/  @P2 STG.E.U16 desc[UR12][R4.64], R7 ;  /* 0x0000000704002986 */ /* 0x000be2000c10150c */
[----:B---3--:R-:W-:Y:S01]  /*40d20*/  IMAD R20, R24, 0x2, R6 ;  /* 0x0000000218147824 */ /* 0x008fe200078e0206 */
[----:B------:R-:W3:Y:S01]  /*40d30*/  LDCU UR6, c[0x0][0x39c] ;  /* 0x00007380ff0677ac */ /* 0x000ee20008000800 */
[----:B-1----:R-:W-:Y:S01]  /*40d40*/  ISETP.LT.AND P5, PT, R21, UR4, !P0 ;  /* 0x0000000415007c0c */ /* 0x002fe2000c7a1270 */
[----:B------:R-:W1:Y:S03]  /*40d50*/  LDCU UR4, c[0x0][0x39c] ;  /* 0x00007380ff0477ac */ /* 0x000e660008000800 */
[----:B------:R-:W1:Y:S01]  /*40d60*/  LDC R24, c[0x0][0x3b8] ;  /* 0x0000ee00ff187b82 */ /* 0x000e620000000800 */
[----:B-----5:R-:W-:-:S04]  /*40d70*/  LEA R4, P2, R6, R2, 0x1 ;  /* 0x0000000206047211 */ /* 0x020fc800078408ff */
[----:B------:R-:W-:Y:S02]  /*40d80*/  LEA.HI.X.SX32 R5, R6, R0, 0x1, P2 ;  /* 0x0000000006057211 */ /* 0x000fe400010f0eff */
[----:B------:R-:W-:-:S04]  /*40d90*/  LEA R6, P2, R20, R2, 0x1 ;  /* 0x0000000214067211 */ /* 0x000fc800078408ff */
[----:B------:R-:W-:Y:S01]  /*40da0*/  LEA.HI.X.SX32 R7, R20, R0, 0x1, P2 ;  /* 0x0000000014077211 */ /* 0x000fe200010f0eff */
[----:B0-----:R-:W-:Y:S01]  /*40db0*/  IMAD R20, R22, 0x2, R20 ;  /* 0x0000000216147824 */ /* 0x001fe200078e0214 */
[----:B------:R0:W-:Y:S01]  /*40dc0*/  @P3 STG.E.U16 desc[UR12][R4.64], R8 ;  /* 0x0000000804003986 */ /* 0x0001e2000c10150c */
[----:B------:R-:W5:Y:S01]  /*40dd0*/  LDC R22, c[0x0][0x3b8] ;  /* 0x0000ee00ff167b82 */ /* 0x000f620000000800 */
[C-C-:B------:R-:W-:Y:S02]  /*40de0*/  LOP3.LUT R21, R25.reuse, 0xf6, R3.reuse, 0xfe, !PT ;  /* 0x000000f619157812 */ /* 0x140fe400078efe03 */
[----:B------:R2:W-:Y:S01]  /*40df0*/  @P4 STG.E.U16 desc[UR12][R6.64], R9 ;  /* 0x0000000906004986 */ /* 0x0005e2000c10150c */
[C-C-:B0-----:R-:W-:Y:S02]  /*40e00*/  LOP3.LUT R5, R25.reuse, 0xf8, R3.reuse, 0xfe, !PT ;  /* 0x000000f819057812 */ /* 0x141fe400078efe03 */
[----:B------:R-:W-:Y:S02]  /*40e10*/  LEA R4, P3, R20, R2, 0x1 ;  /* 0x0000000214047211 */ /* 0x000fe400078608ff */
[----:B--2---:R-:W-:-:S02]  /*40e20*/  LOP3.LUT R6, R25, 0xfa, R3, 0xfe, !PT ;  /* 0x000000fa19067812 */ /* 0x004fc400078efe03 */
[----:B----4-:R-:W-:Y:S01]  /*40e30*/  ISETP.LT.AND P4, PT, R5, UR5, !P0 ;  /* 0x0000000505007c0c */ /* 0x010fe2000c781270 */
[----:B------:R-:W0:Y:S01]  /*40e40*/  LDCU UR5, c[0x0][0x39c] ;  /* 0x00007380ff0577ac */ /* 0x000e220008000800 */
[----:B------:R-:W-:Y:S02]  /*40e50*/  LEA.HI.X.SX32 R5, R20, R0, 0x1, P3 ;  /* 0x0000000014057211 */ /* 0x000fe400018f0eff */
[----:B------:R-:W-:Y:S02]  /*40e60*/  PRMT R7, R8, 0x7632, R7 ;  /* 0x0000763208077816 */ /* 0x000fe40000000007 */
[----:B---3--:R-:W-:Y:S01]  /*40e70*/  ISETP.LT.AND P3, PT, R6, UR6, !P0 ;  /* 0x0000000606007c0c */ /* 0x008fe2000c761270 */
[----:B------:R-:W-:Y:S01]  /*40e80*/  IMAD R6, R23, 0x2, R20 ;  /* 0x0000000217067824 */ /* 0x000fe200078e0214 */
[----:B-1----:R-:W-:Y:S01]  /*40e90*/  ISETP.LT.AND P2, PT, R21, UR4, !P0 ;  /* 0x0000000415007c0c */ /* 0x002fe2000c741270 */
[----:B------:R1:W-:Y:S01]  /*40ea0*/  @P5 STG.E.U16 desc[UR12][R4.64], R7 ;  /* 0x0000000704005986 */ /* 0x0003e2000c10150c */
[----:B------:R-:W2:Y:S01]  /*40eb0*/  LDC R21, c[0x0][0x3b8] ;  /* 0x0000ee00ff157b82 */ /* 0x000ea20000000800 */
[----:B------:R-:W-:Y:S01]  /*40ec0*/  IMAD R8, R24, 0x2, R6 ;  /* 0x0000000218087824 */ /* 0x000fe200078e0206 */
[----:B------:R-:W3:Y:S01]  /*40ed0*/  LDCU UR6, c[0x0][0x39c] ;  /* 0x00007380ff0677ac */ /* 0x000ee20008000800 */
[----:B------:R-:W-:Y:S01]  /*40ee0*/  PRMT R10, R9, 0x7632, R10 ;  /* 0x00007632090a7816 */ /* 0x000fe2000000000a */
[----:B------:R-:W4:Y:S01]  /*40ef0*/  LDL R24, [R1+0xc8] ;  /* 0x0000c80001187983 */ /* 0x000f220000100800 */
[----:B------:R-:W0:Y:S03]  /*40f00*/  LDCU UR4, c[0x0][0x39c] ;  /* 0x00007380ff0477ac */ /* 0x000e260008000800 */
[----:B------:R-:W2:Y:S01]  /*40f10*/  LDC R23, c[0x0][0x3b8] ;  /* 0x0000ee00ff177b82 */ /* 0x000ea20000000800 */
[----:B-1----:R-:W-:-:S04]  /*40f20*/  LEA R4, P5, R6, R2, 0x1 ;  /* 0x0000000206047211 */ /* 0x002fc800078a08ff */
[----:B------:R-:W-:-:S03]  /*40f30*/  LEA.HI.X.SX32 R5, R6, R0, 0x1, P5 ;  /* 0x0000000006057211 */ /* 0x000fc600028f0eff */
[----:B------:R-:W1:Y:S01]  /*40f40*/  LDC R20, c[0x0][0x3b8] ;  /* 0x0000ee00ff147b82 */ /* 0x000e620000000800 */
[----:B------:R-:W-:Y:S02]  /*40f50*/  LEA R6, P5, R8, R2, 0x1 ;  /* 0x0000000208067211 */ /* 0x000fe400078a08ff */
[----:B------:R-:W-:Y:S02]  /*40f60*/  PRMT R11, R10, 0x7632, R11 ;  /* 0x000076320a0b7816 */ /* 0x000fe4000000000b */
[----:B------:R-:W-:Y:S01]  /*40f70*/  LEA.HI.X.SX32 R7, R8, R0, 0x1, P5 ;  /* 0x0000000008077211 */ /* 0x000fe200028f0eff */
[----:B-----5:R-:W-:Y:S01]  /*40f80*/  IMAD R8, R22, 0x2, R8 ;  /* 0x0000000216087824 */ /* 0x020fe200078e0208 */
[----:B------:R5:W-:Y:S04]  /*40f90*/  @P1 STG.E.U16 desc[UR12][R4.64], R10 ;  /* 0x0000000a04001986 */ /* 0x000be8000c10150c */
[----:B------:R0:W-:Y:S01]  /*40fa0*/  @P6 STG.E.U16 desc[UR12][R6.64], R11 ;  /* 0x0000000b06006986 */ /* 0x0001e2000c10150c */
[----:B------:R-:W-:-:S03]  /*40fb0*/  LOP3.LUT R9, R25, 0xfc, R3, 0xfe, !PT ;  /* 0x000000fc19097812 */ /* 0x000fc600078efe03 */
[----:B------:R-:W4:Y:S01]  /*40fc0*/  LDL R22, [R1+0xc4] ;  /* 0x0000c40001167983 */ /* 0x000f220000100800 */
[C-C-:B-----5:R-:W-:Y:S01]  /*40fd0*/  LOP3.LUT R5, R25.reuse, 0xfe, R3.reuse, 0xfe, !PT ;  /* 0x000000fe19057812 */ /* 0x160fe200078efe03 */
[----:B------:R-:W5:Y:S01]  /*40fe0*/  LDC R10, c[0x0][0x3b8] ;  /* 0x0000ee00ff0a7b82 */ /* 0x000f620000000800 */
[C---:B------:R-:W-:Y:S02]  /*40ff0*/  LEA R4, P6, R8.reuse, R2, 0x1 ;  /* 0x0000000208047211 */ /* 0x040fe400078c08ff */
[----:B0-----:R-:W-:Y:S02]  /*41000*/  LOP3.LUT R6, R25, 0x100, R3, 0xfe, !PT ;  /* 0x0000010019067812 */ /* 0x001fe400078efe03 */
[----:B------:R-:W-:Y:S01]  /*41010*/  ISETP.LT.AND P5, PT, R5, UR5, !P0 ;  /* 0x0000000505007c0c */ /* 0x000fe2000c7a1270 */
[----:B------:R-:W0:Y:S01]  /*41020*/  LDCU UR5, c[0x0][0x39c] ;  /* 0x00007380ff0577ac */ /* 0x000e220008000800 */
[----:B------:R-:W-:Y:S02]  /*41030*/  LEA.HI.X.SX32 R5, R8, R0, 0x1, P6 ;  /* 0x0000000008057211 */ /* 0x000fe400030f0eff */
[----:B------:R-:W-:-:S02]  /*41040*/  PRMT R7, R11, 0x7632, R7 ;  /* 0x000076320b077816 */ /* 0x000fc40000000007 */
[----:B---3--:R-:W-:Y:S01]  /*41050*/  ISETP.LT.AND P6, PT, R6, UR6, !P0 ;  /* 0x0000000606007c0c */ /* 0x008fe2000c7c1270 */
[----:B--2---:R-:W-:Y:S01]  /*41060*/  IMAD R6, R21, 0x2, R8 ;  /* 0x0000000215067824 */ /* 0x004fe200078e0208 */
[----:B------:R-:W-:Y:S01]  /*41070*/  ISETP.LT.AND P1, PT, R9, UR4, !P0 ;  /* 0x0000000409007c0c */ /* 0x000fe2000c721270 */
[----:B------:R2:W-:Y:S01]  /*41080*/  @P2 STG.E.U16 desc[UR12][R4.64], R7 ;  /* 0x0000000704002986 */ /* 0x0005e2000c10150c */
[----:B------:R-:W3:Y:S01]  /*41090*/  LDCU UR4, c[0x0][0x39c] ;  /* 0x00007380ff0477ac */ /* 0x000ee20008000800 */
[----:B------:R-:W-:Y:S01]  /*410a0*/  IMAD R8, R23, 0x2, R6 ;  /* 0x0000000217087824 */ /* 0x000fe200078e0206 */
[----:B------:R-:W5:Y:S01]  /*410b0*/  LDC R21, c[0x0][0x3b8] ;  /* 0x0000ee00ff157b82 */ /* 0x000f620000000800 */
[----:B------:R-:W-:Y:S01]  /*410c0*/  LOP3.LUT R9, R25, 0x102, R3, 0xfe, !PT ;  /* 0x0000010219097812 */ /* 0x000fe200078efe03 */
[----:B------:R-:W0:Y:S01]  /*410d0*/  LDCU UR6, c[0x0][0x39c] ;  /* 0x00007380ff0677ac */ /* 0x000e220008000800 */
[----:B------:R-:W4:Y:S05]  /*410e0*/  LDL R23, [R1+0xc0] ;  /* 0x0000c00001177983 */ /* 0x000f2a0000100800 */
[----:B------:R-:W5:Y:S01]  /*410f0*/  LDC R11, c[0x0][0x3b8] ;  /* 0x0000ee00ff0b7b82 */ /* 0x000f620000000800 */
[----:B--2---:R-:W-:-:S02]  /*41100*/  LEA R4, P2, R6, R2, 0x1 ;  /* 0x0000000206047211 */ /* 0x004fc400078408ff */
[----:B------:R-:W-:Y:S02]  /*41110*/  PRMT R7, R12, 0x7632, R7 ;  /* 0x000076320c077816 */ /* 0x000fe40000000007 */
[----:B------:R-:W-:Y:S02]  /*41120*/  LEA.HI.X.SX32 R5, R6, R0, 0x1, P2 ;  /* 0x0000000006057211 */ /* 0x000fe400010f0eff */
[C---:B------:R-:W-:Y:S01]  /*41130*/  LEA R6, P2, R8.reuse, R2, 0x1 ;  /* 0x0000000208067211 */ /* 0x040fe200078408ff */
[----:B------:R-:W2:Y:S02]  /*41140*/  LDC R12, c[0x0][0x3b8] ;  /* 0x0000ee00ff0c7b82 */ /* 0x000ea40000000800 */
[----:B------:R0:W-:Y:S02]  /*41150*/  @P4 STG.E.U16 desc[UR12][R4.64], R7 ;  /* 0x0000000704004986 */ /* 0x0001e4000c10150c */
[----:B0-----:R-:W-:Y:S01]  /*41160*/  LEA.HI.X.SX32 R7, R8, R0, 0x1, P2 ;  /* 0x0000000008077211 */ /* 0x001fe200010f0eff */
[----:B-1----:R-:W-:Y:S01]  /*41170*/  IMAD R8, R20, 0x2, R8 ;  /* 0x0000000214087824 */ /* 0x002fe200078e0208 */
[----:B------:R-:W-:Y:S01]  /*41180*/  PRMT R4, R13, 0x7632, R4 ;  /* 0x000076320d047816 */ /* 0x000fe20000000004 */
[----:B------:R-:W4:Y:S01]  /*41190*/  LDL R20, [R1+0xe0] ;  /* 0x0000e00001147983 */ /* 0x000f220000100800 */
[----:B------:R-:W-:Y:S01]  /*411a0*/  LOP3.LUT R5, R25, 0x104, R3, 0xfe, !PT ;  /* 0x0000010419057812 */ /* 0x000fe200078efe03 */
[----:B------:R-:W0:Y:S02]  /*411b0*/  LDC R13, c[0x0][0x3b8] ;  /* 0x0000ee00ff0d7b82 */ /* 0x000e240000000800 */
[----:B------:R1:W-:Y:S01]  /*411c0*/  @P3 STG.E.U16 desc[UR12][R6.64], R4 ;  /* 0x0000000406003986 */ /* 0x0003e2000c10150c */
[----:B---3--:R-:W-:Y:S01]  /*411d0*/  ISETP.LT.AND P2, PT, R9, UR4, !P0 ;  /* 0x0000000409007c0c */ /* 0x008fe2000c741270 */
[----:B------:R-:W3:Y:S01]  /*411e0*/  LDCU UR4, c[0x0][0x39c] ;  /* 0x00007380ff0477ac */ /* 0x000ee20008000800 */
[----:B------:R-:W-:-:S02]  /*411f0*/  ISETP.LT.AND P3, PT, R5, UR5, !P0 ;  /* 0x0000000505007c0c */ /* 0x000fc4000c761270 */
[----:B------:R-:W-:Y:S01]  /*41200*/  PRMT R9, R14, 0x7632, R9 ;  /* 0x000076320e097816 */ /* 0x000fe20000000009 */
[----:B------:R-:W0:Y:S01]  /*41210*/  LDCU UR5, c[0x0][0x39c] ;  /* 0x00007380ff0577ac */ /* 0x000e220008000800 */
[----:B------:R-:W0:Y:S01]  /*41220*/  LDC R14, c[0x0][0x3b8] ;  /* 0x0000ee00ff0e7b82 */ /* 0x000e220000000800 */
[----:B-1----:R-:W-:Y:S01]  /*41230*/  LEA R4, P4, R8, R2, 0x1 ;  /* 0x0000000208047211 */ /* 0x002fe200078808ff */
[----:B-----5:R-:W-:-:S03]  /*41240*/  IMAD R6, R10, 0x2, R8 ;  /* 0x000000020a067824 */ /* 0x020fc600078e0208 */
[----:B------:R-:W-:Y:S01]  /*41250*/  LEA.HI.X.SX32 R5, R8, R0, 0x1, P4 ;  /* 0x0000000008057211 */ /* 0x000fe200020f0eff */
[----:B------:R-:W-:Y:S01]  /*41260*/  IMAD R8, R21, 0x2, R6 ;  /* 0x0000000215087824 */ /* 0x000fe200078e0206 */
[----:B------:R-:W-:-:S03]  /*41270*/  LOP3.LUT R7, R25, 0x106, R3, 0xfe, !PT ;  /* 0x0000010619077812 */ /* 0x000fc600078efe03 */
[----:B------:R1:W-:Y:S01]  /*41280*/  @P1 STG.E.U16 desc[UR12][R4.64], R9 ;  /* 0x0000000904001986 */ /* 0x0003e2000c10150c */
[----:B------:R-:W-:Y:S01]  /*41290*/  ISETP.LT.AND P4, PT, R7, UR6, !P0 ;  /* 0x0000000607007c0c */ /* 0x000fe2000c781270 */
[----:B------:R-:W5:Y:S01]  /*412a0*/  LDCU UR6, c[0x0][0x39c] ;  /* 0x00007380ff0677ac */ /* 0x000f620008000800 */
[----:B------:R-:W-:Y:S02]  /*412b0*/  LOP3.LUT R10, R25, 0x108, R3, 0xfe, !PT ;  /* 0x00000108190a7812 */ /* 0x000fe400078efe03 */
[C---:B-1----:R-:W-:Y:S02]  /*412c0*/  LEA R4, P1, R6.reuse, R2, 0x1 ;  /* 0x0000000206047211 */ /* 0x042fe400078208ff */
[----:B------:R-:W-:Y:S02]  /*412d0*/  PRMT R9, R15, 0x7632, R9 ;  /* 0x000076320f097816 */ /* 0x000fe40000000009 */
[----:B------:R-:W-:Y:S02]  /*412e0*/  LEA.HI.X.SX32 R5, R6, R0, 0x1, P1 ;  /* 0x0000000006057211 */ /* 0x000fe400008f0eff */
[----:B------:R-:W-:-:S03]  /*412f0*/  LEA R6, P1, R8, R2, 0x1 ;  /* 0x0000000208067211 */ /* 0x000fc600078208ff */
[----:B------:R1:W-:Y:S01]  /*41300*/  @P5 STG.E.U16 desc[UR12][R4.64], R9 ;  /* 0x0000000904005986 */ /* 0x0003e2000c10150c */
[----:B------:R-:W-:Y:S02]  /*41310*/  LEA.HI.X.SX32 R7, R8, R0, 0x1, P1 ;  /* 0x0000000008077211 */ /* 0x000fe400008f0eff */
[----:B---3--:R-:W-:Y:S01]  /*41320*/  ISETP.LT.AND P1, PT, R10, UR4, !P0 ;  /* 0x000000040a007c0c */ /* 0x008fe2000c721270 */
[----:B------:R-:W3:Y:S01]  /*41330*/  LDCU UR4, c[0x0][0x39c] ;  /* 0x00007380ff0477ac */ /* 0x000ee20008000800 */
[----:B------:R-:W3:Y:S01]  /*41340*/  LDC R10, c[0x0][0x3b8] ;  /* 0x0000ee00ff0a7b82 */ /* 0x000ee20000000800 */
[----:B------:R0:W-:Y:S01]  /*41350*/  @P6 STG.E.U16 desc[UR12][R6.64], R16 ;  /* 0x0000001006006986 */ /* 0x0001e2000c10150c */
[----:B-1----:R-:W-:Y:S01]  /*41360*/  IMAD R4, R11, 0x2, R8 ;  /* 0x000000020b047824 */ /* 0x002fe200078e0208 */
[----:B------:R-:W-:-:S05]  /*41370*/  LOP3.LUT R8, R25, 0x10a, R3, 0xfe, !PT ;  /* 0x0000010a19087812 */ /* 0x000fca00078efe03 */
[----:B------:R-:W1:Y:S01]  /*41380*/  LDC R11, c[0x0][0x3b8] ;  /* 0x0000ee00ff0b7b82 */ /* 0x000e620000000800 */
[----:B0-----:R-:W-:Y:S01]  /*41390*/  LEA R6, P5, R4, R2, 0x1 ;  /* 0x0000000204067211 */ /* 0x001fe200078a08ff */
[----:B--2---:R-:W-:-:S03]  /*413a0*/  IMAD R5, R12, 0x2, R4 ;  /* 0x000000020c057824 */ /* 0x004fc600078e0204 */
[----:B------:R-:W-:-:S03]  /*413b0*/  LEA.HI.X.SX32 R7, R4, R0, 0x1, P5 ;  /* 0x0000000004077211 */ /* 0x000fc600028f0eff */
[----:B------:R-:W0:Y:S01]  /*413c0*/  LDC R12, c[0x0][0x3b8] ;  /* 0x0000ee00ff0c7b82 */ /* 0x000e220000000800 */
[----:B------:R-:W-:Y:S01]  /*413d0*/  ISETP.LT.AND P5, PT, R8, UR5, !P0 ;  /* 0x0000000508007c0c */ /* 0x000fe2000c7a1270 */
[----:B------:R-:W2:Y:S01]  /*413e0*/  LDCU UR5, c[0x0][0x39c] ;  /* 0x00007380ff0577ac */ /* 0x000ea20008000800 */
[----:B------:R-:W-:Y:S01]  /*413f0*/  LOP3.LUT R8, R25, 0x10c, R3, 0xfe, !PT ;  /* 0x0000010c19087812 */ /* 0x000fe200078efe03 */
[----:B------:R2:W-:Y:S03]  /*41400*/  @P2 STG.E.U16 desc[UR12][R6.64], R17 ;  /* 0x0000001106002986 */ /* 0x0005e6000c10150c */
[----:B-----5:R-:W-:Y:S01]  /*41410*/  ISETP.LT.AND P2, PT, R8, UR6, !P0 ;  /* 0x0000000608007c0c */ /* 0x020fe2000c741270 */
[----:B------:R-:W-:Y:S01]  /*41420*/  IMAD R8, R14, 0x2, R5 ;  /* 0x000000020e087824 */ /* 0x000fe200078e0205 */
[C---:B------:R-:W-:Y:S01]  /*41430*/  LEA R4, P6, R5.reuse, R2, 0x1 ;  /* 0x0000000205047211 */ /* 0x040fe200078c08ff */
[----:B------:R-:W5:Y:S01]  /*41440*/  LDCU UR6, c[0x0][0x39c] ;  /* 0x00007380ff0677ac */ /* 0x000f620008000800 */
[----:B------:R-:W0:Y:S02]  /*41450*/  LDC R14, c[0x0][0x3b8] ;  /* 0x0000ee00ff0e7b82 */ /* 0x000e240000000800 */
[----:B------:R-:W-:-:S02]  /*41460*/  LEA.HI.X.SX32 R5, R5, R0, 0x1, P6 ;  /* 0x0000000005057211 */ /* 0x000fc400030f0eff */
[----:B--2---:R-:W-:-:S04]  /*41470*/  LEA R6, P6, R8, R2, 0x1 ;  /* 0x0000000208067211 */ /* 0x004fc800078c08ff */
[----:B------:R-:W-:Y:S01]  /*41480*/  LEA.HI.X.SX32 R7, R8, R0, 0x1, P6 ;  /* 0x0000000008077211 */ /* 0x000fe200030f0eff */
[----:B------:R3:W-:Y:S04]  /*41490*/  @P3 STG.E.U16 desc[UR12][R4.64], R18 ;  /* 0x0000001204003986 */ /* 0x0007e8000c10150c */
[----:B------:R2:W-:Y:S01]  /*414a0*/  @P4 STG.E.U16 desc[UR12][R6.64], R19 ;  /* 0x0000001306004986 */ /* 0x0005e2000c10150c */
[----:B---3--:R-:W-:Y:S01]  /*414b0*/  IMAD R5, R10, 0x2, R8 ;  /* 0x000000020a057824 */ /* 0x008fe200078e0208 */
[----:B------:R-:W-:Y:S01]  /*414c0*/  LOP3.LUT R9, R25, 0x10e, R3, 0xfe, !PT ;  /* 0x0000010e19097812 */ /* 0x000fe200078efe03 */
[----:B------:R-:W3:Y:S02]  /*414d0*/  LDC R10, c[0x0][0x3b8] ;  /* 0x0000ee00ff0a7b82 */ /* 0x000ee40000000800 */
[----:B------:R-:W-:Y:S01]  /*414e0*/  IMAD R8, R13, 0x2, R5 ;  /* 0x000000020d087824 */ /* 0x000fe200078e0205 */
[----:B------:R-:W-:-:S02]  /*414f0*/  LEA R4, P4, R5, R2, 0x1 ;  /* 0x0000000205047211 */ /* 0x000fc400078808ff */
[--C-:B--2---:R-:W-:Y:S02]  /*41500*/  LOP3.LUT R7, R25, 0x110, R3.reuse, 0xfe, !PT ;  /* 0x0000011019077812 */ /* 0x104fe400078efe03 */
[----:B------:R-:W-:Y:S01]  /*41510*/  LEA.HI.X.SX32 R5, R5, R0, 0x1, P4 ;  /* 0x0000000005057211 */ /* 0x000fe200020f0eff */
[----:B------:R-:W2:Y:S01]  /*41520*/  LDC R13, c[0x0][0x3b8] ;  /* 0x0000ee00ff0d7b82 */ /* 0x000ea20000000800 */
[C---:B------:R-:W-:Y:S02]  /*41530*/  LEA R6, P6, R8.reuse, R2, 0x1 ;  /* 0x0000000208067211 */ /* 0x040fe400078c08ff */
[----:B------:R-:W-:Y:S01]  /*41540*/  ISETP.LT.AND P4, PT, R7, UR5, !P0 ;  /* 0x0000000507007c0c */ /* 0x000fe2000c781270 */
[----:B------:R-:W1:Y:S01]  /*41550*/  LDCU UR5, c[0x0][0x39c] ;  /* 0x00007380ff0577ac */ /* 0x000e620008000800 */
[----:B------:R-:W-:Y:S01]  /*41560*/  LEA.HI.X.SX32 R7, R8, R0, 0x1, P6 ;  /* 0x0000000008077211 */ /* 0x000fe200030f0eff */
[----:B------:R0:W-:Y:S04]  /*41570*/  @P1 STG.E.U16 desc[UR12][R4.64], R26 ;  /* 0x0000001a04001986 */ /* 0x0001e8000c10150c */
[----:B------:R1:W-:Y:S01]  /*41580*/  @P5 STG.E.U16 desc[UR12][R6.64], R28 ;  /* 0x0000001c06005986 */ /* 0x0003e2000c10150c */
[----:B0-----:R-:W-:Y:S01]  /*41590*/  IMAD R4, R12, 0x2, R8 ;  /* 0x000000020c047824 */ /* 0x001fe200078e0208 */
[--C-:B------:R-:W-:Y:S01]  /*415a0*/  LOP3.LUT R8, R25, 0x114, R3.reuse, 0xfe, !PT ;  /* 0x0000011419087812 */ /* 0x100fe200078efe03 */
[----:B------:R-:W0:Y:S01]  /*415b0*/  LDC R12, c[0x0][0x3b8] ;  /* 0x0000ee00ff0c7b82 */ /* 0x000e220000000800 */
[----:B------:R-:W-:Y:S01]  /*415c0*/  ISETP.LT.AND P3, PT, R9, UR4, !P0 ;  /* 0x0000000409007c0c */ /* 0x000fe2000c761270 */
[----:B-1----:R-:W-:Y:S01]  /*415d0*/  IMAD R5, R11, 0x2, R4 ;  /* 0x000000020b057824 */ /* 0x002fe200078e0204 */
[C---:B------:R-:W-:Y:S01]  /*415e0*/  LEA R6, P5, R4.reuse, R2, 0x1 ;  /* 0x0000000204067211 */ /* 0x040fe200078a08ff */
[----:B------:R-:W1:Y:S01]  /*415f0*/  LDCU UR4, c[0x0][0x39c] ;  /* 0x00007380ff0477ac */ /* 0x000e620008000800 */
[----:B------:R-:W4:Y:S02]  /*41600*/  LDL R26, [R1+0xd0] ;  /* 0x0000d000011a7983 */ /* 0x000f240000100800 */
[----:B------:R-:W-:Y:S01]  /*41610*/  LEA.HI.X.SX32 R7, R4, R0, 0x1, P5 ;  /* 0x0000000004077211 */ /* 0x000fe200028f0eff */
[----:B------:R-:W0:Y:S01]  /*41620*/  LDC R11, c[0x0][0x3b8] ;  /* 0x0000ee00ff0b7b82 */ /* 0x000e220000000800 */
[----:B-----5:R-:W-:Y:S01]  /*41630*/  ISETP.LT.AND P5, PT, R8, UR6, !P0 ;  /* 0x0000000608007c0c */ /* 0x020fe2000c7a1270 */
[----:B------:R-:W5:Y:S01]  /*41640*/  LDL R28, [R1+0xd4] ;  /* 0x0000d400011c7983 */ /* 0x000f620000100800 */
[----:B------:R-:W-:Y:S01]  /*41650*/  LOP3.LUT R8, R25, 0x116, R3, 0xfe, !PT ;  /* 0x0000011619087812 */ /* 0x000fe200078efe03 */
[----:B------:R-:W0:Y:S01]  /*41660*/  LDCU UR6, c[0x0][0x39c] ;  /* 0x00007380ff0677ac */ /* 0x000e220008000800 */
[C---:B------:R-:W-:Y:S01]  /*41670*/  LEA R4, P6, R5.reuse, R2, 0x1 ;  /* 0x0000000205047211 */ /* 0x040fe200078c08ff */
[----:B------:R1:W-:Y:S01]  /*41680*/  @P2 STG.E.U16 desc[UR12][R6.64], R27 ;  /* 0x0000001b06002986 */ /* 0x0003e2000c10150c */
[----:B------:R-:W-:Y:S01]  /*41690*/  ISETP.LT.AND P2, PT, R8, UR5, !P0 ;  /* 0x0000000508007c0c */ /* 0x000fe2000c741270 */
[----:B------:R-:W-:Y:S01]  /*416a0*/  IMAD R8, R14, 0x2, R5 ;  /* 0x000000020e087824 */ /* 0x000fe200078e0205 */
[----:B------:R-:W-:Y:S01]  /*416b0*/  LEA.HI.X.SX32 R5, R5, R0, 0x1, P6 ;  /* 0x0000000005057211 */ /* 0x000fe200030f0eff */
[----:B------:R-:W0:Y:S01]  /*416c0*/  LDCU UR5, c[0x0][0x39c] ;  /* 0x00007380ff0577ac */ /* 0x000e220008000800 */
[----:B------:R-:W-:Y:S01]  /*416d0*/  LOP3.LUT R9, R25, 0x112, R3, 0xfe, !PT ;  /* 0x0000011219097812 */ /* 0x000fe200078efe03 */
[----:B------:R-:W0:Y:S02]  /*416e0*/  LDC R14, c[0x0][0x3b8] ;  /* 0x0000ee00ff0e7b82 */ /* 0x000e240000000800 */
[----:B------:R2:W-:Y:S04]  /*416f0*/  @P3 STG.E.U16 desc[UR12][R4.64], R29 ;  /* 0x0000001d04003986 */ /* 0x0005e8000c10150c */
[----:B-1----:R-:W5:Y:S04]  /*41700*/  LDL R27, [R1+0xd8] ;  /* 0x0000d800011b7983 */ /* 0x002f680000100800 */
[----:B--2---:R-:W2:Y:S01]  /*41710*/  LDL R29, [R1+0xcc] ;  /* 0x0000cc00011d7983 */ /* 0x004ea20000100800 */
[----:B------:R-:W-:Y:S01]  /*41720*/  LEA R6, P6, R8, R2, 0x1 ;  /* 0x0000000208067211 */ /* 0x000fe200078c08ff */
[----:B---3--:R-:W-:Y:S01]  /*41730*/  IMAD R5, R10, 0x2, R8 ;  /* 0x000000020a057824 */ /* 0x008fe200078e0208 */
[----:B------:R-:W-:Y:S01]  /*41740*/  ISETP.LT.AND P1, PT, R9, UR4, !P0 ;  /* 0x0000000409007c0c */ /* 0x000fe2000c721270 */
[----:B------:R-:W1:Y:S01]  /*41750*/  LDCU UR4, c[0x0][0x39c] ;  /* 0x00007380ff0477ac */ /* 0x000e620008000800 */
[----:B------:R-:W-:Y:S01]  /*41760*/  LEA.HI.X.SX32 R7, R8, R0, 0x1, P6 ;  /* 0x0000000008077211 */ /* 0x000fe200030f0eff */
[----:B------:R-:W-:Y:S01]  /*41770*/  IMAD R8, R13, 0x2, R5 ;  /* 0x000000020d087824 */ /* 0x000fe200078e0205 */
[----:B------:R-:W-:Y:S01]  /*41780*/  LOP3.LUT R9, R25, 0x118, R3, 0xfe, !PT ;  /* 0x0000011819097812 */ /* 0x000fe200078efe03 */
[----:B------:R-:W3:Y:S08]  /*41790*/  LDC R10, c[0x0][0x3b8] ;  /* 0x0000ee00ff0a7b82 */ /* 0x000ef00000000800 */
[----:B------:R-:W0:Y:S01]  /*417a0*/  LDC R13, c[0x0][0x3b8] ;  /* 0x0000ee00ff0d7b82 */ /* 0x000e220000000800 */
[----:B----4-:R4:W-:Y:S01]  /*417b0*/  @P4 STG.E.U16 desc[UR12][R6.64], R23 ;  /* 0x0000001706004986 */ /* 0x0109e2000c10150c */
[----:B------:R-:W-:-:S04]  /*417c0*/  LEA R4, P4, R5, R2, 0x1 ;  /* 0x0000000205047211 */ /* 0x000fc800078808ff */
[----:B------:R-:W-:Y:S02]  /*417d0*/  LEA.HI.X.SX32 R5, R5, R0, 0x1, P4 ;  /* 0x0000000005057211 */ /* 0x000fe400020f0eff */
[----:B----4-:R-:W-:Y:S01]  /*417e0*/  LOP3.LUT R7, R25, 0x11a, R3, 0xfe, !PT ;  /* 0x0000011a19077812 */ /* 0x010fe200078efe03 */
[----:B------:R-:W4:Y:S01]  /*417f0*/  LDL R23, [R1+0xe4] ;  /* 0x0000e40001177983 */ /* 0x000f220000100800 */
[C---:B------:R-:W-:Y:S02]  /*41800*/  LEA R6, P6, R8.reuse, R2, 0x1 ;  /* 0x0000000208067211 */ /* 0x040fe400078c08ff */
[----:B0-----:R-:W-:Y:S01]  /*41810*/  ISETP.LT.AND P4, PT, R7, UR5, !P0 ;  /* 0x0000000507007c0c */ /* 0x001fe2000c781270 */
[----:B------:R0:W-:Y:S01]  /*41820*/  @P1 STG.E.U16 desc[UR12][R4.64], R22 ;  /* 0x0000001604001986 */ /* 0x0001e2000c10150c */
[----:B------:R-:W-:Y:S01]  /*41830*/  LEA.HI.X.SX32 R7, R8, R0, 0x1, P6 ;  /* 0x0000000008077211 */ /* 0x000fe200030f0eff */
[----:B------:R-:W2:Y:S04]  /*41840*/  LDCU UR5, c[0x0][0x39c] ;  /* 0x00007380ff0577ac */ /* 0x000ea80008000800 */
[----:B------:R3:W-:Y:S01]  /*41850*/  @P5 STG.E.U16 desc[UR12][R6.64], R24 ;  /* 0x0000001806005986 */ /* 0x0007e2000c10150c */
[----:B0-----:R-:W-:-:S03]  /*41860*/  IMAD R4, R12, 0x2, R8 ;  /* 0x000000020c047824 */ /* 0x001fc600078e0208 */
[----:B------:R-:W4:Y:S01]  /*41870*/  LDL R22, [R1+0xe8] ;  /* 0x0000e80001167983 */ /* 0x000f220000100800 */
[----:B-1----:R-:W-:Y:S01]  /*41880*/  ISETP.LT.AND P3, PT, R9, UR4, !P0 ;  /* 0x0000000409007c0c */ /* 0x002fe2000c761270 */
[----:B------:R-:W0:Y:S01]  /*41890*/  LDCU UR4, c[0x0][0x39c] ;  /* 0x00007380ff0477ac */ /* 0x000e220008000800 */
[----:B------:R-:W1:Y:S01]  /*418a0*/  LDC R12, c[0x0][0x3b8] ;  /* 0x0000ee00ff0c7b82 */ /* 0x000e620000000800 */
[C---:B---3--:R-:W-:Y:S01]  /*418b0*/  LEA R6, P5, R4.reuse, R2, 0x1 ;  /* 0x0000000204067211 */ /* 0x048fe200078a08ff */
[----:B------:R-:W3:Y:S03]  /*418c0*/  LDL R24, [R1+0xec] ;  /* 0x0000ec0001187983 */ /* 0x000ee60000100800 */
[----:B------:R-:W-:-:S05]  /*418d0*/  LEA.HI.X.SX32 R7, R4, R0, 0x1, P5 ;  /* 0x0000000004077211 */ /* 0x000fca00028f0eff */
[----:B--2---:R2:W-:Y:S04]  /*418e0*/  @P2 STG.E.U16 desc[UR12][R6.64], R29 ;  /* 0x0000001d06002986 */ /* 0x0045e8000c10150c */
[----:B--2---:R-:W2:Y:S01]  /*418f0*/  LDL R29, [R1+0xdc] ;  /* 0x0000dc00011d7983 */ /* 0x004ea20000100800 */
[--C-:B------:R-:W-:Y:S01]  /*41900*/  LOP3.LUT R8, R25, 0x11e, R3.reuse, 0xfe, !PT ;  /* 0x0000011e19087812 */ /* 0x100fe200078efe03 */
[----:B------:R-:W-:Y:S01]  /*41910*/  IMAD R5, R11, 0x2, R4 ;  /* 0x000000020b057824 */ /* 0x000fe200078e0204 */
[C-C-:B------:R-:W-:Y:S01]  /*41920*/  LOP3.LUT R9, R25.reuse, 0x11c, R3.reuse, 0xfe, !PT ;  /* 0x0000011c19097812 */ /* 0x140fe200078efe03 */
[----:B------:R-:W1:Y:S01]  /*41930*/  LDC R11, c[0x0][0x3b8] ;  /* 0x0000ee00ff0b7b82 */ /* 0x000e620000000800 */
[----:B------:R-:W-:Y:S01]  /*41940*/  ISETP.LT.AND P5, PT, R8, UR6, !P0 ;  /* 0x0000000608007c0c */ /* 0x000fe2000c7a1270 */
[----:B------:R-:W1:Y:S01]  /*41950*/  LDCU UR6, c[0x0][0x39c] ;  /* 0x00007380ff0677ac */ /* 0x000e620008000800 */
[----:B------:R-:W-:-:S02]  /*41960*/  LOP3.LUT R8, R25, 0x120, R3, 0xfe, !PT ;  /* 0x0000012019087812 */ /* 0x000fc400078efe03 */
[C---:B------:R-:W-:Y:S02]  /*41970*/  LEA R4, P6, R5.reuse, R2, 0x1 ;  /* 0x0000000205047211 */ /* 0x040fe400078c08ff */
[----:B------:R-:W-:Y:S01]  /*41980*/  ISETP.LT.AND P2, PT, R8, UR5, !P0 ;  /* 0x0000000508007c0c */ /* 0x000fe2000c741270 */
[----:B------:R-:W-:Y:S01]  /*41990*/  IMAD R8, R14, 0x2, R5 ;  /* 0x000000020e087824 */ /* 0x000fe200078e0205 */
[----:B------:R-:W-:Y:S01]  /*419a0*/  LEA.HI.X.SX32 R5, R5, R0, 0x1, P6 ;  /* 0x0000000005057211 */ /* 0x000fe200030f0eff */
[----:B------:R-:W1:Y:S01]  /*419b0*/  LDCU UR5, c[0x0][0x39c] ;  /* 0x00007380ff0577ac */ /* 0x000e620008000800 */
[----:B0-----:R-:W-:Y:S01]  /*419c0*/  ISETP.LT.AND P1, PT, R9, UR4, !P0 ;  /* 0x0000000409007c0c */ /* 0x001fe2000c721270 */
[----:B------:R-:W0:Y:S01]  /*419d0*/  LDC R14, c[0x0][0x3b8] ;  /* 0x0000ee00ff0e7b82 */ /* 0x000e220000000800 */
[C---:B------:R-:W-:Y:S01]  /*419e0*/  LEA R6, P6, R8.reuse, R2, 0x1 ;  /* 0x0000000208067211 */ /* 0x040fe200078c08ff */
[----:B------:R5:W-:Y:S01]  /*419f0*/  @P3 STG.E.U16 desc[UR12][R4.64], R26 ;  /* 0x0000001a04003986 */ /* 0x000be2000c10150c */
[----:B------:R-:W0:Y:S02]  /*41a00*/  LDCU UR4, c[0x0][0x39c] ;  /* 0x00007380ff0477ac */ /* 0x000e240008000800 */
[----:B------:R-:W-:Y:S01]  /*41a10*/  LEA.HI.X.SX32 R7, R8, R0, 0x1, P6 ;  /* 0x0000000008077211 */ /* 0x000fe200030f0eff */
[----:B-----5:R-:W5:Y:S01]  /*41a20*/  LDL R26, [R1+0xf0] ;  /* 0x0000f000011a7983 */ /* 0x020f620000100800 */
[----:B------:R-:W-:-:S02]  /*41a30*/  IMAD R5, R10, 0x2, R8 ;  /* 0x000000020a057824 */ /* 0x000fc400078e0208 */
[----:B------:R-:W0:Y:S01]  /*41a40*/  LDC R10, c[0x0][0x3b8] ;  /* 0x0000ee00ff0a7b82 */ /* 0x000e220000000800 */
[----:B------:R1:W-:Y:S01]  /*41a50*/  @P4 STG.E.U16 desc[UR12][R6.64], R28 ;  /* 0x0000001c06004986 */ /* 0x0003e2000c10150c */
[----:B------:R-:W-:Y:S01]  /*41a60*/  IMAD R8, R13, 0x2, R5 ;  /* 0x000000020d087824 */ /* 0x000fe200078e0205 */
[-C--:B------:R-:W-:Y:S02]  /*41a70*/  LEA R4, P4, R5, R2.reuse, 0x1 ;  /* 0x0000000205047211 */ /* 0x080fe400078808ff */
[----:B-1----:R-:W3:Y:S01]  /*41a80*/  LDL R28, [R1+0xf4] ;  /* 0x0000f400011c7983 */ /* 0x002ee20000100800 */
[----:B------:R-:W-:Y:S02]  /*41a90*/  LOP3.LUT R7, R25, 0x124, R3, 0xfe, !PT ;  /* 0x0000012419077812 */ /* 0x000fe400078efe03 */
[----:B------:R-:W1:Y:S01]  /*41aa0*/  LDC R13, c[0x0][0x3b8] ;  /* 0x0000ee00ff0d7b82 */ /* 0x000e620000000800 */
[----:B------:R-:W-:Y:S02]  /*41ab0*/  LEA R6, P6, R8, R2, 0x1 ;  /* 0x0000000208067211 */ /* 0x000fe400078c08ff */
[----:B------:R-:W-:-:S02]  /*41ac0*/  LEA.HI.X.SX32 R5, R5, R0, 0x1, P4 ;  /* 0x0000000005057211 */ /* 0x000fc400020f0eff */
[----:B------:R-:W-:Y:S01]  /*41ad0*/  ISETP.LT.AND P4, PT, R7, UR5, !P0 ;  /* 0x0000000507007c0c */ /* 0x000fe2000c781270 */
[----:B------:R-:W0:Y:S01]  /*41ae0*/  LDCU UR5, c[0x0][0x39c] ;  /* 0x00007380ff0577ac */ /* 0x000e220008000800 */
[----:B------:R-:W-:Y:S01]  /*41af0*/  LEA.HI.X.SX32 R7, R8, R0, 0x1, P6 ;  /* 0x0000000008077211 */ /* 0x000fe200030f0eff */
[----:B------:R0:W-:Y:S04]  /*41b00*/  @P1 STG.E.U16 desc[UR12][R4.64], R27 ;  /* 0x0000001b04001986 */ /* 0x0001e8000c10150c */
[----:B0-----:R-:W3:Y:S01]  /*41b10*/  LDL R27, [R1+0xf8] ;  /* 0x0000f800011b7983 */ /* 0x001ee20000100800 */
[----:B------:R-:W-:-:S03]  /*41b20*/  IMAD R4, R12, 0x2, R8 ;  /* 0x000000020c047824 */ /* 0x000fc600078e0208 */
[----:B--2---:R0:W-:Y:S01]  /*41b30*/  @P5 STG.E.U16 desc[UR12][R6.64], R29 ;  /* 0x0000001d06005986 */ /* 0x0041e2000c10150c */
[C-C-:B------:R-:W-:Y:S01]  /*41b40*/  LOP3.LUT R9, R25.reuse, 0x122, R3.reuse, 0xfe, !PT ;  /* 0x0000012219097812 */ /* 0x140fe200078efe03 */
[----:B------:R-:W2:Y:S02]  /*41b50*/  LDC R12, c[0x0][0x3b8] ;  /* 0x0000ee00ff0c7b82 */ /* 0x000ea40000000800 */
[----:B0-----:R-:W2:Y:S01]  /*41b60*/  LDL R29, [R1+0xfc] ;  /* 0x0000fc00011d7983 */ /* 0x001ea20000100800 */
[C---:B------:R-:W-:Y:S02]  /*41b70*/  LEA R6, P5, R4.reuse, R2, 0x1 ;  /* 0x0000000204067211 */ /* 0x040fe400078a08ff */
[--C-:B------:R-:W-:Y:S02]  /*41b80*/  LOP3.LUT R8, R25, 0x128, R3.reuse, 0xfe, !PT ;  /* 0x0000012819087812 */ /* 0x100fe400078efe03 */
[----:B------:R-:W-:Y:S01]  /*41b90*/  ISETP.LT.AND P3, PT, R9, UR4, !P0 ;  /* 0x0000000409007c0c */ /* 0x000fe2000c761270 */
[----:B------:R-:W0:Y:S01]  /*41ba0*/  LDCU UR4, c[0x0][0x39c] ;  /* 0x00007380ff0477ac */ /* 0x000e220008000800 */
[----:B------:R-:W-:Y:S01]  /*41bb0*/  LEA.HI.X.SX32 R7, R4, R0, 0x1, P5 ;  /* 0x0000000004077211 */ /* 0x000fe200028f0eff */
[----:B------:R-:W-:Y:S01]  /*41bc0*/  IMAD R5, R11, 0x2, R4 ;  /* 0x000000020b057824 */ /* 0x000fe200078e0204 */
[----:B------:R-:W-:Y:S01]  /*41bd0*/  ISETP.LT.AND P5, PT, R8, UR6, !P0 ;  /* 0x0000000608007c0c */ /* 0x000fe2000c7a1270 */
[----:B------:R-:W2:Y:S01]  /*41be0*/  LDC R11, c[0x0][0x3b8] ;  /* 0x0000ee00ff0b7b82 */ /* 0x000ea20000000800 */
[----:B------:R-:W-:Y:S01]  /*41bf0*/  LOP3.LUT R8, R25, 0x12a, R3, 0xfe, !PT ;  /* 0x0000012a19087812 */ /* 0x000fe200078efe03 */
[----:B------:R0:W-:Y:S01]  /*41c00*/  @P2 STG.E.U16 desc[UR12][R6.64], R20 ;  /* 0x0000001406002986 */ /* 0x0001e2000c10150c */
[C---:B------:R-:W-:Y:S01]  /*41c10*/  LEA R4, P6, R5.reuse, R2, 0x1 ;  /* 0x0000000205047211 */ /* 0x040fe200078c08ff */
[----:B------:R-:W1:Y:S01]  /*41c20*/  LDCU UR6, c[0x0][0x39c] ;  /* 0x00007380ff0677ac */ /* 0x000e620008000800 */
[----:B------:R-:W-:Y:S01]  /*41c30*/  ISETP.LT.AND P2, PT, R8, UR5, !P0 ;  /* 0x0000000508007c0c */ /* 0x000fe2000c741270 */
[----:B------:R-:W-:Y:S01]  /*41c40*/  IMAD R8, R14, 0x2, R5 ;  /* 0x000000020e087824 */ /* 0x000fe200078e0205 */
[----:B------:R-:W-:Y:S01]  /*41c50*/  LEA.HI.X.SX32 R5, R5, R0, 0x1, P6 ;  /* 0x0000000005057211 */ /* 0x000fe200030f0eff */
[----:B------:R-:W1:Y:S01]  /*41c60*/  LDCU UR5, c[0x0][0x39c] ;  /* 0x00007380ff0577ac */ /* 0x000e620008000800 */
[----:B------:R-:W-:Y:S01]  /*41c70*/  LOP3.LUT R9, R25, 0x126, R3, 0xfe, !PT ;  /* 0x0000012619097812 */ /* 0x000fe200078efe03 */
[----:B------:R-:W2:Y:S01]  /*41c80*/  LDC R14, c[0x0][0x3b8] ;  /* 0x0000ee00ff0e7b82 */ /* 0x000ea20000000800 */
[C---:B0-----:R-:W-:Y:S01]  /*41c90*/  LEA R6, P6, R8.reuse, R2, 0x1 ;  /* 0x0000000208067211 */ /* 0x041fe200078c08ff */
[----:B----4-:R0:W-:Y:S01]  /*41ca0*/  @P3 STG.E.U16 desc[UR12][R4.64], R23 ;  /* 0x0000001704003986 */ /* 0x0101e2000c10150c */
[----:B------:R-:W-:Y:S01]  /*41cb0*/  ISETP.LT.AND P1, PT, R9, UR4, !P0 ;  /* 0x0000000409007c0c */ /* 0x000fe2000c721270 */
[----:B------:R-:W4:Y:S01]  /*41cc0*/  LDCU UR4, c[0x0][0x39c] ;  /* 0x00007380ff0477ac */ /* 0x000f220008000800 */
[----:B------:R-:W-:-:S05]  /*41cd0*/  LEA.HI.X.SX32 R7, R8, R0, 0x1, P6 ;  /* 0x0000000008077211 */ /* 0x000fca00030f0eff */
[----:B------:R4:W-:Y:S01]  /*41ce0*/  @P4 STG.E.U16 desc[UR12][R6.64], R22 ;  /* 0x0000001606004986 */ /* 0x0009e2000c10150c */
[----:B0-----:R-:W-:-:S03]  /*41cf0*/  IMAD R5, R10, 0x2, R8 ;  /* 0x000000020a057824 */ /* 0x001fc600078e0208 */
[----:B------:R-:W2:Y:S01]  /*41d00*/  LDL R23, [R1+0x100] ;  /* 0x0001000001177983 */ /* 0x000ea20000100800 */
[----:B------:R-:W-:Y:S01]  /*41d10*/  LOP3.LUT R9, R25, 0x12c, R3, 0xfe, !PT ;  /* 0x0000012c19097812 */ /* 0x000fe200078efe03 */
[----:B------:R-:W0:Y:S01]  /*41d20*/  LDC R10, c[0x0][0x3b8] ;  /* 0x0000ee00ff0a7b82 */ /* 0x000e220000000800 */
[----:B-1----:R-:W-:Y:S01]  /*41d30*/  IMAD R8, R13, 0x2, R5 ;  /* 0x000000020d087824 */ /* 0x002fe200078e0205 */
[----:B------:R-:W-:Y:S02]  /*41d40*/  LEA R4, P4, R5, R2, 0x1 ;  /* 0x0000000205047211 */ /* 0x000fe400078808ff */
[----:B----4-:R-:W-:Y:S01]  /*41d50*/  LOP3.LUT R7, R25, 0x12e, R3, 0xfe, !PT ;  /* 0x0000012e19077812 */ /* 0x010fe200078efe03 */
[----:B------:R-:W4:Y:S03]  /*41d60*/  LDL R22, [R1+0x104] ;  /* 0x0001040001167983 */ /* 0x000f260000100800 */
[----:B------:R-:W1:Y:S01]  /*41d70*/  LDC R13, c[0x0][0x3b8] ;  /* 0x0000ee00ff0d7b82 */ /* 0x000e620000000800 */
[----:B------:R-:W-:-:S02]  /*41d80*/  LEA.HI.X.SX32 R5, R5, R0, 0x1, P4 ;  /* 0x0000000005057211 */ /* 0x000fc400020f0eff */
[C---:B------:R-:W-:Y:S02]  /*41d90*/  LEA R6, P6, R8.reuse, R2, 0x1 ;  /* 0x0000000208067211 */ /* 0x040fe400078c08ff */
[----:B------:R-:W-:Y:S01]  /*41da0*/  ISETP.LT.AND P4, PT, R7, UR5, !P0 ;  /* 0x0000000507007c0c */ /* 0x000fe2000c781270 */
[----:B------:R-:W2:Y:S01]  /*41db0*/  LDCU UR5, c[0x0][0x39c] ;  /* 0x00007380ff0577ac */ /* 0x000ea20008000800 */
[----:B------:R-:W-:Y:S01]  /*41dc0*/  LEA.HI.X.SX32 R7, R8, R0, 0x1, P6 ;  /* 0x0000000008077211 */ /* 0x000fe200030f0eff */
[----:B---3--:R2:W-:Y:S04]  /*41dd0*/  @P1 STG.E.U16 desc[UR12][R4.64], R24 ;  /* 0x0000001804001986 */ /* 0x0085e8000c10150c */
[----:B-----5:R3:W-:Y:S01]  /*41de0*/  @P5 STG.E.U16 desc[UR12][R6.64], R26 ;  /* 0x0000001a06005986 */ /* 0x0207e2000c10150c */
[----:B--2---:R-:W-:Y:S01]  /*41df0*/  IMAD R4, R12, 0x2, R8 ;  /* 0x000000020c047824 */ /* 0x004fe200078e0208 */
[----:B------:R-:W-:-:S02]  /*41e00*/  LOP3.LUT R8, R25, 0x132, R3, 0xfe, !PT ;  /* 0x0000013219087812 */ /* 0x000fc400078efe03 */
[----:B------:R-:W2:Y:S01]  /*41e10*/  LDL R24, [R1+0x108] ;  /* 0x0001080001187983 */ /* 0x000ea20000100800 */
[----:B------:R-:W-:Y:S01]  /*41e20*/  ISETP.LT.AND P3, PT, R9, UR4, !P0 ;  /* 0x0000000409007c0c */ /* 0x000fe2000c761270 */
[----:B------:R-:W-:Y:S01]  /*41e30*/  IMAD R5, R11, 0x2, R4 ;  /* 0x000000020b057824 */ /* 0x000fe200078e0204 */
[C---:B---3--:R-:W-:Y:S01]  /*41e40*/  LEA R6, P5, R4.reuse, R2, 0x1 ;  /* 0x0000000204067211 */ /* 0x048fe200078a08ff */
[----:B------:R-:W3:Y:S01]  /*41e50*/  LDCU UR4, c[0x0][0x39c] ;  /* 0x00007380ff0477ac */ /* 0x000ee20008000800 */
[C-C-:B------:R-:W-:Y:S01]  /*41e60*/  LOP3.LUT R9, R25.reuse, 0x130, R3.reuse, 0xfe, !PT ;  /* 0x0000013019097812 */ /* 0x140fe200078efe03 */
[----:B------:R-:W5:Y:S01]  /*41e70*/  LDC R12, c[0x0][0x3b8] ;  /* 0x0000ee00ff0c7b82 */ /* 0x000f620000000800 */
[----:B------:R-:W-:Y:S01]  /*41e80*/  LEA.HI.X.SX32 R7, R4, R0, 0x1, P5 ;  /* 0x0000000004077211 */ /* 0x000fe200028f0eff */
[----:B------:R-:W2:Y:S01]  /*41e90*/  LDL R26, [R1+0x110] ;  /* 0x00011000011a7983 */ /* 0x000ea20000100800 */
[----:B------:R-:W-:Y:S01]  /*41ea0*/  ISETP.LT.AND P5, PT, R8, UR6, !P0 ;  /* 0x0000000608007c0c */ /* 0x000fe2000c7a1270 */
[----:B------:R-:W0:Y:S01]  /*41eb0*/  LDCU UR6, c[0x0][0x39c] ;  /* 0x00007380ff0677ac */ /* 0x000e220008000800 */
[----:B------:R-:W-:Y:S01]  /*41ec0*/  LOP3.LUT R8, R25, 0x134, R3, 0xfe, !PT ;  /* 0x0000013419087812 */ /* 0x000fe200078efe03 */
[----:B------:R0:W-:Y:S01]  /*41ed0*/  @P2 STG.E.U16 desc[UR12][R6.64], R28 ;  /* 0x0000001c06002986 */ /* 0x0001e2000c10150c */
[----:B------:R-:W-:Y:S01]  /*41ee0*/  LEA R4, P6, R5, R2, 0x1 ;  /* 0x0000000205047211 */ /* 0x000fe200078c08ff */
[----:B------:R-:W4:Y:S01]  /*41ef0*/  LDC R11, c[0x0][0x3b8] ;  /* 0x0000ee00ff0b7b82 */ /* 0x000f220000000800 */
[----:B------:R-:W-:Y:S01]  /*41f00*/  ISETP.LT.AND P2, PT, R8, UR5, !P0 ;  /* 0x0000000508007c0c */ /* 0x000fe2000c741270 */
[----:B-1----:R-:W-:Y:S01]  /*41f10*/  IMAD R8, R13, 0x2, R5 ;  /* 0x000000020d087824 */ /* 0x002fe200078e0205 */
[----:B------:R-:W-:Y:S01]  /*41f20*/  LEA.HI.X.SX32 R5, R5, R0, 0x1, P6 ;  /* 0x0000000005057211 */ /* 0x000fe200030f0eff */
[----:B------:R-:W1:Y:S01]  /*41f30*/  LDCU UR5, c[0x0][0x39c] ;  /* 0x00007380ff0577ac */ /* 0x000e620008000800 */
[----:B---3--:R-:W-:-:S03]  /*41f40*/  ISETP.LT.AND P1, PT, R9, UR4, !P0 ;  /* 0x0000000409007c0c */ /* 0x008fc6000c721270 */
[----:B------:R-:W3:Y:S01]  /*41f50*/  LDC R13, c[0x0][0x3b8] ;  /* 0x0000ee00ff0d7b82 */ /* 0x000ee20000000800 */
[C---:B0-----:R-:W-:Y:S01]  /*41f60*/  LEA R6, P6, R8.reuse, R2, 0x1 ;  /* 0x0000000208067211 */ /* 0x041fe200078c08ff */
[----:B------:R0:W-:Y:S01]  /*41f70*/  @P3 STG.E.U16 desc[UR12][R4.64], R27 ;  /* 0x0000001b04003986 */ /* 0x0001e2000c10150c */
[----:B------:R-:W1:Y:S02]  /*41f80*/  LDCU UR4, c[0x0][0x39c] ;  /* 0x00007380ff0477ac */ /* 0x000e640008000800 */
[----:B------:R-:W-:Y:S01]  /*41f90*/  LEA.HI.X.SX32 R7, R8, R0, 0x1, P6 ;  /* 0x0000000008077211 */ /* 0x000fe200030f0eff */
[----:B------:R-:W3:Y:S01]  /*41fa0*/  LDL R28, [R1+0x114] ;  /* 0x00011400011c7983 */ /* 0x000ee20000100800 */
[----:B------:R-:W-:-:S03]  /*41fb0*/  LOP3.LUT R9, R25, 0x136, R3, 0xfe, !PT ;  /* 0x0000013619097812 */ /* 0x000fc600078efe03 */
[----:B0-----:R-:W3:Y:S04]  /*41fc0*/  LDL R27, [R1+0x118] ;  /* 0x00011800011b7983 */ /* 0x001ee80000100800 */
[----:B------:R0:W-:Y:S04]  /*41fd0*/  @P4 STG.E.U16 desc[UR12][R6.64], R29 ;  /* 0x0000001d06004986 */ /* 0x0001e8000c10150c */
[----:B0-----:R-:W3:Y:S01]  /*41fe0*/  LDL R29, [R1+0x10c] ;  /* 0x00010c00011d7983 */ /* 0x001ee20000100800 */
[----:B-1----:R-:W-:Y:S01]  /*41ff0*/  ISETP.LT.AND P3, PT, R9, UR4, !P0 ;  /* 0x0000000409007c0c */ /* 0x002fe2000c761270 */
[----:B------:R-:W-:Y:S01]  /*42000*/  IMAD R5, R10, 0x2, R8 ;  /* 0x000000020a057824 */ /* 0x000fe200078e0208 */
[----:B------:R-:W0:Y:S01]  /*42010*/  LDC R9, c[0x0][0x3b8] ;  /* 0x0000ee00ff097b82 */ /* 0x000e220000000800 */
[----:B------:R-:W1:Y:S01]  /*42020*/  LDCU UR4, c[0x0][0x39c] ;  /* 0x00007380ff0477ac */ /* 0x000e620008000800 */
[----:B------:R-:W-:-:S02]  /*42030*/  LOP3.LUT R6, R25, 0x138, R3, 0xfe, !PT ;  /* 0x0000013819067812 */ /* 0x000fc400078efe03 */
[----:B------:R-:W-:Y:S01]  /*42040*/  LEA R4, P4, R5, R2, 0x1 ;  /* 0x0000000205047211 */ /* 0x000fe200078808ff */
[----:B-----5:R-:W-:Y:S01]  /*42050*/  IMAD R8, R12, 0x2, R5 ;  /* 0x000000020c087824 */ /* 0x020fe200078e0205 */
[----:B------:R-:W-:Y:S02]  /*42060*/  LOP3.LUT R7, R25, 0x13a, R3, 0xfe, !PT ;  /* 0x0000013a19077812 */ /* 0x000fe400078efe03 */
[----:B------:R-:W-:Y:S01]  /*42070*/  LEA.HI.X.SX32 R5, R5, R0, 0x1, P4 ;  /* 0x0000000005057211 */ /* 0x000fe200020f0eff */
[----:B------:R-:W5:Y:S01]  /*42080*/  LDC R12, c[0x0][0x3b8] ;  /* 0x0000ee00ff0c7b82 */ /* 0x000f620000000800 */
[----:B------:R-:W-:Y:S01]  /*42090*/  ISETP.LT.AND P4, PT, R6, UR5, !P0 ;  /* 0x0000000506007c0c */ /* 0x000fe2000c781270 */
[----:B------:R-:W0:Y:S01]  /*420a0*/  LDCU UR5, c[0x0][0x39c] ;  /* 0x00007380ff0577ac */ /* 0x000e220008000800 */
[C---:B------:R-:W-:Y:S01]  /*420b0*/  LEA R6, P6, R8.reuse, R2, 0x1 ;  /* 0x0000000208067211 */ /* 0x040fe200078c08ff */
[----:B------:R1:W-:Y:S01]  /*420c0*/  @P1 STG.E.U16 desc[UR12][R4.64], R23 ;  /* 0x0000001704001986 */ /* 0x0003e2000c10150c */
[----:B------:R-:W-:Y:S01]  /*420d0*/  ISETP.LT.AND P1, PT, R7, UR6, !P0 ;  /* 0x0000000607007c0c */ /* 0x000fe2000c721270 */
[----:B------:R-:W0:Y:S01]  /*420e0*/  LDCU UR6, c[0x0][0x39c] ;  /* 0x00007380ff0677ac */ /* 0x000e220008000800 */
[----:B------:R-:W-:-:S05]  /*420f0*/  LEA.HI.X.SX32 R7, R8, R0, 0x1, P6 ;  /* 0x0000000008077211 */ /* 0x000fca00030f0eff */
[----:B----4-:R4:W-:Y:S01]  /*42100*/  @P5 STG.E.U16 desc[UR12][R6.64], R22 ;  /* 0x0000001606005986 */ /* 0x0109e2000c10150c */
[----:B-1----:R-:W-:Y:S01]  /*42110*/  IMAD R5, R11, 0x2, R8 ;  /* 0x000000020b057824 */ /* 0x002fe200078e0208 */
[----:B------:R-:W-:Y:S01]  /*42120*/  LOP3.LUT R8, R25, 0x13c, R3, 0xfe, !PT ;  /* 0x0000013c19087812 */ /* 0x000fe200078efe03 */
[----:B------:R-:W1:Y:S03]  /*42130*/  LDC R11, c[0x0][0x3b8] ;  /* 0x0000ee00ff0b7b82 */ /* 0x000e660000000800 */
[----:B------:R-:W-:Y:S01]  /*42140*/  ISETP.LT.AND P5, PT, R8, UR4, !P0 ;  /* 0x0000000408007c0c */ /* 0x000fe2000c7a1270 */
[----:B0-----:R-:W-:Y:S01]  /*42150*/  IMAD R8, R9, 0x2, R5 ;  /* 0x0000000209087824 */ /* 0x001fe200078e0205 */
[C---:B------:R-:W-:Y:S01]  /*42160*/  LEA R4, P6, R5.reuse, R2, 0x1 ;  /* 0x0000000205047211 */ /* 0x040fe200078c08ff */
[----:B------:R-:W0:Y:S03]  /*42170*/  LDCU UR4, c[0x0][0x39c] ;  /* 0x00007380ff0477ac */ /* 0x000e260008000800 */
[----:B------:R-:W-:-:S02]  /*42180*/  LEA.HI.X.SX32 R5, R5, R0, 0x1, P6 ;  /* 0x0000000005057211 */ /* 0x000fc400030f0eff */
[----:B----4-:R-:W-:-:S04]  /*42190*/  LEA R6, P6, R8, R2, 0x1 ;  /* 0x0000000208067211 */ /* 0x010fc800078c08ff */
[----:B------:R-:W-:Y:S01]  /*421a0*/  LEA.HI.X.SX32 R7, R8, R0, 0x1, P6 ;  /* 0x0000000008077211 */ /* 0x000fe200030f0eff */
[----:B--2---:R-:W-:Y:S04]  /*421b0*/  @P2 STG.E.U16 desc[UR12][R4.64], R24 ;  /* 0x0000001804002986 */ /* 0x004fe8000c10150c */
[----:B---3--:R2:W-:Y:S04]  /*421c0*/  @P3 STG.E.U16 desc[UR12][R6.64], R29 ;  /* 0x0000001d06003986 */ /* 0x0085e8000c10150c */
[----:B--2---:R-:W2:Y:S01]  /*421d0*/  LDL R29, [R1+0x11c] ;  /* 0x00011c00011d7983 */ /* 0x004ea20000100800 */
[----:B------:R-:W-:-:S02]  /*421e0*/  IMAD R8, R14, 0x2, R8 ;  /* 0x000000020e087824 */ /* 0x000fc400078e0208 */
[----:B------:R-:W3:Y:S03]  /*421f0*/  LDC R14, c[0x0][0x3b8] ;  /* 0x0000ee00ff0e7b82 */ /* 0x000ee60000000800 */
[----:B------:R-:W-:Y:S01]  /*42200*/  LEA R4, P3, R8, R2, 0x1 ;  /* 0x0000000208047211 */ /* 0x000fe200078608ff */
[----:B------:R-:W-:-:S03]  /*42210*/  IMAD R6, R13, 0x2, R8 ;  /* 0x000000020d067824 */ /* 0x000fc600078e0208 */
[----:B------:R-:W-:Y:S01]  /*42220*/  LEA.HI.X.SX32 R5, R8, R0, 0x1, P3 ;  /* 0x0000000008057211 */ /* 0x000fe200018f0eff */
[----:B------:R-:W4:Y:S01]  /*42230*/  LDC R13, c[0x0][0x3b8] ;  /* 0x0000ee00ff0d7b82 */ /* 0x000f220000000800 */
[----:B-----5:R-:W-:Y:S01]  /*42240*/  IMAD R8, R12, 0x2, R6 ;  /* 0x000000020c087824 */ /* 0x020fe200078e0206 */
[C-C-:B------:R-:W-:Y:S02]  /*42250*/  LOP3.LUT R10, R25.reuse, 0x13e, R3.reuse, 0xfe, !PT ;  /* 0x0000013e190a7812 */ /* 0x140fe400078efe03 */
[----:B------:R5:W-:Y:S04]  /*42260*/  @P4 STG.E.U16 desc[UR12][R4.64], R26 ;  /* 0x0000001a04004986 */ /* 0x000be8000c10150c */
[----:B------:R-:W4:Y:S01]  /*42270*/  LDC R12, c[0x0][0x3b8] ;  /* 0x0000ee00ff0c7b82 */ /* 0x000f220000000800 */
[----:B------:R-:W-:Y:S01]  /*42280*/  ISETP.LT.AND P2, PT, R10, UR5, !P0 ;  /* 0x000000050a007c0c */ /* 0x000fe2000c741270 */
[----:B------:R-:W1:Y:S01]  /*42290*/  LDCU UR5, c[0x0][0x39c] ;  /* 0x00007380ff0577ac */ /* 0x000e620008000800 */
[----:B------:R-:W-:-:S02]  /*422a0*/  LOP3.LUT R7, R25, 0x142, R3, 0xfe, !PT ;  /* 0x0000014219077812 */ /* 0x000fc400078efe03 */
[----:B-----5:R-:W-:-:S03]  /*422b0*/  LEA R4, P4, R6, R2, 0x1 ;  /* 0x0000000206047211 */ /* 0x020fc600078808ff */
[----:B------:R-:W5:Y:S01]  /*422c0*/  LDC R26, c[0x0][0x3b8] ;  /* 0x0000ee00ff1a7b82 */ /* 0x000f620000000800 */
[----:B------:R-:W-:Y:S02]  /*422d0*/  LEA.HI.X.SX32 R5, R6, R0, 0x1, P4 ;  /* 0x0000000006057211 */ /* 0x000fe400020f0eff */
[C---:B------:R-:W-:Y:S02]  /*422e0*/  LEA R6, P4, R8.reuse, R2, 0x1 ;  /* 0x0000000208067211 */ /* 0x040fe400078808ff */
[----:B0-----:R-:W-:Y:S01]  /*422f0*/  ISETP.LT.AND P3, PT, R7, UR4, !P0 ;  /* 0x0000000407007c0c */ /* 0x001fe2000c761270 */
[----:B------:R1:W-:Y:S01]  /*42300*/  @P1 STG.E.U16 desc[UR12][R4.64], R28 ;  /* 0x0000001c04001986 */ /* 0x0003e2000c10150c */
[----:B------:R-:W-:Y:S01]  /*42310*/  LEA.HI.X.SX32 R7, R8, R0, 0x1, P4 ;  /* 0x0000000008077211 */ /* 0x000fe200020f0eff */
[----:B------:R-:W0:Y:S01]  /*42320*/  LDCU UR4, c[0x0][0x39c] ;  /* 0x00007380ff0477ac */ /* 0x000e220008000800 */
[----:B------:R-:W-:-:S03]  /*42330*/  LOP3.LUT R9, R25, 0x140, R3, 0xfe, !PT ;  /* 0x0000014019097812 */ /* 0x000fc600078efe03 */
[----:B------:R0:W-:Y:S01]  /*42340*/  @P5 STG.E.U16 desc[UR12][R6.64], R27 ;  /* 0x0000001b06005986 */ /* 0x0001e2000c10150c */
[----:B-1----:R-:W-:Y:S01]  /*42350*/  IMAD R4, R11, 0x2, R8 ;  /* 0x000000020b047824 */ /* 0x002fe200078e0208 */
[----:B------:R-:W-:Y:S02]  /*42360*/  ISETP.LT.AND P6, PT, R9, UR6, !P0 ;  /* 0x0000000609007c0c */ /* 0x000fe4000c7c1270 */
[----:B------:R-:W-:Y:S01]  /*42370*/  PRMT R16, R16, 0x7632, R16 ;  /* 0x0000763210107816 */ /* 0x000fe20000000010 */
[----:B---3--:R-:W-:Y:S01]  /*42380*/  IMAD R5, R14, 0x2, R4 ;  /* 0x000000020e057824 */ /* 0x008fe200078e0204 */
[----:B------:R-:W-:Y:S01]  /*42390*/  LOP3.LUT R9, R25, 0x144, R3, 0xfe, !PT ;  /* 0x0000014419097812 */ /* 0x000fe200078efe03 */
[----:B------:R-:W-:Y:S01]  /*423a0*/  STL [R1+0xd2c], R2 ;  /* 0x000d2c0201007387 */ /* 0x000fe20000100800 */
[C---:B0-----:R-:W-:Y:S01]  /*423b0*/  LEA R6, P5, R4.reuse, R2, 0x1 ;  /* 0x0000000204067211 */ /* 0x041fe200078a08ff */
[----:B----4-:R-:W-:Y:S01]  /*423c0*/  IMAD R8, R13, 0x2, R5 ;  /* 0x000000020d087824 */ /* 0x010fe200078e0205 */
[----:B------:R-:W-:Y:S01]  /*423d0*/  ISETP.LT.AND P4, PT, R9, UR5, !P0 ;  /* 0x0000000509007c0c */ /* 0x000fe2000c781270 */
[----:B------:R-:W0:Y:S01]  /*423e0*/  LDCU UR6, c[0x0][0x39c] ;  /* 0x00007380ff0677ac */ /* 0x000e220008000800 */
[----:B------:R-:W-:Y:S01]  /*423f0*/  LEA.HI.X.SX32 R7, R4, R0, 0x1, P5 ;  /* 0x0000000004077211 */ /* 0x000fe200028f0eff */
[----:B------:R-:W-:Y:S01]  /*42400*/  IMAD R9, R12, 0x2, R8 ;  /* 0x000000020c097824 */ /* 0x000fe200078e0208 */
[C---:B------:R-:W-:Y:S01]  /*42410*/  LEA R4, P5, R5.reuse, R2, 0x1 ;  /* 0x0000000205047211 */ /* 0x040fe200078a08ff */
[----:B------:R-:W1:Y:S02]  /*42420*/  LDCU UR5, c[0x0][0x39c] ;  /* 0x00007380ff0577ac */ /* 0x000e640008000800 */
[----:B-----5:R-:W-:Y:S01]  /*42430*/  IMAD R26, R26, 0x2, R9 ;  /* 0x000000021a1a7824 */ /* 0x020fe200078e0209 */
[----:B------:R-:W-:Y:S01]  /*42440*/  LEA.HI.X.SX32 R5, R5, R0, 0x1, P5 ;  /* 0x0000000005057211 */ /* 0x000fe200028f0eff */
[----:B--2---:R2:W-:Y:S04]  /*42450*/  @P2 STG.E.U16 desc[UR12][R6.64], R29 ;  /* 0x0000001d06002986 */ /* 0x0045e8000c10150c */
[----:B------:R3:W-:Y:S01]  /*42460*/  @P6 STG.E.U16 desc[UR12][R4.64], R16 ;  /* 0x0000001004006986 */ /* 0x0007e2000c10150c */
[----:B--2---:R-:W-:-:S04]  /*42470*/  LEA R6, P2, R8, R2, 0x1 ;  /* 0x0000000208067211 */ /* 0x004fc800078408ff */
[----:B------:R-:W-:Y:S02]  /*42480*/  LEA.HI.X.SX32 R7, R8, R0, 0x1, P2 ;  /* 0x0000000008077211 */ /* 0x000fe400010f0eff */
[CC--:B------:R-:W-:Y:S02]  /*42490*/  LEA R8, P2, R9.reuse, R2.reuse, 0x1 ;  /* 0x0000000209087211 */ /* 0x0c0fe400078408ff */
[C---:B---3--:R-:W-:Y:S02]  /*424a0*/  LEA R4, P5, R26.reuse, R2, 0x1 ;  /* 0x000000021a047211 */ /* 0x048fe400078a08ff */
[----:B------:R-:W2:Y:S01]  /*424b0*/  LDL.LU R2, [R1+0x6e0] ;  /* 0x0006e00001027983 */ /* 0x000ea20000300800 */
[-C--:B------:R-:W-:Y:S02]  /*424c0*/  LEA.HI.X.SX32 R9, R9, R0.reuse, 0x1, P2 ;  /* 0x0000000009097211 */ /* 0x080fe400010f0eff */
[----:B------:R-:W-:Y:S01]  /*424d0*/  LEA.HI.X.SX32 R5, R26, R0, 0x1, P5 ;  /* 0x000000001a057211 */ /* 0x000fe200028f0eff */
[----:B------:R2:W-:Y:S02]  /*424e0*/  STL [R1+0xd30], R0 ;  /* 0x000d300001007387 */ /* 0x0005e40000100800 */
[----:B--2---:R-:W-:-:S02]  /*424f0*/  LOP3.LUT R0, R2, 0x176, R3, 0xfe, !PT ;  /* 0x0000017602007812 */ /* 0x004fc400078efe03 */
[----:B------:R-:W-:-:S03]  /*42500*/  LOP3.LUT R29, R2, 0x178, R3, 0xfe, !PT ;  /* 0x00000178021d7812 */ /* 0x000fc600078efe03 */
[----:B------:R2:W-:Y:S04]  /*42510*/  STL [R1], R0 ;  /* 0x0000000001007387 */ /* 0x0005e80000100800 */
[----:B------:R-:W-:Y:S01]  /*42520*/  STL [R1+0x4], R29 ;  /* 0x0000041d01007387 */ /* 0x000fe20000100800 */
[----:B--2---:R-:W-:-:S05]  /*42530*/  LOP3.LUT R0, R2, 0x17a, R3, 0xfe, !PT ;  /* 0x0000017a02007812 */ /* 0x004fca00078efe03 */
[----:B------:R2:W-:Y:S02]  /*42540*/  STL [R1+0x8], R0 ;  /* 0x0000080001007387 */ /* 0x0005e40000100800 */
        /* <DEDUP_REMOVED lines=117> */
[----:B------:R2:W-:Y:S01]  /*42ca0*/  STL [R1+0x16c], R0 ;  /* 0x00016c0001007387 */ /* 0x0005e20000100800 */
[--C-:B------:R-:W-:Y:S02]  /*42cb0*/  LOP3.LUT R10, R25, 0x146, R3.reuse, 0xfe, !PT ;  /* 0x00000146190a7812 */ /* 0x100fe400078efe03 */
[----:B--2---:R-:W-:-:S05]  /*42cc0*/  LOP3.LUT R0, R2, 0x1f4, R3, 0xfe, !PT ;  /* 0x000001f402007812 */ /* 0x004fca00078efe03 */
[----:B------:R2:W-:Y:S01]  /*42cd0*/  STL [R1+0x170], R0 ;  /* 0x0001700001007387 */ /* 0x0005e20000100800 */
[----:B0-----:R-:W-:Y:S01]  /*42ce0*/  ISETP.LT.AND P1, PT, R10, UR6, !P0 ;  /* 0x000000060a007c0c */ /* 0x001fe2000c721270 */
[----:B------:R-:W0:Y:S01]  /*42cf0*/  LDCU UR6, c[0x0][0x39c] ;  /* 0x00007380ff0677ac */ /* 0x000e220008000800 */
[----:B--2---:R-:W-:-:S05]  /*42d00*/  LOP3.LUT R0, R2, 0x1f6, R3, 0xfe, !PT ;  /* 0x000001f602007812 */ /* 0x004fca00078efe03 */
[----:B------:R2:W-:Y:S01]  /*42d10*/  STL [R1+0x174], R0 ;  /* 0x0001740001007387 */ /* 0x0005e20000100800 */
[----:B------:R-:W-:Y:S02]  /*42d20*/  PRMT R10, R17, 0x7632, R10 ;  /* 0x00007632110a7816 */ /* 0x000fe4000000000a */
[----:B------:R-:W-:Y:S02]  /*42d30*/  PRMT R18, R18, 0x7632, R18 ;  /* 0x0000763212127816 */ /* 0x000fe40000000012 */
[----:B------:R-:W-:Y:S02]  /*42d40*/  PRMT R19, R19, 0x7632, R19 ;  /* 0x0000763213137816 */ /* 0x000fe40000000013 */
[C-C-:B--2---:R-:W-:Y:S01]  /*42d50*/  LOP3.LUT R0, R2.reuse, 0x1f8, R3.reuse, 0xfe, !PT ;  /* 0x000001f802007812 */ /* 0x144fe200078efe03 */
[----:B------:R-:W-:Y:S04]  /*42d60*/  @P3 STG.E.U16 desc[UR12][R6.64], R10 ;  /* 0x0000000a06003986 */ /* 0x000fe8000c10150c */
[----:B------:R2:W-:Y:S01]  /*42d70*/  STL [R1+0x178], R0 ;  /* 0x0001780001007387 */ /* 0x0005e20000100800 */
[----:B------:R-:W-:-:S03]  /*42d80*/  LOP3.LUT R16, R2, 0x1fe, R3, 0xfe, !PT ;  /* 0x000001fe02107812 */ /* 0x000fc600078efe03 */
[----:B------:R-:W-:Y:S01]  /*42d90*/  @P4 STG.E.U16 desc[UR12][R8.64], R18 ;  /* 0x0000001208004986 */ /* 0x000fe2000c10150c */
[C-C-:B------:R-:W-:Y:S02]  /*42da0*/  LOP3.LUT R17, R2.reuse, 0x148, R3.reuse, 0xfe, !PT ;  /* 0x0000014802117812 */ /* 0x140fe400078efe03 */
[C-C-:B--2---:R-:W-:Y:S01]  /*42db0*/  LOP3.LUT R0, R2.reuse, 0x1fa, R3.reuse, 0xfe, !PT ;  /* 0x000001fa02007812 */ /* 0x144fe200078efe03 */
[----:B------:R-:W-:Y:S01]  /*42dc0*/  @P1 STG.E.U16 desc[UR12][R4.64], R19 ;  /* 0x0000001304001986 */ /* 0x000fe2000c10150c */
[C-C-:B------:R-:W-:Y:S02]  /*42dd0*/  LOP3.LUT R27, R2.reuse, 0x14a, R3.reuse, 0xfe, !PT ;  /* 0x0000014a021b7812 */ /* 0x140fe400078efe03 */
[C-C-:B------:R-:W-:Y:S01]  /*42de0*/  LOP3.LUT R14, R2.reuse, 0x14c, R3.reuse, 0xfe, !PT ;  /* 0x0000014c020e7812 */ /* 0x140fe200078efe03 */
[----:B------:R2:W-:Y:S01]  /*42df0*/  STL [R1+0x17c], R0 ;  /* 0x00017c0001007387 */ /* 0x0005e20000100800 */
[C-C-:B------:R-:W-:Y:S02]  /*42e00*/  LOP3.LUT R15, R2.reuse, 0x14e, R3.reuse, 0xfe, !PT ;  /* 0x0000014e020f7812 */ /* 0x140fe400078efe03 */
[----:B------:R-:W-:-:S02]  /*42e10*/  LOP3.LUT R24, R2, 0x150, R3, 0xfe, !PT ;  /* 0x0000015002187812 */ /* 0x000fc400078efe03 */
[C-C-:B------:R-:W-:Y:S02]  /*42e20*/  LOP3.LUT R25, R2.reuse, 0x152, R3.reuse, 0xfe, !PT ;  /* 0x0000015202197812 */ /* 0x140fe400078efe03 */
[C-C-:B------:R-:W-:Y:S02]  /*42e30*/  LOP3.LUT R23, R2.reuse, 0x154, R3.reuse, 0xfe, !PT ;  /* 0x0000015402177812 */ /* 0x140fe400078efe03 */
[C-C-:B------:R-:W-:Y:S01]  /*42e40*/  LOP3.LUT R21, R2.reuse, 0x156, R3.reuse, 0xfe, !PT ;  /* 0x0000015602157812 */ /* 0x140fe200078efe03 */
[----:B--2---:R-:W2:Y:S01]  /*42e50*/  LDL.LU R0, [R1+0xd30] ;  /* 0x000d300001007983 */ /* 0x004ea20000300800 */
[C-C-:B------:R-:W-:Y:S02]  /*42e60*/  LOP3.LUT R18, R2.reuse, 0x158, R3.reuse, 0xfe, !PT ;  /* 0x0000015802127812 */ /* 0x140fe400078efe03 */
[C-C-:B------:R-:W-:Y:S02]  /*42e70*/  LOP3.LUT R19, R2.reuse, 0x15a, R3.reuse, 0xfe, !PT ;  /* 0x0000015a02137812 */ /* 0x140fe400078efe03 */
[----:B------:R-:W-:-:S02]  /*42e80*/  LOP3.LUT R12, R2, 0x15c, R3, 0xfe, !PT ;  /* 0x0000015c020c7812 */ /* 0x000fc400078efe03 */
[C-C-:B------:R-:W-:Y:S02]  /*42e90*/  LOP3.LUT R8, R2.reuse, 0x15e, R3.reuse, 0xfe, !PT ;  /* 0x0000015e02087812 */ /* 0x140fe400078efe03 */
[C-C-:B------:R-:W-:Y:S02]  /*42ea0*/  LOP3.LUT R4, R2.reuse, 0x160, R3.reuse, 0xfe, !PT ;  /* 0x0000016002047812 */ /* 0x140fe400078efe03 */
[C-C-:B------:R-:W-:Y:S02]  /*42eb0*/  LOP3.LUT R11, R2.reuse, 0x162, R3.reuse, 0xfe, !PT ;  /* 0x00000162020b7812 */ /* 0x140fe400078efe03 */
        /* <DEDUP_REMOVED lines=10> */
[----:B------:R-:W-:Y:S02]  /*42f60*/  LOP3.LUT R3, R2, 0x1fc, R3, 0xfe, !PT ;  /* 0x000001fc02037812 */ /* 0x000fe400078efe03 */
[----:B------:R-:W3:Y:S01]  /*42f70*/  LDL.LU R2, [R1+0xd2c] ;  /* 0x000d2c0001027983 */ /* 0x000ee20000300800 */
[----:B-1----:R-:W-:Y:S01]  /*42f80*/  ISETP.LT.AND P2, PT, R27, UR5, !P0 ;  /* 0x000000051b007c0c */ /* 0x002fe2000c741270 */
[----:B------:R-:W1:Y:S01]  /*42f90*/  LDCU UR5, c[0x0][0x39c] ;  /* 0x00007380ff0577ac */ /* 0x000e620008000800 */
[----:B0-----:R-:W-:Y:S01]  /*42fa0*/  ISETP.LT.AND P5, PT, R14, UR6, !P0 ;  /* 0x000000060e007c0c */ /* 0x001fe2000c7a1270 */
[----:B------:R0:W-:Y:S01]  /*42fb0*/  STL [R1+0x144], R3 ;  /* 0x0001440301007387 */ /* 0x0001e20000100800 */
[----:B------:R-:W-:Y:S01]  /*42fc0*/  ISETP.LT.AND P3, PT, R17, UR4, !P0 ;  /* 0x0000000411007c0c */ /* 0x000fe2000c761270 */
[----:B------:R-:W4:Y:S02]  /*42fd0*/  LDCU UR4, c[0x0][0x39c] ;  /* 0x00007380ff0477ac */ /* 0x000f240008000800 */
[----:B------:R-:W5:Y:S01]  /*42fe0*/  LDL.LU R27, [R1+0xb4] ;  /* 0x0000b400011b7983 */ /* 0x000f620000300800 */
[----:B------:R-:W-:Y:S01]  /*42ff0*/  ISETP.LT.AND P1, PT, R16, UR8, !P0 ;  /* 0x0000000810007c0c */ /* 0x000fe2000c721270 */
[----:B------:R-:W1:Y:S02]  /*43000*/  LDCU UR6, c[0x0][0x39c] ;  /* 0x00007380ff0677ac */ /* 0x000e640008000800 */
[----:B------:R-:W4:Y:S01]  /*43010*/  LDL.LU R14, [R1+0xb0] ;  /* 0x0000b000010e7983 */ /* 0x000f220000300800 */
[----:B0-----:R-:W0:Y:S02]  /*43020*/  LDC R3, c[0x0][0x3b8] ;  /* 0x0000ee00ff037b82 */ /* 0x001e240000000800 */
[----:B0-----:R-:W-:-:S06]  /*43030*/  IMAD R17, R3, 0x2, R26 ;  /* 0x0000000203117824 */ /* 0x001fcc00078e021a */
[----:B------:R-:W0:Y:S02]  /*43040*/  LDC R3, c[0x0][0x3b8] ;  /* 0x0000ee00ff037b82 */ /* 0x000e240000000800 */
[----:B0-----:R-:W-:Y:S01]  /*43050*/  IMAD R3, R3, 0x2, R17 ;  /* 0x0000000203037824 */ /* 0x001fe200078e0211 */
[----:B---3--:R-:W-:-:S04]  /*43060*/  LEA R16, P4, R17, R2, 0x1 ;  /* 0x0000000211107211 */ /* 0x008fc800078808ff */
[----:B--2---:R-:W-:Y:S02]  /*43070*/  LEA.HI.X.SX32 R17, R17, R0, 0x1, P4 ;  /* 0x0000000011117211 */ /* 0x004fe400020f0eff */
[----:B------:R-:W-:Y:S01]  /*43080*/  ISETP.LT.AND P4, PT, R15, UR7, !P0 ;  /* 0x000000070f007c0c */ /* 0x000fe2000c781270 */
[----:B------:R-:W0:Y:S01]  /*43090*/  LDCU UR7, c[0x0][0x39c] ;  /* 0x00007380ff0777ac */ /* 0x000e220008000800 */
[----:B------:R-:W2:Y:S01]  /*430a0*/  LDC R15, c[0x0][0x3b8] ;  /* 0x0000ee00ff0f7b82 */ /* 0x000ea20000000800 */
[----:B----4-:R-:W-:Y:S02]  /*430b0*/  PRMT R26, R14, 0x7632, R26 ;  /* 0x000076320e1a7816 */ /* 0x010fe4000000001a */
[----:B------:R-:W-:-:S03]  /*430c0*/  LEA R14, P6, R3, R2, 0x1 ;  /* 0x00000002030e7211 */ /* 0x000fc600078c08ff */
[----:B------:R2:W-:Y:S02]  /*430d0*/  @P3 STG.E.U16 desc[UR12][R16.64], R26 ;  /* 0x0000001a10003986 */ /* 0x0005e4000c10150c */
[--C-:B--2---:R-:W-:Y:S01]  /*430e0*/  IMAD R26, R15, 0x2, R3.reuse ;  /* 0x000000020f1a7824 */ /* 0x104fe200078e0203 */
[----:B------:R-:W-:Y:S02]  /*430f0*/  LEA.HI.X.SX32 R15, R3, R0, 0x1, P6 ;  /* 0x00000000030f7211 */ /* 0x000fe400030f0eff */
[----:B-----5:R-:W-:Y:S02]  /*43100*/  PRMT R3, R27, 0x7632, R3 ;  /* 0x000076321b037816 */ /* 0x020fe40000000003 */
[----:B------:R-:W-:Y:S01]  /*43110*/  ISETP.LT.AND P3, PT, R24, UR4, !P0 ;  /* 0x0000000418007c0c */ /* 0x000fe2000c761270 */
[----:B------:R-:W2:Y:S01]  /*43120*/  LDC R27, c[0x0][0x3b8] ;  /* 0x0000ee00ff1b7b82 */ /* 0x000ea20000000800 */
[C---:B------:R-:W-:Y:S01]  /*43130*/  LEA R16, P6, R26.reuse, R2, 0x1 ;  /* 0x000000021a107211 */ /* 0x040fe200078c08ff */
[----:B------:R3:W-:Y:S01]  /*43140*/  @P2 STG.E.U16 desc[UR12][R14.64], R3 ;  /* 0x000000030e002986 */ /* 0x0007e2000c10150c */
[----:B------:R-:W4:Y:S05]  /*43150*/  LDCU UR4, c[0x0][0x39c] ;  /* 0x00007380ff0477ac */ /* 0x000f2a0008000800 */
[----:B------:R-:W5:Y:S01]  /*43160*/  LDC R24, c[0x0][0x3b8] ;  /* 0x0000ee00ff187b82 */ /* 0x000f620000000800 */
[----:B---3--:R-:W3:Y:S01]  /*43170*/  LDL.LU R14, [R1+0xb8] ;  /* 0x0000b800010e7983 */ /* 0x008ee20000300800 */
[----:B-1----:R-:W-:Y:S01]  /*43180*/  ISETP.LT.AND P2, PT, R25, UR5, !P0 ;  /* 0x0000000519007c0c */ /* 0x002fe2000c741270 */
[----:B------:R-:W1:Y:S01]  /*43190*/  LDCU UR5, c[0x0][0x39c] ;  /* 0x00007380ff0577ac */ /* 0x000e620008000800 */
[----:B------:R-:W-:Y:S01]  /*431a0*/  LEA.HI.X.SX32 R17, R26, R0, 0x1, P6 ;  /* 0x000000001a117211 */ /* 0x000fe200030f0eff */
[----:B------:R-:W2:Y:S01]  /*431b0*/  LDL.LU R25, [R1+0xc0] ;  /* 0x0000c00001197983 */ /* 0x000ea20000300800 */
[----:B---3--:R-:W-:Y:S01]  /*431c0*/  PRMT R3, R14, 0x7632, R3 ;  /* 0x000076320e037816 */ /* 0x008fe20000000003 */
[----:B-----5:R-:W-:-:S02]  /*431d0*/  IMAD R14, R24, 0x2, R26 ;  /* 0x00000002180e7824 */ /* 0x020fc400078e021a */
[----:B------:R-:W3:Y:S01]  /*431e0*/  LDL.LU R26, [R1+0xbc] ;  /* 0x0000bc00011a7983 */ /* 0x000ee20000300800 */
[----:B------:R-:W5:Y:S03]  /*431f0*/  LDC R24, c[0x0][0x3b8] ;  /* 0x0000ee00ff187b82 */ /* 0x000f660000000800 */
[----:B------:R0:W-:Y:S05]  /*43200*/  @P5 STG.E.U16 desc[UR12][R16.64], R3 ;  /* 0x0000000310005986 */ /* 0x0001ea000c10150c */
[----:B0-----:R-:W0:Y:S01]  /*43210*/  LDC R3, c[0x0][0x3b8] ;  /* 0x0000ee00ff037b82 */ /* 0x001e220000000800 */
[----:B------:R-:W-:-:S04]  /*43220*/  LEA R16, P5, R14, R2, 0x1 ;  /* 0x000000020e107211 */ /* 0x000fc800078a08ff */
[----:B------:R-:W-:Y:S02]  /*43230*/  LEA.HI.X.SX32 R17, R14, R0, 0x1, P5 ;  /* 0x000000000e117211 */ /* 0x000fe400028f0eff */
[----:B------:R-:W-:Y:S01]  /*43240*/  ISETP.LT.AND P6, PT, R23, UR6, !P0 ;  /* 0x0000000617007c0c */ /* 0x000fe2000c7c1270 */
[----:B------:R-:W0:Y:S02]  /*43250*/  LDCU UR6, c[0x0][0x39c] ;  /* 0x00007380ff0677ac */ /* 0x000e240008000800 */
[----:B0-----:R-:W-:-:S05]  /*43260*/  IMAD R3, R3, 0x2, R14 ;  /* 0x0000000203037824 */ /* 0x001fca00078e020e */
[----:B------:R-:W-:Y:S01]  /*43270*/  LEA R14, P5, R3, R2, 0x1 ;  /* 0x00000002030e7211 */ /* 0x000fe200078a08ff */
[----:B--2---:R-:W-:Y:S02]  /*43280*/  IMAD R23, R27, 0x2, R3 ;  /* 0x000000021b177824 */ /* 0x004fe400078e0203 */
[----:B------:R-:W2:Y:S01]  /*43290*/  LDL.LU R27, [R1+0xcc] ;  /* 0x0000cc00011b7983 */ /* 0x000ea20000300800 */
[----:B---3--:R-:W-:Y:S02]  /*432a0*/  PRMT R15, R26, 0x7632, R15 ;  /* 0x000076321a0f7816 */ /* 0x008fe4000000000f */
[----:B------:R-:W0:Y:S03]  /*432b0*/  LDC R26, c[0x0][0x3b8] ;  /* 0x0000ee00ff1a7b82 */ /* 0x000e260000000800 */
[----:B------:R3:W-:Y:S02]  /*432c0*/  @P4 STG.E.U16 desc[UR12][R16.64], R15 ;  /* 0x0000000f10004986 */ /* 0x0007e4000c10150c */
[----:B---3--:R-:W-:-:S02]  /*432d0*/  LEA.HI.X.SX32 R15, R3, R0, 0x1, P5 ;  /* 0x00000000030f7211 */ /* 0x008fc400028f0eff */
[----:B----4-:R-:W-:Y:S01]  /*432e0*/  ISETP.LT.AND P5, PT, R21, UR4, !P0 ;  /* 0x0000000415007c0c */ /* 0x010fe2000c7a1270 */
[----:B------:R-:W3:Y:S01]  /*432f0*/  LDCU UR4, c[0x0][0x39c] ;  /* 0x00007380ff0477ac */ /* 0x000ee20008000800 */
[----:B------:R-:W4:Y:S01]  /*43300*/  LDL.LU R21, [R1+0xc4] ;  /* 0x0000c40001157983 */ /* 0x000f220000300800 */
[----:B------:R-:W-:Y:S02]  /*43310*/  PRMT R3, R25, 0x7632, R3 ;  /* 0x0000763219037816 */ /* 0x000fe40000000003 */
[----:B------:R-:W2:Y:S03]  /*43320*/  LDC R25, c[0x0][0x3b8] ;  /* 0x0000ee00ff197b82 */ /* 0x000ea60000000800 */
[----:B------:R5:W-:Y:S02]  /*43330*/  @P3 STG.E.U16 desc[UR12][R14.64], R3 ;  /* 0x000000030e003986 */ /* 0x000be4000c10150c */
[----:B-----5:R-:W-:-:S02]  /*43340*/  IMAD R3, R24, 0x2, R23 ;  /* 0x0000000218037824 */ /* 0x020fc400078e0217 */
[----:B------:R-:W5:Y:S01]  /*43350*/  LDL.LU R24, [R1+0xc8] ;  /* 0x0000c80001187983 */ /* 0x000f620000300800 */
[----:B------:R-:W-:-:S04]  /*43360*/  LEA R16, P4, R23, R2, 0x1 ;  /* 0x0000000217107211 */ /* 0x000fc800078808ff */
[----:B------:R-:W-:Y:S02]  /*43370*/  LEA.HI.X.SX32 R17, R23, R0, 0x1, P4 ;  /* 0x0000000017117211 */ /* 0x000fe400020f0eff */
[----:B-1----:R-:W-:Y:S01]  /*43380*/  ISETP.LT.AND P3, PT, R18, UR5, !P0 ;  /* 0x0000000512007c0c */ /* 0x002fe2000c761270 */
[----:B0-----:R-:W-:Y:S01]  /*43390*/  IMAD R18, R26, 0x2, R3 ;  /* 0x000000021a127824 */ /* 0x001fe200078e0203 */
[----:B------:R-:W-:Y:S01]  /*433a0*/  ISETP.LT.AND P4, PT, R19, UR6, !P0 ;  /* 0x0000000613007c0c */ /* 0x000fe2000c781270 */
[----:B------:R-:W3:Y:S01]  /*433b0*/  LDL.LU R26, [R1+0xe4] ;  /* 0x0000e400011a7983 */ /* 0x000ee20000300800 */
[----:B--2---:R-:W-:Y:S01]  /*433c0*/  PRMT R19, R27, 0x7632, R19 ;  /* 0x000076321b137816 */ /* 0x004fe20000000013 */
[----:B------:R-:W0:Y:S01]  /*433d0*/  LDC R23, c[0x0][0x3b8] ;  /* 0x0000ee00ff177b82 */ /* 0x000e220000000800 */
[----:B------:R-:W1:Y:S01]  /*433e0*/  LDCU UR5, c[0x0][0x39c] ;  /* 0x00007380ff0577ac */ /* 0x000e620008000800 */
[----:B------:R-:W2:Y:S01]  /*433f0*/  LDCU UR6, c[0x0][0x39c] ;  /* 0x00007380ff0677ac */ /* 0x000ea20008000800 */
[----:B----4-:R-:W-:-:S05]  /*43400*/  PRMT R14, R21, 0x7632, R14 ;  /* 0x00007632150e7816 */ /* 0x010fca000000000e */
[----:B------:R-:W4:Y:S01]  /*43410*/  LDC R21, c[0x0][0x3b8] ;  /* 0x0000ee00ff157b82 */ /* 0x000f220000000800 */
[----:B------:R0:W-:Y:S02]  /*43420*/  @P2 STG.E.U16 desc[UR12][R16.64], R14 ;  /* 0x0000000e10002986 */ /* 0x0001e4000c10150c */
[----:B0-----:R-:W-:-:S04]  /*43430*/  LEA R14, P2, R3, R2, 0x1 ;  /* 0x00000002030e7211 */ /* 0x001fc800078408ff */
[----:B------:R-:W-:Y:S02]  /*43440*/  LEA.HI.X.SX32 R15, R3, R0, 0x1, P2 ;  /* 0x00000000030f7211 */ /* 0x000fe400010f0eff */
[----:B------:R-:W-:Y:S02]  /*43450*/  LEA R16, P2, R18, R2, 0x1 ;  /* 0x0000000212107211 */ /* 0x000fe400078408ff */
[----:B-----5:R-:W-:Y:S02]  /*43460*/  PRMT R3, R24, 0x7632, R3 ;  /* 0x0000763218037816 */ /* 0x020fe40000000003 */
[----:B------:R-:W-:Y:S01]  /*43470*/  LEA.HI.X.SX32 R17, R18, R0, 0x1, P2 ;  /* 0x0000000012117211 */ /* 0x000fe200010f0eff */
[----:B------:R-:W5:Y:S04]  /*43480*/  LDL.LU R24, [R1+0xe8] ;  /* 0x0000e80001187983 */ /* 0x000f680000300800 */
[----:B------:R0:W-:Y:S04]  /*43490*/  @P6 STG.E.U16 desc[UR12][R14.64], R3 ;  /* 0x000000030e006986 */ /* 0x0001e8000c10150c */
[----:B------:R-:W2:Y:S04]  /*434a0*/  LDL.LU R27, [R1+0xec] ;  /* 0x0000ec00011b7983 */ /* 0x000ea80000300800 */
[----:B------:R1:W-:Y:S01]  /*434b0*/  @P5 STG.E.U16 desc[UR12][R16.64], R19 ;  /* 0x0000001310005986 */ /* 0x0003e2000c10150c */
[----:B0-----:R-:W-:-:S03]  /*434c0*/  IMAD R3, R25, 0x2, R18 ;  /* 0x0000000219037824 */ /* 0x001fc600078e0212 */
[----:B------:R-:W2:Y:S01]  /*434d0*/  LDL.LU R25, [R1+0xe0] ;  /* 0x0000e00001197983 */ /* 0x000ea20000300800 */
[----:B---3--:R-:W-:Y:S01]  /*434e0*/  ISETP.LT.AND P2, PT, R12, UR4, !P0 ;  /* 0x000000040c007c0c */ /* 0x008fe2000c741270 */
[----:B------:R-:W0:Y:S02]  /*434f0*/  LDC R18, c[0x0][0x3b8] ;  /* 0x0000ee00ff127b82 */ /* 0x000e240000000800 */
[----:B-1----:R-:W3:Y:S01]  /*43500*/  LDL.LU R17, [R1+0xd0] ;  /* 0x0000d00001117983 */ /* 0x002ee20000300800 */
[----:B------:R-:W-:Y:S01]  /*43510*/  LEA R14, P5, R3, R2, 0x1 ;  /* 0x00000002030e7211 */ /* 0x000fe200078a08ff */
[--C-:B----4-:R-:W-:Y:S01]  /*43520*/  IMAD R12, R21, 0x2, R3.reuse ;  /* 0x00000002150c7824 */ /* 0x110fe200078e0203 */
[----:B------:R-:W1:Y:S01]  /*43530*/  LDCU UR4, c[0x0][0x39c] ;  /* 0x00007380ff0477ac */ /* 0x000e620008000800 */
[----:B------:R-:W4:Y:S01]  /*43540*/  LDL.LU R21, [R1+0xdc] ;  /* 0x0000dc0001157983 */ /* 0x000f220000300800 */
[----:B------:R-:W-:Y:S01]  /*43550*/  LEA.HI.X.SX32 R15, R3, R0, 0x1, P5 ;  /* 0x00000000030f7211 */ /* 0x000fe200028f0eff */
[----:B------:R-:W0:Y:S01]  /*43560*/  LDC R19, c[0x0][0x3b8] ;  /* 0x0000ee00ff137b82 */ /* 0x000e220000000800 */
[----:B---3--:R-:W-:-:S05]  /*43570*/  PRMT R3, R17, 0x7632, R3 ;  /* 0x0000763211037816 */ /* 0x008fca0000000003 */
[----:B------:R3:W-:Y:S04]  /*43580*/  @P3 STG.E.U16 desc[UR12][R14.64], R3 ;  /* 0x000000030e003986 */ /* 0x0007e8000c10150c */
[----:B---3--:R-:W3:Y:S01]  /*43590*/  LDL.LU R15, [R1+0xd4] ;  /* 0x0000d400010f7983 */ /* 0x008ee20000300800 */
[----:B------:R-:W-:-:S03]  /*435a0*/  IMAD R3, R23, 0x2, R12 ;  /* 0x0000000217037824 */ /* 0x000fc600078e020c */
[----:B------:R-:W5:Y:S01]  /*435b0*/  LDL.LU R23, [R1+0xd8] ;  /* 0x0000d80001177983 */ /* 0x000f620000300800 */
[----:B------:R-:W-:-:S04]  /*435c0*/  LEA R16, P6, R12, R2, 0x1 ;  /* 0x000000020c107211 */ /* 0x000fc800078c08ff */
[----:B------:R-:W-:Y:S02]  /*435d0*/  LEA.HI.X.SX32 R17, R12, R0, 0x1, P6 ;  /* 0x000000000c117211 */ /* 0x000fe400030f0eff */
[----:B------:R-:W0:Y:S01]  /*435e0*/  LDC R12, c[0x0][0x3b8] ;  /* 0x0000ee00ff0c7b82 */ /* 0x000e220000000800 */
[----:B------:R-:W-:Y:S01]  /*435f0*/  ISETP.LT.AND P5, PT, R8, UR5, !P0 ;  /* 0x0000000508007c0c */ /* 0x000fe2000c7a1270 */
[----:B------:R-:W0:Y:S01]  /*43600*/  LDCU UR5, c[0x0][0x39c] ;  /* 0x00007380ff0577ac */ /* 0x000e220008000800 */
[----:B------:R-:W-:Y:S02]  /*43610*/  LEA R14, P6, R3, R2, 0x1 ;  /* 0x00000002030e7211 */ /* 0x000fe400078c08ff */
[----:B--2---:R-:W-:Y:S01]  /*43620*/  ISETP.LT.AND P3, PT, R4, UR6, !P0 ;  /* 0x0000000604007c0c */ /* 0x004fe2000c761270 */
[----:B------:R-:W2:Y:S01]  /*43630*/  LDCU UR6, c[0x0][0x39c] ;  /* 0x00007380ff0677ac */ /* 0x000ea20008000800 */
[----:B----4-:R-:W-:Y:S02]  /*43640*/  PRMT R4, R21, 0x7632, R4 ;  /* 0x0000763215047816 */ /* 0x010fe40000000004 */
[----:B---3--:R-:W-:-:S02]  /*43650*/  PRMT R8, R15, 0x7632, R8 ;  /* 0x000076320f087816 */ /* 0x008fc40000000008 */
[----:B------:R-:W-:-:S03]  /*43660*/  LEA.HI.X.SX32 R15, R3, R0, 0x1, P6 ;  /* 0x00000000030f7211 */ /* 0x000fc600030f0eff */
[----:B------:R3:W-:Y:S01]  /*43670*/  @P4 STG.E.U16 desc[UR12][R16.64], R8 ;  /* 0x0000000810004986 */ /* 0x0007e2000c10150c */
[----:B-1----:R-:W-:Y:S01]  /*43680*/  ISETP.LT.AND P4, PT, R11, UR4, !P0 ;  /* 0x000000040b007c0c */ /* 0x002fe2000c781270 */
[----:B------:R-:W1:Y:S01]  /*43690*/  LDCU UR4, c[0x0][0x39c] ;  /* 0x00007380ff0477ac */ /* 0x000e620008000800 */
[----:B0-----:R-:W-:Y:S01]  /*436a0*/  IMAD R3, R18, 0x2, R3 ;  /* 0x0000000212037824 */ /* 0x001fe200078e0203 */
[----:B------:R-:W-:Y:S01]  /*436b0*/  ISETP.LT.AND P6, PT, R10, UR7, !P0 ;  /* 0x000000070a007c0c */ /* 0x000fe2000c7c1270 */
[----:B------:R-:W0:Y:S01]  /*436c0*/  LDC R18, c[0x0][0x3b8] ;  /* 0x0000ee00ff127b82 */ /* 0x000e220000000800 */
[----:B------:R-:W4:Y:S07]  /*436d0*/  LDCU UR7, c[0x0][0x39c] ;  /* 0x00007380ff0777ac */ /* 0x000f2e0008000800 */
[----:B---3--:R-:W3:Y:S01]  /*436e0*/  LDC R16, c[0x0][0x3b8] ;  /* 0x0000ee00ff107b82 */ /* 0x008ee20000000800 */
[----:B-----5:R-:W-:-:S05]  /*436f0*/  PRMT R8, R23, 0x7632, R8 ;  /* 0x0000763217087816 */ /* 0x020fca0000000008 */
[----:B------:R5:W-:Y:S01]  /*43700*/  @P2 STG.E.U16 desc[UR12][R14.64], R8 ;  /* 0x000000080e002986 */ /* 0x000be2000c10150c */
[C---:B------:R-:W-:Y:S01]  /*43710*/  LEA R10, P2, R3.reuse, R2, 0x1 ;  /* 0x00000002030a7211 */ /* 0x040fe200078408ff */
[----:B------:R-:W0:Y:S03]  /*43720*/  LDC R17, c[0x0][0x3b8] ;  /* 0x0000ee00ff117b82 */ /* 0x000e260000000800 */
[----:B------:R-:W-:Y:S01]  /*43730*/  LEA.HI.X.SX32 R11, R3, R0, 0x1, P2 ;  /* 0x00000000030b7211 */ /* 0x000fe200010f0eff */
[----:B-----5:R-:W-:-:S04]  /*43740*/  IMAD R8, R19, 0x2, R3 ;  /* 0x0000000213087824 */ /* 0x020fc800078e0203 */
[----:B------:R-:W-:Y:S01]  /*43750*/  IMAD R12, R12, 0x2, R8 ;  /* 0x000000020c0c7824 */ /* 0x000fe200078e0208 */
[C---:B------:R-:W-:Y:S01]  /*43760*/  LEA R14, P2, R8.reuse, R2, 0x1 ;  /* 0x00000002080e7211 */ /* 0x040fe200078408ff */
[----:B------:R5:W-:Y:S03]  /*43770*/  @P5 STG.E.U16 desc[UR12][R10.64], R4 ;  /* 0x000000040a005986 */ /* 0x000be6000c10150c */
[----:B------:R-:W-:Y:S02]  /*43780*/  LEA.HI.X.SX32 R15, R8, R0, 0x1, P2 ;  /* 0x00000000080f7211 */ /* 0x000fe400010f0eff */
[C---:B------:R-:W-:Y:S02]  /*43790*/  LEA R8, P2, R12.reuse, R2, 0x1 ;  /* 0x000000020c087211 */ /* 0x040fe400078408ff */
[----:B-1----:R-:W-:Y:S01]  /*437a0*/  ISETP.LT.AND P5, PT, R9, UR4, !P0 ;  /* 0x0000000409007c0c */ /* 0x002fe2000c7a1270 */
[----:B------:R-:W1:Y:S01]  /*437b0*/  LDCU UR4, c[0x0][0x39c] ;  /* 0x00007380ff0477ac */ /* 0x000e620008000800 */
[----:B------:R-:W-:-:S02]  /*437c0*/  LEA.HI.X.SX32 R9, R12, R0, 0x1, P2 ;  /* 0x000000000c097211 */ /* 0x000fc400010f0eff */
[----:B--2---:R-:W-:Y:S01]  /*437d0*/  ISETP.LT.AND P2, PT, R5, UR6, !P0 ;  /* 0x0000000605007c0c */ /* 0x004fe2000c741270 */
[----:B---3--:R-:W-:Y:S01]  /*437e0*/  IMAD R5, R16, 0x2, R12 ;  /* 0x0000000210057824 */ /* 0x008fe200078e020c */
[----:B------:R-:W-:Y:S01]  /*437f0*/  PRMT R3, R25, 0x7632, R3 ;  /* 0x0000763219037816 */ /* 0x000fe20000000003 */
[----:B------:R-:W2:Y:S01]  /*43800*/  LDL.LU R16, [R1+0xf0] ;  /* 0x0000f00001107983 */ /* 0x000ea20000300800 */
[----:B-----5:R-:W-:Y:S01]  /*43810*/  PRMT R10, R24, 0x7632, R10 ;  /* 0x00007632180a7816 */ /* 0x020fe2000000000a */
[----:B------:R-:W3:Y:S01]  /*43820*/  LDC R11, c[0x0][0x3b8] ;  /* 0x0000ee00ff0b7b82 */ /* 0x000ee20000000800 */
[----:B------:R-:W5:Y:S01]  /*43830*/  LDCU UR6, c[0x0][0x39c] ;  /* 0x00007380ff0677ac */ /* 0x000f620008000800 */
[----:B------:R0:W-:Y:S06]  /*43840*/  @P3 STG.E.U16 desc[UR12][R14.64], R3 ;  /* 0x000000030e003986 */ /* 0x0001ec000c10150c */
[----:B------:R-:W1:Y:S01]  /*43850*/  LDC R12, c[0x0][0x3b8] ;  /* 0x0000ee00ff0c7b82 */ /* 0x000e620000000800 */
[----:B0-----:R-:W4:Y:S01]  /*43860*/  LDL.LU R15, [R1+0xf4] ;  /* 0x0000f400010f7983 */ /* 0x001f220000300800 */
[----:B------:R-:W-:-:S06]  /*43870*/  PRMT R3, R26, 0x7632, R3 ;  /* 0x000076321a037816 */ /* 0x000fcc0000000003 */
[----:B------:R-:W0:Y:S01]  /*43880*/  LDC R14, c[0x0][0x3b8] ;  /* 0x0000ee00ff0e7b82 */ /* 0x000e220000000800 */
[----:B------:R-:W5:Y:S04]  /*43890*/  LDL.LU R24, [R1+0xf8] ;  /* 0x0000f80001187983 */ /* 0x000f680000300800 */
[----:B------:R3:W-:Y:S02]  /*438a0*/  @P4 STG.E.U16 desc[UR12][R8.64], R3 ;  /* 0x0000000308004986 */ /* 0x0007e4000c10150c */
[----:B---3--:R-:W-:Y:S02]  /*438b0*/  PRMT R3, R27, 0x7632, R3 ;  /* 0x000076321b037816 */ /* 0x008fe40000000003 */
[----:B------:R-:W3:Y:S04]  /*438c0*/  LDL.LU R27, [R1+0xfc] ;  /* 0x0000fc00011b7983 */ /* 0x000ee80000300800 */
[----:B------:R-:W3:Y:S04]  /*438d0*/  LDL.LU R19, [R1+0x100] ;  /* 0x0001000001137983 */ /* 0x000ee80000300800 */
[----:B------:R-:W3:Y:S04]  /*438e0*/  LDL.LU R23, [R1] ;  /* 0x0000000001177983 */ /* 0x000ee80000300800 */
[----:B------:R-:W3:Y:S01]  /*438f0*/  LDL.LU R21, [R1+0x104] ;  /* 0x0001040001157983 */ /* 0x000ee20000300800 */
[----:B------:R-:W-:Y:S01]  /*43900*/  LEA R4, P4, R5, R2, 0x1 ;  /* 0x0000000205047211 */ /* 0x000fe200078808ff */
[----:B------:R-:W-:Y:S01]  /*43910*/  IMAD R9, R17, 0x2, R5 ;  /* 0x0000000211097824 */ /* 0x000fe200078e0205 */
[----:B------:R-:W-:Y:S01]  /*43920*/  ISETP.LT.AND P3, PT, R7, UR5, !P0 ;  /* 0x0000000507007c0c */ /* 0x000fe2000c761270 */
[----:B------:R-:W0:Y:S01]  /*43930*/  LDCU UR5, c[0x0][0x39c] ;  /* 0x00007380ff0577ac */ /* 0x000e220008000800 */
[----:B------:R-:W-:Y:S01]  /*43940*/  LEA.HI.X.SX32 R5, R5, R0, 0x1, P4 ;  /* 0x0000000005057211 */ /* 0x000fe200020f0eff */
[----:B------:R-:W3:Y:S01]  /*43950*/  LDL.LU R25, [R1+0x4] ;  /* 0x0000040001197983 */ /* 0x000ee20000300800 */
[----:B------:R-:W-:Y:S01]  /*43960*/  LEA R8, P4, R9, R2, 0x1 ;  /* 0x0000000209087211 */ /* 0x000fe200078808ff */
[----:B------:R-:W-:-:S02]  /*43970*/  IMAD R7, R18, 0x2, R9 ;  /* 0x0000000212077824 */ /* 0x000fc400078e0209 */
[----:B------:R0:W-:Y:S01]  /*43980*/  @P6 STG.E.U16 desc[UR12][R4.64], R10 ;  /* 0x0000000a04006986 */ /* 0x0001e2000c10150c */
[----:B------:R-:W-:-:S03]  /*43990*/  LEA.HI.X.SX32 R9, R9, R0, 0x1, P4 ;  /* 0x0000000009097211 */ /* 0x000fc600020f0eff */
[----:B------:R-:W3:Y:S04]  /*439a0*/  LDL.LU R26, [R1+0x8] ;  /* 0x00000800011a7983 */ /* 0x000ee80000300800 */
[----:B------:R1:W-:Y:S01]  /*439b0*/  @P5 STG.E.U16 desc[UR12][R8.64], R3 ;  /* 0x0000000308005986 */ /* 0x0003e2000c10150c */
[C---:B0-----:R-:W-:Y:S01]  /*439c0*/  LEA R4, P6, R7.reuse, R2, 0x1 ;  /* 0x0000000207047211 */ /* 0x041fe200078c08ff */
[----:B------:R-:W0:Y:S01]  /*439d0*/  LDC R10, c[0x0][0x3b8] ;  /* 0x0000ee00ff0a7b82 */ /* 0x000e220000000800 */
[----:B-1----:R-:W-:Y:S01]  /*439e0*/  ISETP.LT.AND P4, PT, R6, UR4, !P0 ;  /* 0x0000000406007c0c */ /* 0x002fe2000c781270 */
[----:B------:R-:W1:Y:S01]  /*439f0*/  LDCU UR4, c[0x0][0x39c] ;  /* 0x00007380ff0477ac */ /* 0x000e620008000800 */
[----:B------:R-:W-:Y:S01]  /*43a00*/  LEA.HI.X.SX32 R5, R7, R0, 0x1, P6 ;  /* 0x0000000007057211 */ /* 0x000fe200030f0eff */
[----:B------:R-:W-:-:S04]  /*43a10*/  IMAD R3, R11, 0x2, R7 ;  /* 0x000000020b037824 */ /* 0x000fc800078e0207 */
[----:B------:R-:W0:Y:S01]  /*43a20*/  LDC R9, c[0x0][0x3b8] ;  /* 0x0000ee00ff097b82 */ /* 0x000e220000000800 */
[----:B------:R-:W-:-:S07]  /*43a30*/  LEA R6, P6, R3, R2, 0x1 ;  /* 0x0000000203067211 */ /* 0x000fce00078c08ff */
[----:B------:R-:W0:Y:S01]  /*43a40*/  LDC R11, c[0x0][0x3b8] ;  /* 0x0000ee00ff0b7b82 */ /* 0x000e220000000800 */
[----:B------:R-:W-:Y:S01]  /*43a50*/  ISETP.LT.AND P5, PT, R13, UR5, !P0 ;  /* 0x000000050d007c0c */ /* 0x000fe2000c7a1270 */
[----:B------:R-:W0:Y:S01]  /*43a60*/  LDCU UR5, c[0x0][0x39c] ;  /* 0x00007380ff0577ac */ /* 0x000e220008000800 */
[----:B--2---:R-:W-:-:S05]  /*43a70*/  PRMT R7, R16, 0x7632, R7 ;  /* 0x0000763210077816 */ /* 0x004fca0000000007 */
[----:B------:R-:W2:Y:S01]  /*43a80*/  LDC R16, c[0x0][0x3b8] ;  /* 0x0000ee00ff107b82 */ /* 0x000ea20000000800 */
[----:B------:R0:W-:Y:S02]  /*43a90*/  @P3 STG.E.U16 desc[UR12][R4.64], R7 ;  /* 0x0000000704003986 */ /* 0x0001e4000c10150c */
[----:B0-----:R-:W-:Y:S01]  /*43aa0*/  LEA.HI.X.SX32 R7, R3, R0, 0x1, P6 ;  /* 0x0000000003077211 */ /* 0x001fe200030f0eff */
[----:B------:R-:W-:Y:S01]  /*43ab0*/  IMAD R3, R14, 0x2, R3 ;  /* 0x000000020e037824 */ /* 0x000fe200078e0203 */
[----:B----4-:R-:W-:-:S05]  /*43ac0*/  PRMT R4, R15, 0x7632, R4 ;  /* 0x000076320f047816 */ /* 0x010fca0000000004 */
[----:B------:R0:W-:Y:S01]  /*43ad0*/  @P2 STG.E.U16 desc[UR12][R6.64], R4 ;  /* 0x0000000406002986 */ /* 0x0001e2000c10150c */
[----:B------:R-:W-:Y:S01]  /*43ae0*/  IMAD R8, R12, 0x2, R3 ;  /* 0x000000020c087824 */ /* 0x000fe200078e0203 */
[C---:B0-----:R-:W-:Y:S01]  /*43af0*/  LEA R4, P6, R3.reuse, R2, 0x1 ;  /* 0x0000000203047211 */ /* 0x041fe200078c08ff */
[----:B------:R-:W0:Y:S01]  /*43b00*/  LDC R12, c[0x0][0x3b8] ;  /* 0x0000ee00ff0c7b82 */ /* 0x000e220000000800 */
[----:B-----5:R-:W-:Y:S02]  /*43b10*/  PRMT R7, R24, 0x7632, R7 ;  /* 0x0000763218077816 */ /* 0x020fe40000000007 */
[----:B------:R-:W-:Y:S01]  /*43b20*/  LEA.HI.X.SX32 R5, R3, R0, 0x1, P6 ;  /* 0x0000000003057211 */ /* 0x000fe200030f0eff */
[----:B------:R-:W4:Y:S01]  /*43b30*/  LDL.LU R24, [R1+0x108] ;  /* 0x0001080001187983 */ /* 0x000f220000300800 */
[----:B------:R-:W-:-:S03]  /*43b40*/  LEA R6, P6, R8, R2, 0x1 ;  /* 0x0000000208067211 */ /* 0x000fc600078c08ff */
[----:B------:R5:W-:Y:S01]  /*43b50*/  @P4 STG.E.U16 desc[UR12][R4.64], R7 ;  /* 0x0000000704004986 */ /* 0x000be2000c10150c */
[----:B------:R-:W-:Y:S01]  /*43b60*/  ISETP.LT.AND P3, PT, R20, UR6, !P0 ;  /* 0x0000000614007c0c */ /* 0x000fe2000c761270 */
[----:B------:R-:W0:Y:S01]  /*43b70*/  LDCU UR6, c[0x0][0x39c] ;  /* 0x00007380ff0677ac */ /* 0x000e220008000800 */
[----:B---3--:R-:W-:Y:S02]  /*43b80*/  PRMT R3, R27, 0x7632, R3 ;  /* 0x000076321b037816 */ /* 0x008fe40000000003 */
[----:B------:R-:W3:Y:S01]  /*43b90*/  LDL.LU R27, [R1+0x10c] ;  /* 0x00010c00011b7983 */ /* 0x000ee20000300800 */
[----:B-----5:R-:W-:Y:S01]  /*43ba0*/  IMAD R5, R11, 0x2, R8 ;  /* 0x000000020b057824 */ /* 0x020fe200078e0208 */
[----:B------:R-:W-:Y:S01]  /*43bb0*/  LEA.HI.X.SX32 R7, R8, R0, 0x1, P6 ;  /* 0x0000000008077211 */ /* 0x000fe200030f0eff */
[----:B------:R-:W5:Y:S03]  /*43bc0*/  LDC R11, c[0x0][0x3b8] ;  /* 0x0000ee00ff0b7b82 */ /* 0x000f660000000800 */
[C---:B------:R-:W-:Y:S01]  /*43bd0*/  LEA R4, P6, R5.reuse, R2, 0x1 ;  /* 0x0000000205047211 */ /* 0x040fe200078c08ff */
[----:B------:R2:W-:Y:S01]  /*43be0*/  @P5 STG.E.U16 desc[UR12][R6.64], R3 ;  /* 0x0000000306005986 */ /* 0x0005e2000c10150c */
[----:B-1----:R-:W-:Y:S01]  /*43bf0*/  ISETP.LT.AND P2, PT, R22, UR4, !P0 ;  /* 0x0000000416007c0c */ /* 0x002fe2000c741270 */
[----:B------:R-:W1:Y:S01]  /*43c00*/  LDCU UR4, c[0x0][0x39c] ;  /* 0x00007380ff0477ac */ /* 0x000e620008000800 */
[----:B------:R-:W-:Y:S01]  /*43c10*/  ISETP.LT.AND P4, PT, R28, UR5, !P0 ;  /* 0x000000051c007c0c */ /* 0x000fe2000c781270 */
[----:B------:R-:W0:Y:S01]  /*43c20*/  LDC R8, c[0x0][0x3b8] ;  /* 0x0000ee00ff087b82 */ /* 0x000e220000000800 */
[----:B------:R-:W0:Y:S01]  /*43c30*/  LDCU UR5, c[0x0][0x39c] ;  /* 0x00007380ff0577ac */ /* 0x000e220008000800 */
[----:B--2---:R-:W-:Y:S01]  /*43c40*/  IMAD R3, R10, 0x2, R5 ;  /* 0x000000020a037824 */ /* 0x004fe200078e0205 */
[----:B------:R-:W-:-:S05]  /*43c50*/  LEA.HI.X.SX32 R5, R5, R0, 0x1, P6 ;  /* 0x0000000005057211 */ /* 0x000fca00030f0eff */
[----:B------:R-:W2:Y:S01]  /*43c60*/  LDC R10, c[0x0][0x3b8] ;  /* 0x0000ee00ff0a7b82 */ /* 0x000ea20000000800 */
[----:B------:R-:W-:Y:S02]  /*43c70*/  PRMT R7, R19, 0x7632, R7 ;  /* 0x0000763213077816 */ /* 0x000fe40000000007 */
[----:B------:R-:W2:Y:S04]  /*43c80*/  LDL.LU R19, [R1+0x110] ;  /* 0x0001100001137983 */ /* 0x000ea80000300800 */
[----:B------:R1:W-:Y:S02]  /*43c90*/  @P3 STG.E.U16 desc[UR12][R4.64], R7 ;  /* 0x0000000704003986 */ /* 0x0003e4000c10150c */
[----:B-1----:R-:W-:Y:S02]  /*43ca0*/  PRMT R4, R21, 0x7632, R4 ;  /* 0x0000763215047816 */ /* 0x002fe40000000004 */
[----:B------:R-:W2:Y:S04]  /*43cb0*/  LDL.LU R21, [R1+0x10] ;  /* 0x0000100001157983 */ /* 0x000ea80000300800 */
[----:B------:R-:W2:Y:S01]  /*43cc0*/  LDL.LU R15, [R1+0x114] ;  /* 0x00011400010f7983 */ /* 0x000ea20000300800 */
[----:B------:R-:W-:-:S02]  /*43cd0*/  LEA R6, P6, R3, R2, 0x1 ;  /* 0x0000000203067211 */ /* 0x000fc400078c08ff */
[----:B------:R-:W-:Y:S01]  /*43ce0*/  ISETP.LT.AND P5, PT, R23, UR4, !P0 ;  /* 0x0000000417007c0c */ /* 0x000fe2000c7a1270 */
[----:B------:R-:W1:Y:S01]  /*43cf0*/  LDCU UR4, c[0x0][0x39c] ;  /* 0x00007380ff0477ac */ /* 0x000e620008000800 */
[----:B------:R-:W-:Y:S01]  /*43d00*/  LEA.HI.X.SX32 R7, R3, R0, 0x1, P6 ;  /* 0x0000000003077211 */ /* 0x000fe200030f0eff */
[----:B------:R-:W-:-:S04]  /*43d10*/  IMAD R3, R9, 0x2, R3 ;  /* 0x0000000209037824 */ /* 0x000fc800078e0203 */
[----:B------:R0:W-:Y:S02]  /*43d20*/  @P2 STG.E.U16 desc[UR12][R6.64], R4 ;  /* 0x0000000406002986 */ /* 0x0001e4000c10150c */
[----:B0-----:R-:W-:-:S04]  /*43d30*/  LEA R4, P6, R3, R2, 0x1 ;  /* 0x0000000203047211 */ /* 0x001fc800078c08ff */
[----:B------:R-:W-:Y:S02]  /*43d40*/  LEA.HI.X.SX32 R5, R3, R0, 0x1, P6 ;  /* 0x0000000003057211 */ /* 0x000fe400030f0eff */
[----:B----4-:R-:W-:-:S05]  /*43d50*/  PRMT R9, R24, 0x7632, R9 ;  /* 0x0000763218097816 */ /* 0x010fca0000000009 */
[----:B------:R0:W-:Y:S01]  /*43d60*/  @P4 STG.E.U16 desc[UR12][R4.64], R9 ;  /* 0x0000000904004986 */ /* 0x0001e2000c10150c */
[----:B-1----:R-:W-:-:S03]  /*43d70*/  ISETP.LT.AND P4, PT, R29, UR4, !P0 ;  /* 0x000000041d007c0c */ /* 0x002fc6000c781270 */
[----:B--2---:R-:W-:Y:S01]  /*43d80*/  STL [R1+0xd24], R15 ;  /* 0x000d240f01007387 */ /* 0x004fe20000100800 */
[--C-:B------:R-:W-:Y:S01]  /*43d90*/  IMAD R8, R8, 0x2, R3.reuse ;  /* 0x0000000208087824 */ /* 0x100fe200078e0203 */
[----:B------:R-:W-:Y:S01]  /*43da0*/  ISETP.LT.AND P2, PT, R26, UR5, !P0 ;  /* 0x000000051a007c0c */ /* 0x000fe2000c741270 */
[----:B------:R-:W1:Y:S01]  /*43db0*/  LDCU UR5, c[0x0][0x39c] ;  /* 0x00007380ff0577ac */ /* 0x000e620008000800 */
[----:B------:R-:W-:Y:S01]  /*43dc0*/  STL [R1+0xd20], R12 ;  /* 0x000d200c01007387 */ /* 0x000fe20000100800 */
[----:B------:R-:W-:Y:S01]  /*43dd0*/  ISETP.LT.AND P3, PT, R25, UR6, !P0 ;  /* 0x0000000619007c0c */ /* 0x000fe2000c761270 */
[----:B0-----:R-:W0:Y:S01]  /*43de0*/  LDC R9, c[0x0][0x3b8] ;  /* 0x0000ee00ff097b82 */ /* 0x001e220000000800 */
[C---:B------:R-:W-:Y:S01]  /*43df0*/  LEA R6, P6, R8.reuse, R2, 0x1 ;  /* 0x0000000208067211 */ /* 0x040fe200078c08ff */
[----:B------:R-:W2:Y:S01]  /*43e00*/  LDL.LU R23, [R1+0x14] ;  /* 0x0000140001177983 */ /* 0x000ea20000300800 */
[----:B---3--:R-:W-:Y:S01]  /*43e10*/  PRMT R3, R27, 0x7632, R3 ;  /* 0x000076321b037816 */ /* 0x008fe20000000003 */
[----:B-----5:R-:W-:Y:S01]  /*43e20*/  IMAD R5, R11, 0x2, R8 ;  /* 0x000000020b057824 */ /* 0x020fe200078e0208 */
[----:B------:R-:W3:Y:S01]  /*43e30*/  LDCU UR6, c[0x0][0x39c] ;  /* 0x00007380ff0677ac */ /* 0x000ee20008000800 */
[----:B------:R-:W4:Y:S01]  /*43e40*/  LDL.LU R29, [R1+0xd28] ;  /* 0x000d2800011d7983 */ /* 0x000f220000300800 */
[----:B------:R-:W-:Y:S01]  /*43e50*/  LEA.HI.X.SX32 R7, R8, R0, 0x1, P6 ;  /* 0x0000000008077211 */ /* 0x000fe200030f0eff */
[----:B------:R-:W5:Y:S01]  /*43e60*/  LDC R11, c[0x0][0x3b8] ;  /* 0x0000ee00ff0b7b82 */ /* 0x000f620000000800 */
[----:B------:R-:W2:Y:S01]  /*43e70*/  LDCU UR4, c[0x0][0x39c] ;  /* 0x00007380ff0477ac */ /* 0x000ea20008000800 */
[----:B------:R-:W3:Y:S04]  /*43e80*/  LDL.LU R26, [R1+0x18] ;  /* 0x00001800011a7983 */ /* 0x000ee80000300800 */
[----:B------:R-:W2:Y:S04]  /*43e90*/  LDL.LU R27, [R1+0x1c] ;  /* 0x00001c00011b7983 */ /* 0x000ea80000300800 */
[----:B------:R-:W2:Y:S04]  /*43ea0*/  LDL.LU R25, [R1+0x118] ;  /* 0x0001180001197983 */ /* 0x000ea80000300800 */
[----:B------:R-:W2:Y:S04]  /*43eb0*/  LDL.LU R24, [R1+0x11c] ;  /* 0x00011c0001187983 */ /* 0x000ea80000300800 */
[----:B------:R1:W-:Y:S02]  /*43ec0*/  @P5 STG.E.U16 desc[UR12][R6.64], R3 ;  /* 0x0000000306005986 */ /* 0x0003e4000c10150c */
[----:B-1----:R-:W-:-:S02]  /*43ed0*/  PRMT R7, R19, 0x7632, R7 ;  /* 0x0000763213077816 */ /* 0x002fc40000000007 */
[----:B----4-:R-:W1:Y:S04]  /*43ee0*/  LDS.128 R12, [R29] ;  /* 0x000000001d0c7984 */ /* 0x010e680000000c00 */
[----:B-1----:R-:W-:Y:S01]  /*43ef0*/  STL.64 [R1], R12 ;  /* 0x0000000c01007387 */ /* 0x002fe20000100a00 */
[----:B------:R-:W-:Y:S02]  /*43f00*/  IMAD.MOV.U32 R18, RZ, RZ, R15 ;  /* 0x000000ffff127224 */ /* 0x000fe400078e000f */
[----:B------:R-:W-:Y:S01]  /*43f10*/  IMAD.MOV.U32 R19, RZ, RZ, R12 ;  /* 0x000000ffff137224 */ /* 0x000fe200078e000c */
[----:B------:R1:W-:Y:S04]  /*43f20*/  STL.64 [R1+0x8], R14 ;  /* 0x0000080e01007387 */ /* 0x0003e80000100a00 */
[----:B-1----:R-:W4:Y:S04]  /*43f30*/  LDL.LU R15, [R1+0xd24] ;  /* 0x000d2400010f7983 */ /* 0x002f280000300800 */
[----:B------:R-:W2:Y:S01]  /*43f40*/  LDL.LU R12, [R1+0xd20] ;  /* 0x000d2000010c7983 */ /* 0x000ea20000300800 */
[----:B------:R-:W-:Y:S01]  /*43f50*/  LEA R4, P5, R5, R2, 0x1 ;  /* 0x0000000205047211 */ /* 0x000fe200078a08ff */
[----:B------:R-:W-:-:S03]  /*43f60*/  IMAD R3, R10, 0x2, R5 ;  /* 0x000000020a037824 */ /* 0x000fc600078e0205 */
[----:B------:R-:W-:Y:S02]  /*43f70*/  LEA.HI.X.SX32 R5, R5, R0, 0x1, P5 ;  /* 0x0000000005057211 */ /* 0x000fe400028f0eff */
[----:B------:R-:W-:-:S03]  /*43f80*/  LEA R6, P5, R3, R2, 0x1 ;  /* 0x0000000203067211 */ /* 0x000fc600078a08ff */
[----:B------:R1:W-:Y:S01]  /*43f90*/  @P3 STG.E.U16 desc[UR12][R4.64], R7 ;  /* 0x0000000704003986 */ /* 0x0003e2000c10150c */
[----:B------:R-:W-:Y:S01]  /*43fa0*/  ISETP.LT.AND P6, PT, R21, UR5, !P0 ;  /* 0x0000000515007c0c */ /* 0x000fe2000c7c1270 */
[----:B------:R-:W0:Y:S02]  /*43fb0*/  LDCU UR5, c[0x0][0x39c] ;  /* 0x00007380ff0577ac */ /* 0x000e240008000800 */
[----:B------:R-:W5:Y:S01]  /*43fc0*/  LDL.LU R21, [R1+0x20] ;  /* 0x0000200001157983 */ /* 0x000f620000300800 */
[----:B-1----:R-:W-:Y:S01]  /*43fd0*/  LEA.HI.X.SX32 R7, R3, R0, 0x1, P5 ;  /* 0x0000000003077211 */ /* 0x002fe200028f0eff */
[--C-:B--2---:R-:W-:Y:S01]  /*43fe0*/  IMAD R8, R12, 0x2, R3.reuse ;  /* 0x000000020c087824 */ /* 0x104fe200078e0203 */
[----:B----4-:R-:W-:Y:S02]  /*43ff0*/  PRMT R3, R15, 0x7632, R3 ;  /* 0x000076320f037816 */ /* 0x010fe40000000003 */
[----:B------:R-:W1:Y:S02]  /*44000*/  LDC R15, c[0x0][0x3b8] ;  /* 0x0000ee00ff0f7b82 */ /* 0x000e640000000800 */
[----:B------:R-:W-:Y:S01]  /*44010*/  LEA R4, P5, R8, R2, 0x1 ;  /* 0x0000000208047211 */ /* 0x000fe200078a08ff */
[----:B------:R2:W-:Y:S01]  /*44020*/  @P2 STG.E.U16 desc[UR12][R6.64], R3 ;  /* 0x0000000306002986 */ /* 0x0005e2000c10150c */
[----:B---3--:R-:W-:Y:S01]  /*44030*/  ISETP.LT.AND P2, PT, R26, UR6, !P0 ;  /* 0x000000061a007c0c */ /* 0x008fe2000c741270 */
[----:B------:R-:W3:Y:S01]  /*44040*/  LDCU UR6, c[0x0][0x39c] ;  /* 0x00007380ff0677ac */ /* 0x000ee20008000800 */
[----:B------:R-:W-:Y:S01]  /*44050*/  LEA.HI.X.SX32 R5, R8, R0, 0x1, P5 ;  /* 0x0000000008057211 */ /* 0x000fe200028f0eff */
[----:B------:R-:W4:Y:S01]  /*44060*/  LDL.LU R26, [R1+0x24] ;  /* 0x00002400011a7983 */ /* 0x000f220000300800 */
[----:B------:R-:W-:Y:S01]  /*44070*/  ISETP.LT.AND P5, PT, R27, UR7, !P0 ;  /* 0x000000071b007c0c */ /* 0x000fe2000c7a1270 */
[----:B------:R-:W-:Y:S01]  /*44080*/  IMAD.MOV.U32 R17, RZ, RZ, R13 ;  /* 0x000000ffff117224 */ /* 0x000fe200078e000d */
[----:B------:R-:W-:Y:S01]  /*44090*/  PRMT R12, R24, 0x7632, R12 ;  /* 0x00007632180c7816 */ /* 0x000fe2000000000c */
[----:B------:R-:W3:Y:S01]  /*440a0*/  LDL.LU R27, [R1+0x28] ;  /* 0x00002800011b7983 */ /* 0x000ee20000300800 */
[----:B------:R-:W-:Y:S01]  /*440b0*/  ISETP.LT.AND P3, PT, R23, UR4, !P0 ;  /* 0x0000000417007c0c */ /* 0x000fe2000c761270 */
[----:B------:R-:W-:Y:S01]  /*440c0*/  IMAD.MOV.U32 R20, RZ, RZ, R14 ;  /* 0x000000ffff147224 */ /* 0x000fe200078e000e */
[----:B------:R-:W1:Y:S01]  /*440d0*/  LDCU UR4, c[0x0][0x39c] ;  /* 0x00007380ff0477ac */ /* 0x000e620008000800 */
[----:B--2---:R-:W-:Y:S01]  /*440e0*/  PRMT R6, R25, 0x7632, R6 ;  /* 0x0000763219067816 */ /* 0x004fe20000000006 */
[----:B0-----:R-:W-:Y:S01]  /*440f0*/  IMAD R3, R9, 0x2, R8 ;  /* 0x0000000209037824 */ /* 0x001fe200078e0208 */
[----:B------:R-:W2:Y:S01]  /*44100*/  LDL.LU R24, [R1+0x2c] ;  /* 0x00002c0001187983 */ /* 0x000ea20000300800 */
[----:B------:R-:W0:Y:S01]  /*44110*/  LDC R14, c[0x0][0x3b8] ;  /* 0x0000ee00ff0e7b82 */ /* 0x000e220000000800 */
[----:B------:R-:W0:Y:S02]  /*44120*/  LDCU UR7, c[0x0][0x39c] ;  /* 0x00007380ff0777ac */ /* 0x000e240008000800 */
[----:B------:R-:W-:Y:S01]  /*44130*/  @P4 STG.E.U16 desc[UR12][R4.64], R6 ;  /* 0x0000000604004986 */ /* 0x000fe2000c10150c */
[----:B------:R-:W-:Y:S01]  /*44140*/  LEA R8, P4, R3, R2, 0x1 ;  /* 0x0000000203087211 */ /* 0x000fe200078808ff */
[----:B-----5:R-:W-:-:S02]  /*44150*/  IMAD R11, R11, 0x2, R3 ;  /* 0x000000020b0b7824 */ /* 0x020fc400078e0203 */
[----:B------:R-:W5:Y:S01]  /*44160*/  LDL.LU R25, [R1+0x30] ;  /* 0x0000300001197983 */ /* 0x000f620000300800 */
[----:B------:R-:W-:Y:S01]  /*44170*/  LEA.HI.X.SX32 R9, R3, R0, 0x1, P4 ;  /* 0x0000000003097211 */ /* 0x000fe200020f0eff */
[----:B-1----:R-:W-:Y:S01]  /*44180*/  IMAD R3, R15, 0x2, R11 ;  /* 0x000000020f037824 */ /* 0x002fe200078e020b */
[C---:B------:R-:W-:Y:S01]  /*44190*/  LEA R10, P4, R11.reuse, R2, 0x1 ;  /* 0x000000020b0a7211 */ /* 0x040fe200078808ff */
[----:B------:R-:W1:Y:S01]  /*441a0*/  LDC R13, c[0x0][0x3b8] ;  /* 0x0000ee00ff0d7b82 */ /* 0x000e620000000800 */
[----:B------:R-:W1:Y:S04]  /*441b0*/  LDS.128 R4, [R29+0x2000] ;  /* 0x002000001d047984 */ /* 0x000e680000000c00 */
[----:B------:R0:W-:Y:S01]  /*441c0*/  @P6 STG.E.U16 desc[UR12][R8.64], R12 ;  /* 0x0000000c08006986 */ /* 0x0001e2000c10150c */
[----:B------:R-:W-:-:S02]  /*441d0*/  LEA.HI.X.SX32 R11, R11, R0, 0x1, P4 ;  /* 0x000000000b0b7211 */ /* 0x000fc400020f0eff */
[----:B------:R-:W1:Y:S01]  /*441e0*/  LDC R15, c[0x0][0x3b8] ;  /* 0x0000ee00ff0f7b82 */ /* 0x000e620000000800 */
[----:B0-----:R-:W-:-:S04]  /*441f0*/  LEA R8, P6, R3, R2, 0x1 ;  /* 0x0000000203087211 */ /* 0x001fc800078c08ff */
[----:B------:R-:W-:Y:S01]  /*44200*/  LEA.HI.X.SX32 R9, R3, R0, 0x1, P6 ;  /* 0x0000000003097211 */ /* 0x000fe200030f0eff */
[----:B------:R0:W-:Y:S04]  /*44210*/  @P3 STG.E.U16 desc[UR12][R10.64], R19 ;  /* 0x000000130a003986 */ /* 0x0001e8000c10150c */
[----:B------:R0:W-:Y:S01]  /*44220*/  @P2 STG.E.U16 desc[UR12][R8.64], R17 ;  /* 0x0000001108002986 */ /* 0x0001e2000c10150c */
[----:B------:R-:W-:Y:S01]  /*44230*/  ISETP.LT.AND P4, PT, R21, UR4, !P0 ;  /* 0x0000000415007c0c */ /* 0x000fe2000c781270 */
[----:B------:R-:W2:Y:S01]  /*44240*/  LDCU UR4, c[0x0][0x39c] ;  /* 0x00007380ff0477ac */ /* 0x000ea20008000800 */
[----:B0-----:R-:W-:Y:S01]  /*44250*/  IMAD R11, R14, 0x2, R3 ;  /* 0x000000020e0b7824 */ /* 0x001fe200078e0203 */
[----:B------:R-:W0:Y:S08]  /*44260*/  LDC R19, c[0x0][0x3b8] ;  /* 0x0000ee00ff137b82 */ /* 0x000e300000000800 */
[----:B------:R-:W0:Y:S01]  /*44270*/  LDC R17, c[0x0][0x3b8] ;  /* 0x0000ee00ff117b82 */ /* 0x000e220000000800 */
[----:B----4-:R-:W-:-:S02]  /*44280*/  ISETP.LT.AND P3, PT, R26, UR5, !P0 ;  /* 0x000000051a007c0c */ /* 0x010fc4000c761270 */
[----:B---3--:R-:W-:Y:S01]  /*44290*/  ISETP.LT.AND P2, PT, R27, UR6, !P0 ;  /* 0x000000061b007c0c */ /* 0x008fe2000c741270 */
[----:B------:R-:W3:Y:S01]  /*442a0*/  LDL.LU R26, [R1+0x34] ;  /* 0x00003400011a7983 */ /* 0x000ee20000300800 */
[----:B------:R-:W-:Y:S01]  /*442b0*/  LEA R10, P6, R11, R2, 0x1 ;  /* 0x000000020b0a7211 */ /* 0x000fe200078c08ff */
[----:B-1----:R-:W-:Y:S01]  /*442c0*/  IMAD R3, R13, 0x2, R11 ;  /* 0x000000020d037824 */ /* 0x002fe200078e020b */
[----:B------:R-:W5:Y:S01]  /*442d0*/  LDCU UR5, c[0x0][0x39c] ;  /* 0x00007380ff0577ac */ /* 0x000f620008000800 */
[----:B------:R-:W4:Y:S01]  /*442e0*/  LDL.LU R27, [R1+0x38] ;  /* 0x00003800011b7983 */ /* 0x000f220000300800 */
[----:B------:R-:W-:Y:S01]  /*442f0*/  LEA.HI.X.SX32 R11, R11, R0, 0x1, P6 ;  /* 0x000000000b0b7211 */ /* 0x000fe200030f0eff */
[----:B------:R-:W-:Y:S01]  /*44300*/  IMAD R14, R16, 0x2, R3 ;  /* 0x00000002100e7824 */ /* 0x000fe200078e0203 */
[C---:B------:R-:W-:Y:S01]  /*44310*/  LEA R8, P6, R3.reuse, R2, 0x1 ;  /* 0x0000000203087211 */ /* 0x040fe200078c08ff */
[----:B------:R-:W1:Y:S01]  /*44320*/  LDC R16, c[0x0][0x3b8] ;  /* 0x0000ee00ff107b82 */ /* 0x000e620000000800 */
[----:B------:R-:W3:Y:S01]  /*44330*/  LDCU UR6, c[0x0][0x39c] ;  /* 0x00007380ff0677ac */ /* 0x000ee20008000800 */
[----:B------:R-:W-:Y:S01]  /*44340*/  @P5 STG.E.U16 desc[UR12][R10.64], R20 ;  /* 0x000000140a005986 */ /* 0x000fe2000c10150c */
[----:B------:R-:W-:-:S02]  /*44350*/  LEA.HI.X.SX32 R9, R3, R0, 0x1, P6 ;  /* 0x0000000003097211 */ /* 0x000fc400030f0eff */
[----:B------:R-:W-:Y:S01]  /*44360*/  LEA R12, P6, R14, R2, 0x1 ;  /* 0x000000020e0c7211 */ /* 0x000fe200078c08ff */
[----:B------:R-:W1:Y:S01]  /*44370*/  LDS.128 R20, [R29+0x6000] ;  /* 0x006000001d147984 */ /* 0x000e620000000c00 */
[----:B--2---:R-:W-:Y:S01]  /*44380*/  ISETP.LT.AND P5, PT, R24, UR4, !P0 ;  /* 0x0000000418007c0c */ /* 0x004fe2000c7a1270 */
[----:B------:R-:W4:Y:S01]  /*44390*/  LDCU UR4, c[0x0][0x39c] ;  /* 0x00007380ff0477ac */ /* 0x000f220008000800 */
[----:B------:R-:W-:Y:S01]  /*443a0*/  LEA.HI.X.SX32 R13, R14, R0, 0x1, P6 ;  /* 0x000000000e0d7211 */ /* 0x000fe200030f0eff */
[----:B------:R-:W2:Y:S01]  /*443b0*/  LDL.LU R24, [R1+0x3c] ;  /* 0x00003c0001187983 */ /* 0x000ea20000300800 */
[----:B------:R-:W-:-:S03]  /*443c0*/  IMAD R14, R15, 0x2, R14 ;  /* 0x000000020f0e7824 */ /* 0x000fc600078e020e */
[----:B------:R0:W-:Y:S04]  /*443d0*/  @P4 STG.E.U16 desc[UR12][R8.64], R18 ;  /* 0x0000001208004986 */ /* 0x0001e8000c10150c */
[----:B------:R0:W-:Y:S01]  /*443e0*/  @P3 STG.E.U16 desc[UR12][R12.64], R4 ;  /* 0x000000040c003986 */ /* 0x0001e2000c10150c */
[----:B-----5:R-:W-:Y:S01]  /*443f0*/  ISETP.LT.AND P4, PT, R25, UR5, !P0 ;  /* 0x0000000519007c0c */ /* 0x020fe2000c781270 */
[----:B------:R-:W2:Y:S02]  /*44400*/  LDCU UR5, c[0x0][0x39c] ;  /* 0x00007380ff0577ac */ /* 0x000ea40008000800 */
[----:B------:R-:W-:Y:S04]  /*44410*/  STL [R1+0xd1c], R4 ;  /* 0x000d1c0401007387 */ /* 0x000fe80000100800 */
[----:B------:R-:W5:Y:S01]  /*44420*/  LDL.LU R25, [R1+0x40] ;  /* 0x0000400001197983 */ /* 0x000f620000300800 */
[----:B0-----:R-:W-:Y:S01]  /*44430*/  IMAD R15, R17, 0x2, R14 ;  /* 0x00000002110f7824 */ /* 0x001fe200078e020e */
[----:B------:R-:W0:Y:S01]  /*44440*/  LDC R18, c[0x0][0x3b8] ;  /* 0x0000ee00ff127b82 */ /* 0x000e220000000800 */
[C---:B------:R-:W-:Y:S01]  /*44450*/  LEA R12, P3, R14.reuse, R2, 0x1 ;  /* 0x000000020e0c7211 */ /* 0x040fe200078608ff */
[----:B------:R-:W0:Y:S03]  /*44460*/  LDS.128 R8, [R29+0x4000] ;  /* 0x004000001d087984 */ /* 0x000e260000000c00 */
[----:B------:R-:W-:Y:S01]  /*44470*/  LEA.HI.X.SX32 R13, R14, R0, 0x1, P3 ;  /* 0x000000000e0d7211 */ /* 0x000fe200018f0eff */
[----:B------:R-:W-:Y:S02]  /*44480*/  STL [R1+0xd18], R5 ;  /* 0x000d180501007387 */ /* 0x000fe40000100800 */
[----:B------:R-:W0:Y:S02]  /*44490*/  LDC R17, c[0x0][0x3b8] ;  /* 0x0000ee00ff117b82 */ /* 0x000e240000000800 */
[----:B------:R0:W-:Y:S01]  /*444a0*/  @P2 STG.E.U16 desc[UR12][R12.64], R5 ;  /* 0x000000050c002986 */ /* 0x0001e2000c10150c */
[----:B----4-:R-:W-:Y:S01]  /*444b0*/  ISETP.LT.AND P2, PT, R27, UR4, !P0 ;  /* 0x000000041b007c0c */ /* 0x010fe2000c741270 */
[----:B------:R-:W-:-:S02]  /*444c0*/  IMAD R3, R19, 0x2, R15 ;  /* 0x0000000213037824 */ /* 0x000fc400078e020f */
[----:B------:R-:W4:Y:S01]  /*444d0*/  LDL.LU R27, [R1+0x44] ;  /* 0x00004400011b7983 */ /* 0x000f220000300800 */
[C---:B------:R-:W-:Y:S01]  /*444e0*/  LEA R14, P6, R15.reuse, R2, 0x1 ;  /* 0x000000020f0e7211 */ /* 0x040fe200078c08ff */
[----:B------:R-:W5:Y:S03]  /*444f0*/  LDCU UR4, c[0x0][0x39c] ;  /* 0x00007380ff0477ac */ /* 0x000f660008000800 */
[----:B------:R-:W-:Y:S02]  /*44500*/  LEA.HI.X.SX32 R15, R15, R0, 0x1, P6 ;  /* 0x000000000f0f7211 */ /* 0x000fe400030f0eff */
[----:B0-----:R-:W-:Y:S02]  /*44510*/  LEA R12, P6, R3, R2, 0x1 ;  /* 0x00000002030c7211 */ /* 0x001fe400078c08ff */
[----:B---3--:R-:W-:Y:S01]  /*44520*/  ISETP.LT.AND P3, PT, R26, UR6, !P0 ;  /* 0x000000061a007c0c */ /* 0x008fe2000c761270 */
[----:B------:R-:W-:Y:S01]  /*44530*/  @P5 STG.E.U16 desc[UR12][R14.64], R6 ;  /* 0x000000060e005986 */ /* 0x000fe2000c10150c */
[----:B------:R-:W4:Y:S01]  /*44540*/  LDCU UR6, c[0x0][0x39c] ;  /* 0x00007380ff0677ac */ /* 0x000f220008000800 */
[----:B--2---:R-:W-:-:S02]  /*44550*/  ISETP.LT.AND P5, PT, R24, UR5, !P0 ;  /* 0x0000000518007c0c */ /* 0x004fc4000c7a1270 */
[----:B------:R-:W2:Y:S01]  /*44560*/  LDL.LU R26, [R1+0x48] ;  /* 0x00004800011a7983 */ /* 0x000ea20000300800 */
[----:B------:R-:W-:Y:S01]  /*44570*/  LEA.HI.X.SX32 R13, R3, R0, 0x1, P6 ;  /* 0x00000000030d7211 */ /* 0x000fe200030f0eff */
[----:B-1----:R-:W-:Y:S01]  /*44580*/  IMAD R3, R16, 0x2, R3 ;  /* 0x0000000210037824 */ /* 0x002fe200078e0203 */
[----:B------:R-:W2:Y:S01]  /*44590*/  LDCU UR5, c[0x0][0x39c] ;  /* 0x00007380ff0577ac */ /* 0x000ea20008000800 */
[----:B------:R-:W3:Y:S01]  /*445a0*/  LDL.LU R24, [R1+0x4c] ;  /* 0x00004c0001187983 */ /* 0x000ee20000300800 */
[----:B------:R-:W0:Y:S03]  /*445b0*/  LDC R16, c[0x0][0x3b8] ;  /* 0x0000ee00ff107b82 */ /* 0x000e260000000800 */
[----:B------:R1:W-:Y:S04]  /*445c0*/  @P4 STG.E.U16 desc[UR12][R12.64], R7 ;  /* 0x000000070c004986 */ /* 0x0003e8000c10150c */
[----:B------:R0:W-:Y:S01]  /*445d0*/  STL.64 [R1+0xcf0], R6 ;  /* 0x000cf00601007387 */ /* 0x0001e20000100a00 */
[----:B-1----:R-:W-:-:S03]  /*445e0*/  LEA R12, P4, R3, R2, 0x1 ;  /* 0x00000002030c7211 */ /* 0x002fc600078808ff */
[----:B------:R-:W-:Y:S01]  /*445f0*/  STL.64 [R1+0x20], R20 ;  /* 0x0000201401007387 */ /* 0x000fe20000100a00 */
[----:B------:R-:W-:-:S03]  /*44600*/  LEA.HI.X.SX32 R13, R3, R0, 0x1, P4 ;  /* 0x00000000030d7211 */ /* 0x000fc600020f0eff */
[----:B------:R1:W-:Y:S04]  /*44610*/  STL.64 [R1+0x28], R22 ;  /* 0x0000281601007387 */ /* 0x0003e80000100a00 */
[----:B------:R-:W2:Y:S04]  /*44620*/  LDL.LU R28, [R1+0x50] ;  /* 0x00005000011c7983 */ /* 0x000ea80000300800 */
[----:B------:R0:W-:Y:S04]  /*44630*/  @P3 STG.E.U16 desc[UR12][R12.64], R8 ;  /* 0x000000080c003986 */ /* 0x0001e8000c10150c */
[----:B------:R-:W-:Y:S01]  /*44640*/  STL [R1+0xcf8], R8 ;  /* 0x000cf80801007387 */ /* 0x000fe20000100800 */
[----:B----4-:R-:W-:Y:S01]  /*44650*/  ISETP.LT.AND P3, PT, R27, UR6, !P0 ;  /* 0x000000061b007c0c */ /* 0x010fe2000c761270 */
[----:B------:R-:W-:-:S02]  /*44660*/  IMAD R15, R17, 0x2, R3 ;  /* 0x00000002110f7824 */ /* 0x000fc400078e0203 */
[----:B------:R-:W4:Y:S01]  /*44670*/  LDL.LU R27, [R1+0x54] ;  /* 0x00005400011b7983 */ /* 0x000f220000300800 */
[----:B------:R-:W2:Y:S01]  /*44680*/  LDC R17, c[0x0][0x3b8] ;  /* 0x0000ee00ff117b82 */ /* 0x000ea20000000800 */
[----:B------:R-:W-:Y:S01]  /*44690*/  IMAD.MOV.U32 R4, RZ, RZ, R23 ;  /* 0x000000ffff047224 */ /* 0x000fe200078e0017 */
[----:B-----5:R-:W-:Y:S01]  /*446a0*/  ISETP.LT.AND P6, PT, R25, UR4, !P0 ;  /* 0x0000000419007c0c */ /* 0x020fe2000c7c1270 */
[----:B------:R-:W-:Y:S01]  /*446b0*/  IMAD R3, R18, 0x2, R15 ;  /* 0x0000000212037824 */ /* 0x000fe200078e020f */
[C---:B------:R-:W-:Y:S01]  /*446c0*/  LEA R14, P4, R15.reuse, R2, 0x1 ;  /* 0x000000020f0e7211 */ /* 0x040fe200078808ff */
[----:B------:R-:W-:Y:S01]  /*446d0*/  STL [R1+0xcfc], R9 ;  /* 0x000cfc0901007387 */ /* 0x000fe20000100800 */
[----:B0-----:R-:W-:Y:S01]  /*446e0*/  IMAD.MOV.U32 R7, RZ, RZ, R20 ;  /* 0x000000ffff077224 */ /* 0x001fe200078e0014 */
[----:B------:R-:W0:Y:S01]  /*446f0*/  LDCU UR4, c[0x0][0x39c] ;  /* 0x00007380ff0477ac */ /* 0x000e220008000800 */
[----:B-1----:R-:W1:Y:S01]  /*44700*/  LDC R23, c[0x0][0x3b8] ;  /* 0x0000ee00ff177b82 */ /* 0x002e620000000800 */
[----:B------:R-:W-:Y:S01]  /*44710*/  LEA.HI.X.SX32 R15, R15, R0, 0x1, P4 ;  /* 0x000000000f0f7211 */ /* 0x000fe200020f0eff */
[----:B------:R-:W5:Y:S01]  /*44720*/  LDL.LU R25, [R1+0x58] ;  /* 0x0000580001197983 */ /* 0x000f620000300800 */
[C---:B------:R-:W-:Y:S01]  /*44730*/  LEA R12, P4, R3.reuse, R2, 0x1 ;  /* 0x00000002030c7211 */ /* 0x040fe200078808ff */
[----:B------:R-:W-:Y:S01]  /*44740*/  IMAD.MOV.U32 R6, RZ, RZ, R21 ;  /* 0x000000ffff067224 */ /* 0x000fe200078e0015 */
[----:B------:R-:W5:Y:S03]  /*44750*/  LDCU UR6, c[0x0][0x39c] ;  /* 0x00007380ff0677ac */ /* 0x000f660008000800 */
[----:B------:R-:W0:Y:S01]  /*44760*/  LDC R20, c[0x0][0x3b8] ;  /* 0x0000ee00ff147b82 */ /* 0x000e220000000800 */
[----:B------:R-:W-:Y:S01]  /*44770*/  LEA.HI.X.SX32 R13, R3, R0, 0x1, P4 ;  /* 0x00000000030d7211 */ /* 0x000fe200020f0eff */
[----:B------:R-:W-:Y:S01]  /*44780*/  IMAD R3, R16, 0x2, R3 ;  /* 0x0000000210037824 */ /* 0x000fe200078e0203 */
[----:B------:R-:W-:Y:S04]  /*44790*/  @P2 STG.E.U16 desc[UR12][R14.64], R9 ;  /* 0x000000090e002986 */ /* 0x000fe8000c10150c */
[----:B------:R-:W-:Y:S01]  /*447a0*/  @P5 STG.E.U16 desc[UR12][R12.64], R10 ;  /* 0x0000000a0c005986 */ /* 0x000fe2000c10150c */
[----:B------:R-:W0:Y:S01]  /*447b0*/  LDC R21, c[0x0][0x3b8] ;  /* 0x0000ee00ff157b82 */ /* 0x000e220000000800 */
[----:B------:R-:W-:Y:S01]  /*447c0*/  LEA R18, P5, R3, R2, 0x1 ;  /* 0x0000000203127211 */ /* 0x000fe200078a08ff */
[----:B--2---:R-:W-:Y:S01]  /*447d0*/  IMAD R17, R17, 0x2, R3 ;  /* 0x0000000211117824 */ /* 0x004fe200078e0203 */
[----:B------:R-:W-:Y:S01]  /*447e0*/  ISETP.LT.AND P2, PT, R26, UR5, !P0 ;  /* 0x000000051a007c0c */ /* 0x000fe2000c741270 */
[----:B------:R-:W4:Y:S01]  /*447f0*/  LDCU UR5, c[0x0][0x39c] ;  /* 0x00007380ff0577ac */ /* 0x000f220008000800 */
[----:B------:R-:W-:Y:S01]  /*44800*/  LEA.HI.X.SX32 R19, R3, R0, 0x1, P5 ;  /* 0x0000000003137211 */ /* 0x000fe200028f0eff */
[----:B------:R-:W2:Y:S01]  /*44810*/  LDL.LU R26, [R1+0x5c] ;  /* 0x00005c00011a7983 */ /* 0x000ea20000300800 */
[----:B------:R-:W-:Y:S01]  /*44820*/  LEA R16, P5, R17, R2, 0x1 ;  /* 0x0000000211107211 */ /* 0x000fe200078a08ff */
[----:B-1----:R-:W-:Y:S01]  /*44830*/  IMAD R3, R23, 0x2, R17 ;  /* 0x0000000217037824 */ /* 0x002fe200078e0211 */
[----:B---3--:R-:W-:Y:S01]  /*44840*/  ISETP.LT.AND P4, PT, R24, UR7, !P0 ;  /* 0x0000000718007c0c */ /* 0x008fe2000c781270 */
[----:B------:R1:W-:Y:S01]  /*44850*/  @P6 STG.E.U16 desc[UR12][R18.64], R11 ;  /* 0x0000000b12006986 */ /* 0x0003e2000c10150c */
[----:B------:R-:W-:Y:S01]  /*44860*/  LEA.HI.X.SX32 R17, R17, R0, 0x1, P5 ;  /* 0x0000000011117211 */ /* 0x000fe200028f0eff */
[----:B------:R-:W-:Y:S01]  /*44870*/  IMAD.MOV.U32 R5, RZ, RZ, R22 ;  /* 0x000000ffff057224 */ /* 0x000fe200078e0016 */
[----:B------:R-:W3:Y:S01]  /*44880*/  LDC R23, c[0x0][0x3b8] ;  /* 0x0000ee00ff177b82 */ /* 0x000ee20000000800 */
[----:B------:R-:W3:Y:S01]  /*44890*/  LDL.LU R24, [R1+0x60] ;  /* 0x0000600001187983 */ /* 0x000ee20000300800 */
[----:B------:R-:W2:Y:S03]  /*448a0*/  LDCU UR7, c[0x0][0x39c] ;  /* 0x00007380ff0777ac */ /* 0x000ea60008000800 */
[----:B------:R0:W-:Y:S01]  /*448b0*/  @P3 STG.E.U16 desc[UR12][R16.64], R7 ;  /* 0x0000000710003986 */ /* 0x0001e2000c10150c */
[----:B-1----:R-:W-:-:S03]  /*448c0*/  LEA R18, P6, R3, R2, 0x1 ;  /* 0x0000000203127211 */ /* 0x002fc600078c08ff */
[----:B------:R-:W1:Y:S01]  /*448d0*/  LDS.128 R12, [R29+0x8000] ;  /* 0x008000001d0c7984 */ /* 0x000e620000000c00 */
[----:B0-----:R-:W-:Y:S01]  /*448e0*/  ISETP.LT.AND P5, PT, R28, UR4, !P0 ;  /* 0x000000041c007c0c */ /* 0x001fe2000c7a1270 */
[----:B------:R-:W0:Y:S01]  /*448f0*/  LDC R22, c[0x0][0x3b8] ;  /* 0x0000ee00ff167b82 */ /* 0x000e220000000800 */
[----:B------:R-:W-:Y:S01]  /*44900*/  LEA.HI.X.SX32 R19, R3, R0, 0x1, P6 ;  /* 0x0000000003137211 */ /* 0x000fe200030f0eff */
[----:B------:R-:W-:Y:S01]  /*44910*/  STL.64 [R1+0xd00], R10 ;  /* 0x000d000a01007387 */ /* 0x000fe20000100a00 */
[----:B------:R-:W2:Y:S01]  /*44920*/  LDCU UR4, c[0x0][0x39c] ;  /* 0x00007380ff0477ac */ /* 0x000ea20008000800 */
[----:B------:R-:W-:-:S04]  /*44930*/  IMAD R16, R20, 0x2, R3 ;  /* 0x0000000214107824 */ /* 0x000fc800078e0203 */
[----:B------:R-:W0:Y:S01]  /*44940*/  LDC R28, c[0x0][0x3b8] ;  /* 0x0000ee00ff1c7b82 */ /* 0x000e220000000800 */
[----:B------:R-:W-:Y:S01]  /*44950*/  LEA R20, P6, R16, R2, 0x1 ;  /* 0x0000000210147211 */ /* 0x000fe200078c08ff */
[----:B------:R-:W-:-:S03]  /*44960*/  IMAD R3, R21, 0x2, R16 ;  /* 0x0000000215037824 */ /* 0x000fc600078e0210 */
[----:B------:R-:W-:Y:S01]  /*44970*/  LEA.HI.X.SX32 R21, R16, R0, 0x1, P6 ;  /* 0x0000000010157211 */ /* 0x000fe200030f0eff */
[----:B------:R1:W-:Y:S04]  /*44980*/  @P2 STG.E.U16 desc[UR12][R18.64], R6 ;  /* 0x0000000612002986 */ /* 0x0003e8000c10150c */
[----:B------:R0:W-:Y:S01]  /*44990*/  @P4 STG.E.U16 desc[UR12][R20.64], R5 ;  /* 0x0000000514004986 */ /* 0x0001e2000c10150c */
[----:B-1----:R-:W-:-:S04]  /*449a0*/  LEA R18, P6, R3, R2, 0x1 ;  /* 0x0000000203127211 */ /* 0x002fc800078c08ff */
[----:B------:R-:W-:-:S05]  /*449b0*/  LEA.HI.X.SX32 R19, R3, R0, 0x1, P6 ;  /* 0x0000000003137211 */ /* 0x000fca00030f0eff */
[----:B------:R1:W-:Y:S01]  /*449c0*/  @P5 STG.E.U16 desc[UR12][R18.64], R4 ;  /* 0x0000000412005986 */ /* 0x0003e2000c10150c */
[----:B----4-:R-:W-:Y:S01]  /*449d0*/  ISETP.LT.AND P3, PT, R27, UR5, !P0 ;  /* 0x000000051b007c0c */ /* 0x010fe2000c761270 */
[----:B------:R-:W4:Y:S02]  /*449e0*/  LDCU UR5, c[0x0][0x39c] ;  /* 0x00007380ff0577ac */ /* 0x000f240008000800 */
[----:B------:R-:W3:Y:S04]  /*449f0*/  LDL.LU R27, [R1+0x64] ;  /* 0x00006400011b7983 */ /* 0x000ee80000300800 */
[----:B------:R-:W3:Y:S04]  /*44a00*/  LDL.LU R6, [R1+0x68] ;  /* 0x0000680001067983 */ /* 0x000ee80000300800 */
[----:B0-----:R-:W3:Y:S04]  /*44a10*/  LDL.LU R5, [R1+0x6c] ;  /* 0x00006c0001057983 */ /* 0x001ee80000300800 */
[----:B------:R-:W3:Y:S04]  /*44a20*/  LDL.LU R7, [R1+0x70] ;  /* 0x0000700001077983 */ /* 0x000ee80000300800 */
[----:B------:R-:W-:Y:S04]  /*44a30*/  STL [R1+0xd08], R12 ;  /* 0x000d080c01007387 */ /* 0x000fe80000100800 */
[----:B-1----:R-:W3:Y:S04]  /*44a40*/  LDL.LU R4, [R1+0x74] ;  /* 0x0000740001047983 */ /* 0x002ee80000300800 */
[----:B------:R-:W3:Y:S04]  /*44a50*/  LDL.LU R9, [R1+0x78] ;  /* 0x0000780001097983 */ /* 0x000ee80000300800 */
[----:B------:R-:W3:Y:S01]  /*44a60*/  LDL.LU R8, [R1+0x7c] ;  /* 0x00007c0001087983 */ /* 0x000ee20000300800 */
[----:B-----5:R-:W-:Y:S01]  /*44a70*/  ISETP.LT.AND P2, PT, R25, UR6, !P0 ;  /* 0x0000000619007c0c */ /* 0x020fe2000c741270 */
[----:B------:R-:W-:Y:S01]  /*44a80*/  IMAD R16, R22, 0x2, R3 ;  /* 0x0000000216107824 */ /* 0x000fe200078e0203 */
[----:B------:R-:W0:Y:S01]  /*44a90*/  LDC R25, c[0x0][0x3b8] ;  /* 0x0000ee00ff197b82 */ /* 0x000e220000000800 */
[----:B--2---:R-:W-:Y:S01]  /*44aa0*/  ISETP.LT.AND P4, PT, R26, UR4, !P0 ;  /* 0x000000041a007c0c */ /* 0x004fe2000c781270 */
[----:B------:R-:W1:Y:S01]  /*44ab0*/  LDCU UR6, c[0x0][0x39c] ;  /* 0x00007380ff0677ac */ /* 0x000e620008000800 */
[----:B---3--:R-:W-:Y:S01]  /*44ac0*/  IMAD R3, R23, 0x2, R16 ;  /* 0x0000000217037824 */ /* 0x008fe200078e0210 */
[----:B------:R-:W-:-:S02]  /*44ad0*/  LEA R22, P6, R16, R2, 0x1 ;  /* 0x0000000210167211 */ /* 0x000fc400078c08ff */
[----:B----4-:R-:W-:Y:S01]  /*44ae0*/  ISETP.LT.AND P5, PT, R24, UR5, !P0 ;  /* 0x0000000518007c0c */ /* 0x010fe2000c7a1270 */
[----:B------:R-:W2:Y:S01]  /*44af0*/  LDCU UR5, c[0x0][0x39c] ;  /* 0x00007380ff0577ac */ /* 0x000ea20008000800 */
[----:B------:R-:W-:Y:S01]  /*44b00*/  LEA.HI.X.SX32 R23, R16, R0, 0x1, P6 ;  /* 0x0000000010177211 */ /* 0x000fe200030f0eff */
[----:B------:R-:W3:Y:S01]  /*44b10*/  LDC R24, c[0x0][0x3b8] ;  /* 0x0000ee00ff187b82 */ /* 0x000ee20000000800 */
[C---:B------:R-:W-:Y:S01]  /*44b20*/  LEA R20, P6, R3.reuse, R2, 0x1 ;  /* 0x0000000203147211 */ /* 0x040fe200078c08ff */
[----:B------:R-:W4:Y:S01]  /*44b30*/  LDCU UR4, c[0x0][0x39c] ;  /* 0x00007380ff0477ac */ /* 0x000f220008000800 */
[----:B------:R-:W5:Y:S02]  /*44b40*/  LDS.128 R16, [R29+0xa000] ;  /* 0x00a000001d107984 */ /* 0x000f640000000c00 */
[----:B------:R-:W-:Y:S02]  /*44b50*/  LEA.HI.X.SX32 R21, R3, R0, 0x1, P6 ;  /* 0x0000000003157211 */ /* 0x000fe400030f0eff */
[----:B------:R1:W-:Y:S01]  /*44b60*/  @P3 STG.E.U16 desc[UR12][R22.64], R12 ;  /* 0x0000000c16003986 */ /* 0x0003e2000c10150c */
[----:B------:R-:W2:Y:S03]  /*44b70*/  LDC R26, c[0x0][0x3b8] ;  /* 0x0000ee00ff1a7b82 */ /* 0x000ea60000000800 */
[----:B------:R4:W-:Y:S01]  /*44b80*/  @P2 STG.E.U16 desc[UR12][R20.64], R13 ;  /* 0x0000000d14002986 */ /* 0x0009e2000c10150c */
[----:B0-----:R-:W-:-:S04]  /*44b90*/  IMAD R3, R25, 0x2, R3 ;  /* 0x0000000219037824 */ /* 0x001fc800078e0203 */
[----:B-1----:R-:W0:Y:S01]  /*44ba0*/  LDC R12, c[0x0][0x3b8] ;  /* 0x0000ee00ff0c7b82 */ /* 0x002e220000000800 */
[----:B------:R-:W-:-:S04]  /*44bb0*/  LEA R22, P2, R3, R2, 0x1 ;  /* 0x0000000203167211 */ /* 0x000fc800078408ff */
[----:B------:R-:W-:-:S05]  /*44bc0*/  LEA.HI.X.SX32 R23, R3, R0, 0x1, P2 ;  /* 0x0000000003177211 */ /* 0x000fca00010f0eff */
[----:B------:R-:W-:Y:S01]  /*44bd0*/  @P4 STG.E.U16 desc[UR12][R22.64], R14 ;  /* 0x0000000e16004986 */ /* 0x000fe2000c10150c */
[----:B------:R-:W-:Y:S02]  /*44be0*/  IMAD R25, R28, 0x2, R3 ;  /* 0x000000021c197824 */ /* 0x000fe400078e0203 */
[----:B------:R-:W1:Y:S03]  /*44bf0*/  LDC R28, c[0x0][0x3b8] ;  /* 0x0000ee00ff1c7b82 */ /* 0x000e660000000800 */
[----:B----4-:R-:W-:-:S04]  /*44c00*/  LEA R20, P6, R25, R2, 0x1 ;  /* 0x0000000219147211 */ /* 0x010fc800078c08ff */
[----:B------:R-:W-:Y:S01]  /*44c10*/  LEA.HI.X.SX32 R21, R25, R0, 0x1, P6 ;  /* 0x0000000019157211 */ /* 0x000fe200030f0eff */
[----:B---3--:R-:W-:-:S04]  /*44c20*/  IMAD R25, R24, 0x2, R25 ;  /* 0x0000000218197824 */ /* 0x008fc800078e0219 */
[----:B--2---:R-:W-:Y:S01]  /*44c30*/  IMAD R3, R26, 0x2, R25 ;  /* 0x000000021a037824 */ /* 0x004fe200078e0219 */
[----:B------:R-:W-:Y:S01]  /*44c40*/  @P5 STG.E.U16 desc[UR12][R20.64], R15 ;  /* 0x0000000f14005986 */ /* 0x000fe2000c10150c */
[----:B------:R-:W-:-:S03]  /*44c50*/  LEA R24, P5, R25, R2, 0x1 ;  /* 0x0000000219187211 */ /* 0x000fc600078a08ff */
[C---:B------:R-:W-:Y:S01]  /*44c60*/  LEA R10, P6, R3.reuse, R2, 0x1 ;  /* 0x00000002030a7211 */ /* 0x040fe200078c08ff */
[----:B------:R-:W2:Y:S03]  /*44c70*/  LDS.128 R20, [R29+0xc000] ;  /* 0x00c000001d147984 */ /* 0x000ea60000000c00 */
[-C--:B------:R-:W-:Y:S02]  /*44c80*/  LEA.HI.X.SX32 R11, R3, R0.reuse, 0x1, P6 ;  /* 0x00000000030b7211 */ /* 0x080fe400030f0eff */
[----:B------:R-:W-:Y:S02]  /*44c90*/  LEA.HI.X.SX32 R25, R25, R0, 0x1, P5 ;  /* 0x0000000019197211 */ /* 0x000fe400028f0eff */
[----:B------:R-:W-:Y:S01]  /*44ca0*/  ISETP.LT.AND P3, PT, R27, UR6, !P0 ;  /* 0x000000061b007c0c */ /* 0x000fe2000c761270 */
[----:B------:R-:W3:Y:S01]  /*44cb0*/  LDCU UR6, c[0x0][0x39c] ;  /* 0x00007380ff0677ac */ /* 0x000ee20008000800 */
[----:B------:R-:W4:Y:S01]  /*44cc0*/  LDC R27, c[0x0][0x3b8] ;  /* 0x0000ee00ff1b7b82 */ /* 0x000f220000000800 */
[----:B------:R-:W-:Y:S01]  /*44cd0*/  ISETP.LT.AND P4, PT, R5, UR5, !P0 ;  /* 0x0000000505007c0c */ /* 0x000fe2000c781270 */
[----:B------:R-:W0:Y:S01]  /*44ce0*/  LDCU UR5, c[0x0][0x39c] ;  /* 0x00007380ff0577ac */ /* 0x000e220008000800 */
[----:B------:R-:W2:Y:S01]  /*44cf0*/  LDL.LU R5, [R1+0x80] ;  /* 0x0000800001057983 */ /* 0x000ea20000300800 */
[----:B------:R-:W-:Y:S01]  /*44d00*/  ISETP.LT.AND P2, PT, R6, UR4, !P0 ;  /* 0x0000000406007c0c */ /* 0x000fe2000c741270 */
[----:B------:R-:W0:Y:S02]  /*44d10*/  LDCU UR4, c[0x0][0x39c] ;  /* 0x00007380ff0477ac */ /* 0x000e240008000800 */
[----:B------:R-:W-:Y:S01]  /*44d20*/  STL.64 [R1+0xd10], R14 ;  /* 0x000d100e01007387 */ /* 0x000fe20000100a00 */
[----:B------:R-:W1:Y:S01]  /*44d30*/  LDC R6, c[0x0][0x3b8] ;  /* 0x0000ee00ff067b82 */ /* 0x000e620000000800 */
[----:B---3--:R-:W-:-:S02]  /*44d40*/  ISETP.LT.AND P5, PT, R7, UR6, !P0 ;  /* 0x0000000607007c0c */ /* 0x008fc4000c7a1270 */
[----:B-----5:R-:W-:Y:S01]  /*44d50*/  @P3 STG.E.U16 desc[UR12][R24.64], R16 ;  /* 0x0000001018003986 */ /* 0x020fe2000c10150c */
[----:B------:R-:W3:Y:S04]  /*44d60*/  LDCU UR6, c[0x0][0x39c] ;  /* 0x00007380ff0677ac */ /* 0x000ee80008000800 */
[----:B------:R-:W5:Y:S01]  /*44d70*/  LDC R7, c[0x0][0x3b8] ;  /* 0x0000ee00ff077b82 */ /* 0x000f620000000800 */
[----:B----4-:R-:W-:Y:S01]  /*44d80*/  IMAD R27, R27, 0x2, R3 ;  /* 0x000000021b1b7824 */ /* 0x010fe200078e0203 */
[----:B0-----:R-:W-:-:S03]  /*44d90*/  ISETP.LT.AND P6, PT, R4, UR4, !P0 ;  /* 0x0000000404007c0c */ /* 0x001fc6000c7c1270 */
[----:B------:R-:W-:Y:S01]  /*44da0*/  IMAD R3, R12, 0x2, R27 ;  /* 0x000000020c037824 */ /* 0x000fe200078e021b */
[----:B------:R-:W4:Y:S04]  /*44db0*/  LDL.LU R4, [R1+0x84] ;  /* 0x0000840001047983 */ /* 0x000f280000300800 */
[----:B------:R0:W-:Y:S01]  /*44dc0*/  @P2 STG.E.U16 desc[UR12][R10.64], R17 ;  /* 0x000000110a002986 */ /* 0x0001e2000c10150c */
[C---:B------:R-:W-:Y:S01]  /*44dd0*/  LEA R26, P3, R27.reuse, R2, 0x1 ;  /* 0x000000021b1a7211 */ /* 0x040fe200078608ff */
[----:B------:R-:W4:Y:S02]  /*44de0*/  LDCU UR4, c[0x0][0x39c] ;  /* 0x00007380ff0477ac */ /* 0x000f240008000800 */
[----:B------:R-:W4:Y:S04]  /*44df0*/  LDL.LU R12, [R1+0x88] ;  /* 0x00008800010c7983 */ /* 0x000f280000300800 */
[----:B0-----:R-:W4:Y:S01]  /*44e00*/  LDL.LU R10, [R1+0x8c] ;  /* 0x00008c00010a7983 */ /* 0x001f220000300800 */
[----:B------:R-:W-:-:S02]  /*44e10*/  LEA.HI.X.SX32 R27, R27, R0, 0x1, P3 ;  /* 0x000000001b1b7211 */ /* 0x000fc400018f0eff */
[----:B------:R-:W-:-:S03]  /*44e20*/  LEA R24, P2, R3, R2, 0x1 ;  /* 0x0000000203187211 */ /* 0x000fc600078408ff */
[----:B------:R-:W-:Y:S01]  /*44e30*/  @P4 STG.E.U16 desc[UR12][R26.64], R18 ;  /* 0x000000121a004986 */ /* 0x000fe2000c10150c */
[----:B------:R-:W-:Y:S01]  /*44e40*/  ISETP.LT.AND P4, PT, R8, UR7, !P0 ;  /* 0x0000000708007c0c */ /* 0x000fe2000c781270 */
[----:B-1----:R-:W-:Y:S01]  /*44e50*/  IMAD R8, R28, 0x2, R3 ;  /* 0x000000021c087824 */ /* 0x002fe200078e0203 */
[----:B------:R-:W-:Y:S01]  /*44e60*/  LEA.HI.X.SX32 R25, R3, R0, 0x1, P2 ;  /* 0x0000000003197211 */ /* 0x000fe200010f0eff */
[----:B------:R-:W0:Y:S02]  /*44e70*/  LDCU UR7, c[0x0][0x39c] ;  /* 0x00007380ff0777ac */ /* 0x000e240008000800 */
[----:B-----5:R-:W-:Y:S02]  /*44e80*/  IMAD R3, R7, 0x2, R8 ;  /* 0x0000000207037824 */ /* 0x020fe400078e0208 */
[----:B------:R-:W5:Y:S04]  /*44e90*/  LDL.LU R7, [R1+0x90] ;  /* 0x0000900001077983 */ /* 0x000f680000300800 */
[----:B------:R-:W5:Y:S01]  /*44ea0*/  LDL.LU R11, [R1+0x94] ;  /* 0x00009400010b7983 */ /* 0x000f620000300800 */
[----:B------:R-:W-:-:S03]  /*44eb0*/  ISETP.LT.AND P3, PT, R9, UR5, !P0 ;  /* 0x0000000509007c0c */ /* 0x000fc6000c761270 */
[----:B------:R-:W-:Y:S01]  /*44ec0*/  @P5 STG.E.U16 desc[UR12][R24.64], R19 ;  /* 0x0000001318005986 */ /* 0x000fe2000c10150c */
[----:B------:R-:W1:Y:S01]  /*44ed0*/  LDC R9, c[0x0][0x3b8] ;  /* 0x0000ee00ff097b82 */ /* 0x000e620000000800 */
[----:B------:R-:W-:Y:S01]  /*44ee0*/  LEA R28, P5, R8, R2, 0x1 ;  /* 0x00000002081c7211 */ /* 0x000fe200078a08ff */
[----:B------:R-:W-:Y:S01]  /*44ef0*/  IMAD R6, R6, 0x2, R3 ;  /* 0x0000000206067824 */ /* 0x000fe200078e0203 */
[----:B------:R0:W1:Y:S01]  /*44f00*/  LDS.128 R24, [R29+0xe000] ;  /* 0x00e000001d187984 */ /* 0x0000620000000c00 */
[----:B------:R-:W1:Y:S01]  /*44f10*/  LDCU UR5, c[0x0][0x39c] ;  /* 0x00007380ff0577ac */ /* 0x000e620008000800 */
[----:B0-----:R-:W-:-:S03]  /*44f20*/  LEA.HI.X.SX32 R29, R8, R0, 0x1, P5 ;  /* 0x00000000081d7211 */ /* 0x001fc600028f0eff */
[----:B------:R-:W0:Y:S01]  /*44f30*/  LDC R8, c[0x0][0x3b8] ;  /* 0x0000ee00ff087b82 */ /* 0x000e220000000800 */
[C---:B------:R-:W-:Y:S01]  /*44f40*/  LEA R14, P5, R3.reuse, R2, 0x1 ;  /* 0x00000002030e7211 */ /* 0x040fe200078a08ff */
[----:B--2---:R2:W-:Y:S03]  /*44f50*/  @P6 STG.E.U16 desc[UR12][R28.64], R20 ;  /* 0x000000141c006986 */ /* 0x0045e6000c10150c */
[----:B------:R-:W-:Y:S02]  /*44f60*/  LEA.HI.X.SX32 R15, R3, R0, 0x1, P5 ;  /* 0x00000000030f7211 */ /* 0x000fe400028f0eff */
[----:B--2---:R-:W-:-:S04]  /*44f70*/  LEA R28, P6, R6, R2, 0x1 ;  /* 0x00000002061c7211 */ /* 0x004fc800078c08ff */
[----:B------:R-:W-:Y:S01]  /*44f80*/  LEA.HI.X.SX32 R29, R6, R0, 0x1, P6 ;  /* 0x00000000061d7211 */ /* 0x000fe200030f0eff */
[----:B------:R-:W-:Y:S04]  /*44f90*/  @P3 STG.E.U16 desc[UR12][R14.64], R21 ;  /* 0x000000150e003986 */ /* 0x000fe8000c10150c */
[----:B------:R2:W-:Y:S01]  /*44fa0*/  @P4 STG.E.U16 desc[UR12][R28.64], R22 ;  /* 0x000000161c004986 */ /* 0x0005e2000c10150c */
[----:B---3--:R-:W-:Y:S01]  /*44fb0*/  ISETP.LT.AND P2, PT, R5, UR6, !P0 ;  /* 0x0000000605007c0c */ /* 0x008fe2000c741270 */
[----:B------:R-:W3:Y:S01]  /*44fc0*/  LDCU UR6, c[0x0][0x39c] ;  /* 0x00007380ff0677ac */ /* 0x000ee20008000800 */
[----:B------:R-:W0:Y:S02]  /*44fd0*/  LDC R5, c[0x0][0x3b8] ;  /* 0x0000ee00ff057b82 */ /* 0x000e240000000800 */
[----:B0-----:R-:W-:Y:S01]  /*44fe0*/  IMAD R5, R5, 0x2, R6 ;  /* 0x0000000205057824 */ /* 0x001fe200078e0206 */
[----:B----4-:R-:W-:Y:S01]  /*44ff0*/  ISETP.LT.AND P5, PT, R4, UR4, !P0 ;  /* 0x0000000404007c0c */ /* 0x010fe2000c7a1270 */
[----:B------:R-:W5:Y:S04]  /*45000*/  LDCU UR4, c[0x0][0x39c] ;  /* 0x00007380ff0477ac */ /* 0x000f680008000800 */
[----:B------:R-:W0:Y:S01]  /*45010*/  LDC R4, c[0x0][0x3b8] ;  /* 0x0000ee00ff047b82 */ /* 0x000e220000000800 */
[----:B-1----:R-:W-:Y:S01]  /*45020*/  IMAD R3, R9, 0x2, R5 ;  /* 0x0000000209037824 */ /* 0x002fe200078e0205 */
[C---:B--2---:R-:W-:Y:S01]  /*45030*/  LEA R28, P6, R5.reuse, R2, 0x1 ;  /* 0x00000002051c7211 */ /* 0x044fe200078c08ff */
[----:B------:R-:W2:Y:S03]  /*45040*/  LDL.LU R6, [R1+0x98] ;  /* 0x0000980001067983 */ /* 0x000ea60000300800 */
[----:B------:R-:W-:Y:S01]  /*45050*/  LEA.HI.X.SX32 R29, R5, R0, 0x1, P6 ;  /* 0x00000000051d7211 */ /* 0x000fe200030f0eff */
[----:B------:R-:W4:Y:S01]  /*45060*/  LDL.LU R9, [R1+0x9c] ;  /* 0x00009c0001097983 */ /* 0x000f220000300800 */
[C---:B------:R-:W-:Y:S01]  /*45070*/  LEA R14, P6, R3.reuse, R2, 0x1 ;  /* 0x00000002030e7211 */ /* 0x040fe200078c08ff */
[----:B------:R-:W1:Y:S01]  /*45080*/  LDC R5, c[0x0][0x3b8] ;  /* 0x0000ee00ff057b82 */ /* 0x000e620000000800 */
[----:B---3--:R-:W-:Y:S01]  /*45090*/  ISETP.LT.AND P4, PT, R10, UR6, !P0 ;  /* 0x000000060a007c0c */ /* 0x008fe2000c781270 */
[----:B------:R-:W-:Y:S01]  /*450a0*/  IMAD R10, R8, 0x2, R3 ;  /* 0x00000002080a7824 */ /* 0x000fe200078e0203 */
[----:B------:R-:W-:-:S02]  /*450b0*/  LEA.HI.X.SX32 R15, R3, R0, 0x1, P6 ;  /* 0x00000000030f7211 */ /* 0x000fc400030f0eff */
[----:B------:R-:W-:Y:S01]  /*450c0*/  ISETP.LT.AND P3, PT, R12, UR5, !P0 ;  /* 0x000000050c007c0c */ /* 0x000fe2000c761270 */
[----:B------:R-:W3:Y:S01]  /*450d0*/  LDCU UR5, c[0x0][0x39c] ;  /* 0x00007380ff0577ac */ /* 0x000ee20008000800 */
[----:B------:R0:W-:Y:S01]  /*450e0*/  @P2 STG.E.U16 desc[UR12][R28.64], R23 ;  /* 0x000000171c002986 */ /* 0x0001e2000c10150c */
[----:B------:R-:W1:Y:S01]  /*450f0*/  LDC R3, c[0x0][0x3b8] ;  /* 0x0000ee00ff037b82 */ /* 0x000e620000000800 */
[----:B------:R-:W2:Y:S02]  /*45100*/  LDCU UR6, c[0x0][0x39c] ;  /* 0x00007380ff0677ac */ /* 0x000ea40008000800 */
[----:B------:R0:W-:Y:S02]  /*45110*/  @P5 STG.E.U16 desc[UR12][R14.64], R24 ;  /* 0x000000180e005986 */ /* 0x0001e4000c10150c */
[----:B0-----:R-:W-:Y:S02]  /*45120*/  IMAD R4, R4, 0x2, R10 ;  /* 0x0000000204047824 */ /* 0x001fe400078e020a */
[----:B------:R-:W4:Y:S01]  /*45130*/  LDL.LU R8, [R1] ;  /* 0x0000000001087983 */ /* 0x000f220000300800 */
[----:B------:R-:W-:-:S02]  /*45140*/  LEA R28, P6, R10, R2, 0x1 ;  /* 0x000000020a1c7211 */ /* 0x000fc400078c08ff */
[----:B-----5:R-:W-:Y:S01]  /*45150*/  ISETP.LT.AND P2, PT, R7, UR4, !P0 ;  /* 0x0000000407007c0c */ /* 0x020fe2000c741270 */
[----:B------:R-:W4:Y:S01]  /*45160*/  LDCU UR4, c[0x0][0x39c] ;  /* 0x00007380ff0477ac */ /* 0x000f220008000800 */
[----:B------:R-:W-:Y:S01]  /*45170*/  LEA.HI.X.SX32 R29, R10, R0, 0x1, P6 ;  /* 0x000000000a1d7211 */ /* 0x000fe200030f0eff */
[----:B------:R-:W5:Y:S01]  /*45180*/  LDL.LU R7, [R1+0xa0] ;  /* 0x0000a00001077983 */ /* 0x000f620000300800 */
[C---:B------:R-:W-:Y:S02]  /*45190*/  LEA R14, P6, R4.reuse, R2, 0x1 ;  /* 0x00000002040e7211 */ /* 0x040fe400078c08ff */
[----:B---3--:R-:W-:Y:S01]  /*451a0*/  ISETP.LT.AND P5, PT, R11, UR5, !P0 ;  /* 0x000000050b007c0c */ /* 0x008fe2000c7a1270 */
[----:B------:R-:W3:Y:S01]  /*451b0*/  LDL.LU R12, [R1+0xa4] ;  /* 0x0000a400010c7983 */ /* 0x000ee20000300800 */
[----:B------:R-:W-:Y:S01]  /*451c0*/  LEA.HI.X.SX32 R15, R4, R0, 0x1, P6 ;  /* 0x00000000040f7211 */ /* 0x000fe200030f0eff */
[----:B------:R-:W5:Y:S02]  /*451d0*/  LDCU UR5, c[0x0][0x39c] ;  /* 0x00007380ff0577ac */ /* 0x000f640008000800 */
[----:B------:R-:W3:Y:S01]  /*451e0*/  LDL.LU R10, [R1+0x4] ;  /* 0x00000400010a7983 */ /* 0x000ee20000300800 */
[----:B-1----:R-:W-:-:S03]  /*451f0*/  IMAD R3, R3, 0x2, R4 ;  /* 0x0000000203037824 */ /* 0x002fc600078e0204 */
[----:B------:R-:W3:Y:S04]  /*45200*/  LDL.LU R11, [R1+0xa8] ;  /* 0x0000a800010b7983 */ /* 0x000ee80000300800 */
[----:B------:R-:W3:Y:S04]  /*45210*/  LDL.LU R4, [R1+0xd1c] ;  /* 0x000d1c0001047983 */ /* 0x000ee80000300800 */
[----:B------:R0:W-:Y:S01]  /*45220*/  @P3 STG.E.U16 desc[UR12][R28.64], R25 ;  /* 0x000000191c003986 */ /* 0x0001e2000c10150c */
[----:B------:R-:W-:Y:S01]  /*45230*/  IMAD R5, R5, 0x2, R3 ;  /* 0x0000000205057824 */ /* 0x000fe200078e0203 */
[----:B0-----:R-:W-:-:S04]  /*45240*/  LEA R28, P6, R3, R2, 0x1 ;  /* 0x00000002031c7211 */ /* 0x001fc800078c08ff */
[----:B------:R-:W-:Y:S02]  /*45250*/  LEA.HI.X.SX32 R29, R3, R0, 0x1, P6 ;  /* 0x00000000031d7211 */ /* 0x000fe400030f0eff */
[----:B------:R-:W0:Y:S01]  /*45260*/  LDC R3, c[0x0][0x3b8] ;  /* 0x0000ee00ff037b82 */ /* 0x000e220000000800 */
[----:B------:R1:W-:Y:S04]  /*45270*/  @P4 STG.E.U16 desc[UR12][R14.64], R26 ;  /* 0x0000001a0e004986 */ /* 0x0003e8000c10150c */
[----:B------:R0:W-:Y:S01]  /*45280*/  @P2 STG.E.U16 desc[UR12][R28.64], R27 ;  /* 0x0000001b1c002986 */ /* 0x0001e2000c10150c */
[----:B-1----:R-:W-:-:S04]  /*45290*/  LEA R14, P4, R5, R2, 0x1 ;  /* 0x00000002050e7211 */ /* 0x002fc800078808ff */
[----:B------:R-:W-:Y:S01]  /*452a0*/  LEA.HI.X.SX32 R15, R5, R0, 0x1, P4 ;  /* 0x00000000050f7211 */ /* 0x000fe200020f0eff */
[----:B0-----:R-:W-:-:S05]  /*452b0*/  IMAD R3, R3, 0x2, R5 ;  /* 0x0000000203037824 */ /* 0x001fca00078e0205 */
[----:B------:R-:W-:-:S04]  /*452c0*/  LEA R28, P2, R3, R2, 0x1 ;  /* 0x00000002031c7211 */ /* 0x000fc800078408ff */
[----:B------:R-:W-:Y:S02]  /*452d0*/  LEA.HI.X.SX32 R29, R3, R0, 0x1, P2 ;  /* 0x00000000031d7211 */ /* 0x000fe400010f0eff */
[----:B--2---:R-:W-:Y:S01]  /*452e0*/  ISETP.LT.AND P3, PT, R6, UR6, !P0 ;  /* 0x0000000606007c0c */ /* 0x004fe2000c761270 */
[----:B------:R-:W0:Y:S01]  /*452f0*/  LDCU UR6, c[0x0][0x39c] ;  /* 0x00007380ff0677ac */ /* 0x000e220008000800 */
[----:B------:R-:W1:Y:S01]  /*45300*/  LDC R6, c[0x0][0x3b8] ;  /* 0x0000ee00ff067b82 */ /* 0x000e620000000800 */
[----:B----4-:R-:W-:Y:S01]  /*45310*/  ISETP.LT.AND P6, PT, R9, UR4, !P0 ;  /* 0x0000000409007c0c */ /* 0x010fe2000c7c1270 */
[----:B------:R-:W2:Y:S01]  /*45320*/  LDCU UR4, c[0x0][0x39c] ;  /* 0x00007380ff0477ac */ /* 0x000ea20008000800 */
[----:B------:R-:W4:Y:S04]  /*45330*/  LDL.LU R9, [R1+0xac] ;  /* 0x0000ac0001097983 */ /* 0x000f280000300800 */
[----:B------:R-:W4:Y:S01]  /*45340*/  LDL.LU R5, [R1+0xd18] ;  /* 0x000d180001057983 */ /* 0x000f220000300800 */
[----:B-----5:R-:W-:Y:S01]  /*45350*/  ISETP.LT.AND P4, PT, R7, UR5, !P0 ;  /* 0x0000000507007c0c */ /* 0x020fe2000c781270 */
[----:B------:R-:W5:Y:S02]  /*45360*/  LDCU UR5, c[0x0][0x39c] ;  /* 0x00007380ff0577ac */ /* 0x000f640008000800 */
[----:B------:R-:W4:Y:S01]  /*45370*/  LDL.LU R7, [R1+0x120] ;  /* 0x0001200001077983 */ /* 0x000f220000300800 */
[----:B---3--:R-:W-:-:S02]  /*45380*/  PRMT R4, R8, 0x7632, R4 ;  /* 0x0000763208047816 */ /* 0x008fc40000000004 */
[----:B--2---:R-:W-:Y:S01]  /*45390*/  ISETP.LT.AND P2, PT, R11, UR4, !P0 ;  /* 0x000000040b007c0c */ /* 0x004fe2000c741270 */
[----:B------:R-:W2:Y:S01]  /*453a0*/  LDC R8, c[0x0][0x3b8] ;  /* 0x0000ee00ff087b82 */ /* 0x000ea20000000800 */
[----:B------:R-:W3:Y:S01]  /*453b0*/  LDCU UR4, c[0x0][0x39c] ;  /* 0x00007380ff0477ac */ /* 0x000ee20008000800 */
[----:B------:R0:W-:Y:S02]  /*453c0*/  @P5 STG.E.U16 desc[UR12][R14.64], R4 ;  /* 0x000000040e005986 */ /* 0x0001e4000c10150c */
[----:B0-----:R-:W-:Y:S02]  /*453d0*/  PRMT R4, R10, 0x7632, R4 ;  /* 0x000076320a047816 */ /* 0x001fe40000000004 */
[----:B------:R-:W2:Y:S04]  /*453e0*/  LDL.LU.64 R14, [R1+0xd10] ;  /* 0x000d1000010e7983 */ /* 0x000ea80000300a00 */
[----:B------:R0:W-:Y:S04]  /*453f0*/  @P3 STG.E.U16 desc[UR12][R28.64], R4 ;  /* 0x000000041c003986 */ /* 0x0001e8000c10150c */
[----:B0-----:R-:W4:Y:S01]  /*45400*/  LDL.LU R29, [R1+0x8] ;  /* 0x00000800011d7983 */ /* 0x001f220000300800 */
[----:B------:R-:W-:Y:S01]  /*45410*/  ISETP.LT.AND P5, PT, R12, UR6, !P0 ;  /* 0x000000060c007c0c */ /* 0x000fe2000c7a1270 */
[----:B-1----:R-:W-:Y:S01]  /*45420*/  IMAD R12, R6, 0x2, R3 ;  /* 0x00000002060c7824 */ /* 0x002fe200078e0203 */
[----:B------:R-:W0:Y:S01]  /*45430*/  LDCU UR6, c[0x0][0x39c] ;  /* 0x00007380ff0677ac */ /* 0x000e220008000800 */
[----:B------:R-:W1:Y:S03]  /*45440*/  LDC R3, c[0x0][0x3b8] ;  /* 0x0000ee00ff037b82 */ /* 0x000e660000000800 */
[----:B------:R-:W-:-:S04]  /*45450*/  LEA R10, P3, R12, R2, 0x1 ;  /* 0x000000020c0a7211 */ /* 0x000fc800078608ff */
[----:B------:R-:W-:Y:S01]  /*45460*/  LEA.HI.X.SX32 R11, R12, R0, 0x1, P3 ;  /* 0x000000000c0b7211 */ /* 0x000fe200018f0eff */
[----:B------:R-:W0:Y:S01]  /*45470*/  LDC R6, c[0x0][0x3b8] ;  /* 0x0000ee00ff067b82 */ /* 0x000e220000000800 */
[----:B-1----:R-:W-:Y:S02]  /*45480*/  IMAD R3, R3, 0x2, R12 ;  /* 0x0000000203037824 */ /* 0x002fe400078e020c */
[----:B------:R-:W2:Y:S01]  /*45490*/  LDL.LU R12, [R1+0xd08] ;  /* 0x000d0800010c7983 */ /* 0x000ea20000300800 */
[----:B----4-:R-:W-:-:S03]  /*454a0*/  PRMT R5, R29, 0x7632, R5 ;  /* 0x000076321d057816 */ /* 0x010fc60000000005 */
[----:B------:R-:W4:Y:S01]  /*454b0*/  LDL.LU R29, [R1+0xc] ;  /* 0x00000c00011d7983 */ /* 0x000f220000300800 */
[----:B------:R-:W-:-:S03]  /*454c0*/  LEA R28, P3, R3, R2, 0x1 ;  /* 0x00000002031c7211 */ /* 0x000fc600078608ff */
[----:B------:R1:W-:Y:S04]  /*454d0*/  @P6 STG.E.U16 desc[UR12][R10.64], R5 ;  /* 0x000000050a006986 */ /* 0x0003e8000c10150c */
[----:B-1----:R-:W3:Y:S01]  /*454e0*/  LDL.LU.64 R10, [R1+0xd00] ;  /* 0x000d0000010a7983 */ /* 0x002ee20000300a00 */
[----:B------:R-:W-:Y:S02]  /*454f0*/  PRMT R5, R5, 0x7632, R5 ;  /* 0x0000763205057816 */ /* 0x000fe40000000005 */
[----:B----4-:R-:W-:Y:S02]  /*45500*/  PRMT R4, R29, 0x7632, R4 ;  /* 0x000076321d047816 */ /* 0x010fe40000000004 */
[----:B------:R-:W-:Y:S01]  /*45510*/  LEA.HI.X.SX32 R29, R3, R0, 0x1, P3 ;  /* 0x00000000031d7211 */ /* 0x000fe200018f0eff */
[----:B--2---:R-:W-:-:S04]  /*45520*/  IMAD R3, R8, 0x2, R3 ;  /* 0x0000000208037824 */ /* 0x004fc800078e0203 */
[----:B------:R1:W-:Y:S01]  /*45530*/  @P4 STG.E.U16 desc[UR12][R28.64], R4 ;  /* 0x000000041c004986 */ /* 0x0003e2000c10150c */
[----:B-----5:R-:W-:Y:S01]  /*45540*/  ISETP.LT.AND P3, PT, R9, UR5, !P0 ;  /* 0x0000000509007c0c */ /* 0x020fe2000c761270 */
[----:B0-----:R-:W-:Y:S01]  /*45550*/  IMAD R8, R6, 0x2, R3 ;  /* 0x0000000206087824 */ /* 0x001fe200078e0203 */
[----:B------:R-:W0:Y:S01]  /*45560*/  LDCU UR5, c[0x0][0x39c] ;  /* 0x00007380ff0577ac */ /* 0x000e220008000800 */
[----:B------:R-:W2:Y:S01]  /*45570*/  LDL.LU R9, [R1+0xcfc] ;  /* 0x000cfc0001097983 */ /* 0x000ea20000300800 */
[C---:B-1----:R-:W-:Y:S02]  /*45580*/  LEA R28, P4, R3.reuse, R2, 0x1 ;  /* 0x00000002031c7211 */ /* 0x042fe400078808ff */
[----:B------:R-:W-:Y:S02]  /*45590*/  PRMT R4, R4, 0x7632, R4 ;  /* 0x0000763204047816 */ /* 0x000fe40000000004 */
[----:B------:R-:W-:Y:S02]  /*455a0*/  LEA.HI.X.SX32 R29, R3, R0, 0x1, P4 ;  /* 0x00000000031d7211 */ /* 0x000fe400020f0eff */
[----:B------:R-:W1:Y:S03]  /*455b0*/  LDC R3, c[0x0][0x3b8] ;  /* 0x0000ee00ff037b82 */ /* 0x000e660000000800 */
[----:B------:R4:W-:Y:S04]  /*455c0*/  @P5 STG.E.U16 desc[UR12][R28.64], R4 ;  /* 0x000000041c005986 */ /* 0x0009e8000c10150c */
[----:B----4-:R-:W4:Y:S04]  /*455d0*/  LDL.LU R4, [R1+0x124] ;  /* 0x0001240001047983 */ /* 0x010f280000300800 */
[----:B------:R-:W0:Y:S04]  /*455e0*/  LDL.LU R28, [R1+0x128] ;  /* 0x00012800011c7983 */ /* 0x000e280000300800 */
[----:B------:R-:W5:Y:S01]  /*455f0*/  LDL.LU R29, [R1+0x12c] ;  /* 0x00012c00011d7983 */ /* 0x000f620000300800 */
[----:B------:R-:W-:-:S02]  /*45600*/  LEA R6, P6, R8, R2, 0x1 ;  /* 0x0000000208067211 */ /* 0x000fc400078c08ff */
[----:B---3--:R-:W-:Y:S01]  /*45610*/  ISETP.LT.AND P4, PT, R7, UR4, !P0 ;  /* 0x0000000407007c0c */ /* 0x008fe2000c781270 */
[----:B-1----:R-:W-:Y:S01]  /*45620*/  IMAD R3, R3, 0x2, R8 ;  /* 0x0000000203037824 */ /* 0x002fe200078e0208 */
[----:B------:R-:W-:Y:S01]  /*45630*/  LEA.HI.X.SX32 R7, R8, R0, 0x1, P6 ;  /* 0x0000000008077211 */ /* 0x000fe200030f0eff */
[----:B------:R-:W1:Y:S01]  /*45640*/  LDCU UR4, c[0x0][0x39c] ;  /* 0x00007380ff0477ac */ /* 0x000e620008000800 */
[----:B------:R-:W3:Y:S04]  /*45650*/  LDL.LU R8, [R1+0xcf8] ;  /* 0x000cf80001087983 */ /* 0x000ee80000300800 */
[----:B------:R1:W-:Y:S04]  /*45660*/  @P2 STG.E.U16 desc[UR12][R6.64], R5 ;  /* 0x0000000506002986 */ /* 0x0003e8000c10150c */
[----:B-1----:R-:W2:Y:S01]  /*45670*/  LDL.LU.64 R6, [R1+0xcf0] ;  /* 0x000cf00001067983 */ /* 0x002ea20000300a00 */
[----:B----4-:R-:W-:Y:S01]  /*45680*/  ISETP.LT.AND P5, PT, R4, UR6, !P0 ;  /* 0x0000000604007c0c */ /* 0x010fe2000c7a1270 */
[----:B------:R-:W1:Y:S01]  /*45690*/  LDCU UR6, c[0x0][0x39c] ;  /* 0x00007380ff0677ac */ /* 0x000e620008000800 */
[----:B------:R-:W-:-:S04]  /*456a0*/  LEA R4, P6, R3, R2, 0x1 ;  /* 0x0000000203047211 */ /* 0x000fc800078c08ff */
[----:B------:R-:W-:Y:S02]  /*456b0*/  LEA.HI.X.SX32 R5, R3, R0, 0x1, P6 ;  /* 0x0000000003057211 */ /* 0x000fe400030f0eff */
[----:B-----5:R-:W-:Y:S01]  /*456c0*/  ISETP.LT.AND P6, PT, R29, UR7, !P0 ;  /* 0x000000071d007c0c */ /* 0x020fe2000c7c1270 */
[----:B------:R-:W4:Y:S01]  /*456d0*/  LDCU UR7, c[0x0][0x39c] ;  /* 0x00007380ff0777ac */ /* 0x000f220008000800 */
[----:B------:R-:W5:Y:S01]  /*456e0*/  LDC R29, c[0x0][0x3b8] ;  /* 0x0000ee00ff1d7b82 */ /* 0x000f620000000800 */
[----:B--2---:R-:W-:Y:S01]  /*456f0*/  PRMT R6, R6, 0x7632, R6 ;  /* 0x0000763206067816 */ /* 0x004fe20000000006 */
[----:B-----5:R-:W-:-:S04]  /*45700*/  IMAD R3, R29, 0x2, R3 ;  /* 0x000000021d037824 */ /* 0x020fc800078e0203 */
[----:B------:R2:W-:Y:S01]  /*45710*/  @P3 STG.E.U16 desc[UR12][R4.64], R6 ;  /* 0x0000000604003986 */ /* 0x0005e2000c10150c */
[----:B---3--:R-:W-:Y:S01]  /*45720*/  PRMT R8, R7, 0x7632, R8 ;  /* 0x0000763207087816 */ /* 0x008fe20000000008 */
[----:B------:R-:W3:Y:S01]  /*45730*/  LDC R29, c[0x0][0x3b8] ;  /* 0x0000ee00ff1d7b82 */ /* 0x000ee20000000800 */
[----:B--2---:R-:W-:-:S04]  /*45740*/  LEA R6, P3, R3, R2, 0x1 ;  /* 0x0000000203067211 */ /* 0x004fc800078608ff */
[----:B------:R-:W-:-:S05]  /*45750*/  LEA.HI.X.SX32 R7, R3, R0, 0x1, P3 ;  /* 0x0000000003077211 */ /* 0x000fca00018f0eff */
[----:B------:R2:W-:Y:S04]  /*45760*/  @P4 STG.E.U16 desc[UR12][R6.64], R8 ;  /* 0x0000000806004986 */ /* 0x0005e8000c10150c */
[----:B--2---:R-:W2:Y:S01]  /*45770*/  LDL.LU R7, [R1+0x130] ;  /* 0x0001300001077983 */ /* 0x004ea20000300800 */
[----:B---3--:R-:W-:Y:S02]  /*45780*/  IMAD R5, R29, 0x2, R3 ;  /* 0x000000021d057824 */ /* 0x008fe400078e0203 */
[----:B------:R-:W3:Y:S03]  /*45790*/  LDC R3, c[0x0][0x3b8] ;  /* 0x0000ee00ff037b82 */ /* 0x000ee60000000800 */
[----:B------:R-:W-:-:S02]  /*457a0*/  LEA R4, P3, R5, R2, 0x1 ;  /* 0x0000000205047211 */ /* 0x000fc400078608ff */
[----:B------:R-:W-:Y:S02]  /*457b0*/  PRMT R9, R8, 0x7632, R9 ;  /* 0x0000763208097816 */ /* 0x000fe40000000009 */
[----:B------:R-:W1:Y:S01]  /*457c0*/  LDL.LU R8, [R1+0x138] ;  /* 0x0001380001087983 */ /* 0x000e620000300800 */
[----:B0-----:R-:W-:Y:S01]  /*457d0*/  ISETP.LT.AND P2, PT, R28, UR5, !P0 ;  /* 0x000000051c007c0c */ /* 0x001fe2000c741270 */
[----:B------:R-:W0:Y:S01]  /*457e0*/  LDCU UR5, c[0x0][0x39c] ;  /* 0x00007380ff0577ac */ /* 0x000e220008000800 */
[----:B------:R-:W5:Y:S08]  /*457f0*/  LDC R28, c[0x0][0x3b8] ;  /* 0x0000ee00ff1c7b82 */ /* 0x000f700000000800 */
[----:B------:R-:W0:Y:S01]  /*45800*/  LDC R29, c[0x0][0x3b8] ;  /* 0x0000ee00ff1d7b82 */ /* 0x000e220000000800 */
[----:B---3--:R-:W-:Y:S01]  /*45810*/  IMAD R3, R3, 0x2, R5 ;  /* 0x0000000203037824 */ /* 0x008fe200078e0205 */
[----:B------:R-:W-:-:S02]  /*45820*/  LEA.HI.X.SX32 R5, R5, R0, 0x1, P3 ;  /* 0x0000000005057211 */ /* 0x000fc400018f0eff */
[----:B--2---:R-:W-:Y:S02]  /*45830*/  ISETP.LT.AND P3, PT, R7, UR4, !P0 ;  /* 0x0000000407007c0c */ /* 0x004fe4000c761270 */
[----:B------:R-:W-:Y:S01]  /*45840*/  LEA R6, P4, R3, R2, 0x1 ;  /* 0x0000000203067211 */ /* 0x000fe200078808ff */
[----:B------:R-:W0:Y:S01]  /*45850*/  LDL.LU R7, [R1+0x134] ;  /* 0x0001340001077983 */ /* 0x000e220000300800 */
[----:B------:R-:W-:Y:S01]  /*45860*/  PRMT R10, R10, 0x7632, R10 ;  /* 0x000076320a0a7816 */ /* 0x000fe2000000000a */
[----:B------:R-:W2:Y:S02]  /*45870*/  LDCU UR4, c[0x0][0x39c] ;  /* 0x00007380ff0477ac */ /* 0x000ea40008000800 */
[----:B------:R3:W-:Y:S02]  /*45880*/  @P5 STG.E.U16 desc[UR12][R4.64], R9 ;  /* 0x0000000904005986 */ /* 0x0007e4000c10150c */
[----:B---3--:R-:W-:Y:S01]  /*45890*/  PRMT R9, R9, 0x7632, R9 ;  /* 0x0000763209097816 */ /* 0x008fe20000000009 */
[----:B------:R-:W3:Y:S01]  /*458a0*/  LDC R5, c[0x0][0x3b8] ;  /* 0x0000ee00ff057b82 */ /* 0x000ee20000000800 */
[----:B0-----:R-:W-:Y:S01]  /*458b0*/  ISETP.LT.AND P5, PT, R7, UR5, !P0 ;  /* 0x0000000507007c0c */ /* 0x001fe2000c7a1270 */
[----:B------:R-:W0:Y:S01]  /*458c0*/  LDCU UR5, c[0x0][0x39c] ;  /* 0x00007380ff0577ac */ /* 0x000e220008000800 */
[----:B------:R-:W-:Y:S01]  /*458d0*/  LEA.HI.X.SX32 R7, R3, R0, 0x1, P4 ;  /* 0x0000000003077211 */ /* 0x000fe200020f0eff */
[----:B-----5:R-:W-:Y:S01]  /*458e0*/  IMAD R3, R28, 0x2, R3 ;  /* 0x000000021c037824 */ /* 0x020fe200078e0203 */
[----:B-1----:R-:W-:-:S03]  /*458f0*/  ISETP.LT.AND P4, PT, R8, UR6, !P0 ;  /* 0x0000000608007c0c */ /* 0x002fc6000c781270 */
[----:B------:R-:W1:Y:S01]  /*45900*/  LDC R28, c[0x0][0x3b8] ;  /* 0x0000ee00ff1c7b82 */ /* 0x000e620000000800 */
[----:B------:R-:W-:Y:S01]  /*45910*/  PRMT R11, R11, 0x7632, R11 ;  /* 0x000076320b0b7816 */ /* 0x000fe2000000000b */
[----:B------:R-:W-:Y:S01]  /*45920*/  IMAD R4, R29, 0x2, R3 ;  /* 0x000000021d047824 */ /* 0x000fe200078e0203 */
[----:B------:R5:W-:Y:S01]  /*45930*/  @P2 STG.E.U16 desc[UR12][R6.64], R9 ;  /* 0x0000000906002986 */ /* 0x000be2000c10150c */
[----:B------:R-:W0:Y:S04]  /*45940*/  LDCU UR6, c[0x0][0x39c] ;  /* 0x00007380ff0677ac */ /* 0x000e280008000800 */
[----:B------:R-:W0:Y:S01]  /*45950*/  LDC R29, c[0x0][0x3b8] ;  /* 0x0000ee00ff1d7b82 */ /* 0x000e220000000800 */
[----:B-----5:R-:W-:-:S04]  /*45960*/  LEA R6, P2, R3, R2, 0x1 ;  /* 0x0000000203067211 */ /* 0x020fc800078408ff */
[----:B------:R-:W-:Y:S02]  /*45970*/  LEA.HI.X.SX32 R7, R3, R0, 0x1, P2 ;  /* 0x0000000003077211 */ /* 0x000fe400010f0eff */
[----:B------:R-:W-:-:S04]  /*45980*/  LEA R8, P2, R4, R2, 0x1 ;  /* 0x0000000204087211 */ /* 0x000fc800078408ff */
[----:B------:R-:W-:Y:S01]  /*45990*/  LEA.HI.X.SX32 R9, R4, R0, 0x1, P2 ;  /* 0x0000000004097211 */ /* 0x000fe200010f0eff */
[----:B------:R5:W-:Y:S01]  /*459a0*/  @P6 STG.E.U16 desc[UR12][R6.64], R10 ;  /* 0x0000000a06006986 */ /* 0x000be2000c10150c */
[----:B0-----:R-:W-:-:S03]  /*459b0*/  IMAD R3, R29, 0x2, R4 ;  /* 0x000000021d037824 */ /* 0x001fc600078e0204 */
[----:B------:R-:W2:Y:S04]  /*459c0*/  LDL.LU R29, [R1+0x2c] ;  /* 0x00002c00011d7983 */ /* 0x000ea80000300800 */
[----:B------:R-:W2:Y:S01]  /*459d0*/  LDL.LU R4, [R1+0x13c] ;  /* 0x00013c0001047983 */ /* 0x000ea20000300800 */
[----:B-----5:R-:W0:Y:S03]  /*459e0*/  LDC R10, c[0x0][0x3b8] ;  /* 0x0000ee00ff0a7b82 */ /* 0x020e260000000800 */
[----:B------:R-:W5:Y:S04]  /*459f0*/  LDL.LU R6, [R1+0x140] ;  /* 0x0001400001067983 */ /* 0x000f680000300800 */
[----:B------:R-:W4:Y:S04]  /*45a00*/  LDL.LU R7, [R1+0x20] ;  /* 0x0000200001077983 */ /* 0x000f280000300800 */
[----:B------:R3:W-:Y:S02]  /*45a10*/  @P3 STG.E.U16 desc[UR12][R8.64], R11 ;  /* 0x0000000b08003986 */ /* 0x0007e4000c10150c */
[----:B---3--:R-:W-:-:S02]  /*45a20*/  IMAD R8, R5, 0x2, R3 ;  /* 0x0000000205087824 */ /* 0x008fc400078e0203 */
[----:B------:R-:W3:Y:S01]  /*45a30*/  LDL.LU R11, [R1+0x24] ;  /* 0x00002400010b7983 */ /* 0x000ee20000300800 */
[----:B------:R-:W0:Y:S01]  /*45a40*/  LDC R9, c[0x0][0x3b8] ;  /* 0x0000ee00ff097b82 */ /* 0x000e220000000800 */
[----:B--2---:R-:W-:Y:S01]  /*45a50*/  ISETP.LT.AND P2, PT, R4, UR4, !P0 ;  /* 0x0000000404007c0c */ /* 0x004fe2000c741270 */
[----:B------:R-:W2:Y:S01]  /*45a60*/  LDCU UR4, c[0x0][0x39c] ;  /* 0x00007380ff0477ac */ /* 0x000ea20008000800 */
[----:B------:R-:W-:-:S04]  /*45a70*/  LEA R4, P6, R3, R2, 0x1 ;  /* 0x0000000203047211 */ /* 0x000fc800078c08ff */
[----:B------:R-:W-:Y:S02]  /*45a80*/  LEA.HI.X.SX32 R5, R3, R0, 0x1, P6 ;  /* 0x0000000003057211 */ /* 0x000fe400030f0eff */
[----:B----4-:R-:W-:Y:S02]  /*45a90*/  PRMT R3, R7, 0x7632, R3 ;  /* 0x0000763207037816 */ /* 0x010fe40000000003 */
[----:B------:R-:W4:Y:S04]  /*45aa0*/  LDL.LU R7, [R1+0x148] ;  /* 0x0001480001077983 */ /* 0x000f280000300800 */
[----:B------:R0:W-:Y:S04]  /*45ab0*/  @P5 STG.E.U16 desc[UR12][R4.64], R3 ;  /* 0x0000000304005986 */ /* 0x0001e8000c10150c */
[----:B0-----:R-:W2:Y:S01]  /*45ac0*/  LDL.LU R3, [R1+0x28] ;  /* 0x0000280001037983 */ /* 0x001ea20000300800 */
[----:B-----5:R-:W-:Y:S01]  /*45ad0*/  ISETP.LT.AND P3, PT, R6, UR5, !P0 ;  /* 0x0000000506007c0c */ /* 0x020fe2000c761270 */
[----:B------:R-:W0:Y:S01]  /*45ae0*/  LDCU UR5, c[0x0][0x39c] ;  /* 0x00007380ff0577ac */ /* 0x000e220008000800 */
[----:B------:R-:W-:-:S02]  /*45af0*/  LEA R6, P6, R8, R2, 0x1 ;  /* 0x0000000208067211 */ /* 0x000fc400078c08ff */
[----:B---3--:R-:W-:Y:S02]  /*45b00*/  PRMT R5, R11, 0x7632, R5 ;  /* 0x000076320b057816 */ /* 0x008fe40000000005 */
[----:B------:R-:W-:Y:S01]  /*45b10*/  PRMT R12, R29, 0x7632, R12 ;  /* 0x000076321d0c7816 */ /* 0x000fe2000000000c */
[----:B------:R-:W3:Y:S01]  /*45b20*/  LDC R11, c[0x0][0x3b8] ;  /* 0x0000ee00ff0b7b82 */ /* 0x000ee20000000800 */
[----:B----4-:R-:W-:Y:S01]  /*45b30*/  ISETP.LT.AND P5, PT, R7, UR6, !P0 ;  /* 0x0000000607007c0c */ /* 0x010fe2000c7a1270 */
[----:B------:R-:W4:Y:S01]  /*45b40*/  LDCU UR6, c[0x0][0x39c] ;  /* 0x00007380ff0677ac */ /* 0x000f220008000800 */
[----:B------:R-:W-:Y:S01]  /*45b50*/  LEA.HI.X.SX32 R7, R8, R0, 0x1, P6 ;  /* 0x0000000008077211 */ /* 0x000fe200030f0eff */
[----:B-1----:R-:W-:Y:S02]  /*45b60*/  IMAD R8, R28, 0x2, R8 ;  /* 0x000000021c087824 */ /* 0x002fe400078e0208 */
[----:B------:R-:W5:Y:S04]  /*45b70*/  LDL.LU R28, [R1+0x158] ;  /* 0x00015800011c7983 */ /* 0x000f680000300800 */
[----:B------:R1:W-:Y:S01]  /*45b80*/  @P4 STG.E.U16 desc[UR12][R6.64], R5 ;  /* 0x0000000506004986 */ /* 0x0003e2000c10150c */
[----:B------:R-:W-:-:S03]  /*45b90*/  LEA R4, P4, R8, R2, 0x1 ;  /* 0x0000000208047211 */ /* 0x000fc600078808ff */
[----:B-1----:R-:W3:Y:S01]  /*45ba0*/  LDL.LU R6, [R1+0x14c] ;  /* 0x00014c0001067983 */ /* 0x002ee20000300800 */
[----:B--2---:R-:W-:Y:S02]  /*45bb0*/  PRMT R7, R3, 0x7632, R7 ;  /* 0x0000763203077816 */ /* 0x004fe40000000007 */
[----:B------:R-:W-:Y:S01]  /*45bc0*/  LEA.HI.X.SX32 R5, R8, R0, 0x1, P4 ;  /* 0x0000000008057211 */ /* 0x000fe200020f0eff */
[----:B------:R-:W-:Y:S02]  /*45bd0*/  IMAD R3, R10, 0x2, R8 ;  /* 0x000000020a037824 */ /* 0x000fe400078e0208 */
[----:B------:R-:W4:Y:S01]  /*45be0*/  LDL.LU R8, [R1+0x154] ;  /* 0x0001540001087983 */ /* 0x000f220000300800 */
[----:B------:R-:W1:Y:S03]  /*45bf0*/  LDC R10, c[0x0][0x3b8] ;  /* 0x0000ee00ff0a7b82 */ /* 0x000e660000000800 */
[----:B------:R-:W2:Y:S04]  /*45c00*/  LDL.LU R29, [R1+0x160] ;  /* 0x00016000011d7983 */ /* 0x000ea80000300800 */
[----:B------:R0:W-:Y:S04]  /*45c10*/  @P2 STG.E.U16 desc[UR12][R4.64], R7 ;  /* 0x0000000704002986 */ /* 0x0001e8000c10150c */
[----:B0-----:R-:W2:Y:S01]  /*45c20*/  LDL.LU R4, [R1+0x150] ;  /* 0x0001500001047983 */ /* 0x001ea20000300800 */
[----:B------:R-:W-:-:S02]  /*45c30*/  IMAD R5, R9, 0x2, R3 ;  /* 0x0000000209057824 */ /* 0x000fc400078e0203 */
[----:B------:R-:W0:Y:S01]  /*45c40*/  LDC R9, c[0x0][0x3b8] ;  /* 0x0000ee00ff097b82 */ /* 0x000e220000000800 */
[----:B------:R-:W-:Y:S02]  /*45c50*/  PRMT R13, R13, 0x7632, R13 ;  /* 0x000076320d0d7816 */ /* 0x000fe4000000000d */
[----:B------:R-:W-:Y:S02]  /*45c60*/  PRMT R14, R14, 0x7632, R14 ;  /* 0x000076320e0e7816 */ /* 0x000fe4000000000e */
[----:B---3--:R-:W-:Y:S01]  /*45c70*/  ISETP.LT.AND P4, PT, R6, UR4, !P0 ;  /* 0x0000000406007c0c */ /* 0x008fe2000c781270 */
[----:B------:R-:W5:Y:S01]  /*45c80*/  LDCU UR4, c[0x0][0x39c] ;  /* 0x00007380ff0477ac */ /* 0x000f620008000800 */
[----:B------:R-:W-:-:S04]  /*45c90*/  LEA R6, P6, R3, R2, 0x1 ;  /* 0x0000000203067211 */ /* 0x000fc800078c08ff */
[----:B------:R-:W-:Y:S01]  /*45ca0*/  LEA.HI.X.SX32 R7, R3, R0, 0x1, P6 ;  /* 0x0000000003077211 */ /* 0x000fe200030f0eff */
[----:B------:R-:W-:Y:S02]  /*45cb0*/  IMAD R3, R11, 0x2, R5 ;  /* 0x000000020b037824 */ /* 0x000fe400078e0205 */
[----:B------:R-:W3:Y:S04]  /*45cc0*/  LDL.LU R11, [R1+0x164] ;  /* 0x00016400010b7983 */ /* 0x000ee80000300800 */
[----:B------:R0:W-:Y:S01]  /*45cd0*/  @P3 STG.E.U16 desc[UR12][R6.64], R12 ;  /* 0x0000000c06003986 */ /* 0x0001e2000c10150c */
[----:B----4-:R-:W-:Y:S01]  /*45ce0*/  ISETP.LT.AND P3, PT, R8, UR6, !P0 ;  /* 0x0000000608007c0c */ /* 0x010fe2000c761270 */
[----:B------:R-:W4:Y:S01]  /*45cf0*/  LDCU UR6, c[0x0][0x39c] ;  /* 0x00007380ff0677ac */ /* 0x000f220008000800 */
[----:B------:R-:W4:Y:S01]  /*45d00*/  LDC R8, c[0x0][0x3b8] ;  /* 0x0000ee00ff087b82 */ /* 0x000f220000000800 */
[----:B0-----:R-:W-:-:S02]  /*45d10*/  PRMT R7, R12, 0x7632, R7 ;  /* 0x000076320c077816 */ /* 0x001fc40000000007 */
[----:B------:R-:W3:Y:S01]  /*45d20*/  LDL.LU R12, [R1+0x15c] ;  /* 0x00015c00010c7983 */ /* 0x000ee20000300800 */
[----:B--2---:R-:W-:Y:S01]  /*45d30*/  ISETP.LT.AND P2, PT, R4, UR5, !P0 ;  /* 0x0000000504007c0c */ /* 0x004fe2000c741270 */
[----:B------:R-:W0:Y:S01]  /*45d40*/  LDCU UR5, c[0x0][0x39c] ;  /* 0x00007380ff0577ac */ /* 0x000e220008000800 */
[----:B------:R-:W-:-:S04]  /*45d50*/  LEA R4, P6, R5, R2, 0x1 ;  /* 0x0000000205047211 */ /* 0x000fc800078c08ff */
[----:B------:R-:W-:Y:S02]  /*45d60*/  LEA.HI.X.SX32 R5, R5, R0, 0x1, P6 ;  /* 0x0000000005057211 */ /* 0x000fe400030f0eff */
[----:B------:R-:W-:-:S03]  /*45d70*/  LEA R6, P6, R3, R2, 0x1 ;  /* 0x0000000203067211 */ /* 0x000fc600078c08ff */
[----:B------:R1:W-:Y:S02]  /*45d80*/  @P5 STG.E.U16 desc[UR12][R4.64], R7 ;  /* 0x0000000704005986 */ /* 0x0003e4000c10150c */
[----:B-1----:R-:W-:Y:S01]  /*45d90*/  IMAD R5, R10, 0x2, R3 ;  /* 0x000000020a057824 */ /* 0x002fe200078e0203 */
[----:B------:R-:W-:Y:S01]  /*45da0*/  LEA.HI.X.SX32 R7, R3, R0, 0x1, P6 ;  /* 0x0000000003077211 */ /* 0x000fe200030f0eff */
[----:B------:R-:W1:Y:S03]  /*45db0*/  LDC R10, c[0x0][0x3b8] ;  /* 0x0000ee00ff0a7b82 */ /* 0x000e660000000800 */
[----:B------:R-:W-:Y:S01]  /*45dc0*/  LEA R4, P6, R5, R2, 0x1 ;  /* 0x0000000205047211 */ /* 0x000fe200078c08ff */
[----:B------:R-:W-:-:S03]  /*45dd0*/  IMAD R3, R9, 0x2, R5 ;  /* 0x0000000209037824 */ /* 0x000fc600078e0205 */
[----:B------:R-:W-:Y:S01]  /*45de0*/  LEA.HI.X.SX32 R5, R5, R0, 0x1, P6 ;  /* 0x0000000005057211 */ /* 0x000fe200030f0eff */
[----:B------:R2:W-:Y:S01]  /*45df0*/  @P4 STG.E.U16 desc[UR12][R6.64], R13 ;  /* 0x0000000d06004986 */ /* 0x0005e2000c10150c */
[----:B-----5:R-:W-:Y:S01]  /*45e00*/  ISETP.LT.AND P5, PT, R28, UR4, !P0 ;  /* 0x000000041c007c0c */ /* 0x020fe2000c7a1270 */
[----:B------:R-:W3:Y:S01]  /*45e10*/  LDCU UR4, c[0x0][0x39c] ;  /* 0x00007380ff0477ac */ /* 0x000ee20008000800 */
[----:B------:R-:W5:Y:S01]  /*45e20*/  LDC R9, c[0x0][0x3b8] ;  /* 0x0000ee00ff097b82 */ /* 0x000f620000000800 */
[----:B------:R0:W-:Y:S01]  /*45e30*/  @P2 STG.E.U16 desc[UR12][R4.64], R14 ;  /* 0x0000000e04002986 */ /* 0x0001e2000c10150c */
[----:B----4-:R-:W-:Y:S01]  /*45e40*/  ISETP.LT.AND P2, PT, R29, UR6, !P0 ;  /* 0x000000061d007c0c */ /* 0x010fe2000c741270 */
[----:B------:R-:W4:Y:S02]  /*45e50*/  LDCU UR6, c[0x0][0x39c] ;  /* 0x00007380ff0677ac */ /* 0x000f240008000800 */
[----:B------:R-:W4:Y:S04]  /*45e60*/  LDL.LU R28, [R1+0x168] ;  /* 0x00016800011c7983 */ /* 0x000f280000300800 */
[----:B------:R-:W4:Y:S01]  /*45e70*/  LDL.LU R29, [R1+0x16c] ;  /* 0x00016c00011d7983 */ /* 0x000f220000300800 */
[----:B--2---:R-:W-:-:S02]  /*45e80*/  LEA R6, P6, R3, R2, 0x1 ;  /* 0x0000000203067211 */ /* 0x004fc400078c08ff */
[----:B------:R-:W-:Y:S02]  /*45e90*/  PRMT R15, R15, 0x7632, R15 ;  /* 0x000076320f0f7816 */ /* 0x000fe4000000000f */
[----:B------:R-:W-:Y:S01]  /*45ea0*/  LEA.HI.X.SX32 R7, R3, R0, 0x1, P6 ;  /* 0x0000000003077211 */ /* 0x000fe200030f0eff */
[----:B------:R-:W-:Y:S01]  /*45eb0*/  IMAD R3, R8, 0x2, R3 ;  /* 0x0000000208037824 */ /* 0x000fe200078e0203 */
[----:B------:R-:W-:Y:S01]  /*45ec0*/  PRMT R16, R16, 0x7632, R16 ;  /* 0x0000763210107816 */ /* 0x000fe20000000010 */
[----:B------:R-:W2:Y:S02]  /*45ed0*/  LDC R8, c[0x0][0x3b8] ;  /* 0x0000ee00ff087b82 */ /* 0x000ea40000000800 */
[----:B------:R1:W-:Y:S01]  /*45ee0*/  @P3 STG.E.U16 desc[UR12][R6.64], R15 ;  /* 0x0000000f06003986 */ /* 0x0003e2000c10150c */
[----:B0-----:R-:W-:-:S04]  /*45ef0*/  LEA R4, P6, R3, R2, 0x1 ;  /* 0x0000000203047211 */ /* 0x001fc800078c08ff */
[----:B------:R-:W-:Y:S01]  /*45f00*/  LEA.HI.X.SX32 R5, R3, R0, 0x1, P6 ;  /* 0x0000000003057211 */ /* 0x000fe200030f0eff */
[----:B-1----:R-:W-:-:S04]  /*45f10*/  IMAD R7, R10, 0x2, R3 ;  /* 0x000000020a077824 */ /* 0x002fc800078e0203 */
[----:B------:R0:W-:Y:S01]  /*45f20*/  @P5 STG.E.U16 desc[UR12][R4.64], R16 ;  /* 0x0000001004005986 */ /* 0x0001e2000c10150c */
[----:B------:R-:W1:Y:S01]  /*45f30*/  LDC R3, c[0x0][0x3b8] ;  /* 0x0000ee00ff037b82 */ /* 0x000e620000000800 */
[----:B------:R-:W-:Y:S02]  /*45f40*/  LEA R6, P6, R7, R2, 0x1 ;  /* 0x0000000207067211 */ /* 0x000fe400078c08ff */
[----:B------:R-:W-:-:S05]  /*45f50*/  PRMT R17, R17, 0x7632, R17 ;  /* 0x0000763211117816 */ /* 0x000fca0000000011 */
[----:B------:R-:W0:Y:S01]  /*45f60*/  LDC R10, c[0x0][0x3b8] ;  /* 0x0000ee00ff0a7b82 */ /* 0x000e220000000800 */
[----:B---3--:R-:W-:Y:S01]  /*45f70*/  ISETP.LT.AND P3, PT, R11, UR4, !P0 ;  /* 0x000000040b007c0c */ /* 0x008fe2000c761270 */
[----:B------:R-:W3:Y:S01]  /*45f80*/  LDCU UR4, c[0x0][0x39c] ;  /* 0x00007380ff0477ac */ /* 0x000ee20008000800 */
[----:B------:R-:W-:Y:S01]  /*45f90*/  ISETP.LT.AND P4, PT, R12, UR5, !P0 ;  /* 0x000000050c007c0c */ /* 0x000fe2000c781270 */
[----:B------:R-:W4:Y:S01]  /*45fa0*/  LDCU UR5, c[0x0][0x39c] ;  /* 0x00007380ff0577ac */ /* 0x000f220008000800 */
[----:B------:R-:W3:Y:S04]  /*45fb0*/  LDL.LU R12, [R1+0x174] ;  /* 0x00017400010c7983 */ /* 0x000ee80000300800 */
[----:B------:R-:W3:Y:S01]  /*45fc0*/  LDL.LU R15, [R1+0x170] ;  /* 0x00017000010f7983 */ /* 0x000ee20000300800 */
[----:B-----5:R-:W-:-:S03]  /*45fd0*/  IMAD R11, R9, 0x2, R7 ;  /* 0x00000002090b7824 */ /* 0x020fc600078e0207 */
[----:B------:R-:W5:Y:S01]  /*45fe0*/  LDL.LU R14, [R1+0x178] ;  /* 0x00017800010e7983 */ /* 0x000f620000300800 */
[----:B------:R-:W1:Y:S01]  /*45ff0*/  LDC R9, c[0x0][0x3b8] ;  /* 0x0000ee00ff097b82 */ /* 0x000e620000000800 */
[----:B0-----:R-:W-:Y:S02]  /*46000*/  LEA R4, P5, R11, R2, 0x1 ;  /* 0x000000020b047211 */ /* 0x001fe400078a08ff */
[-C--:B------:R-:W-:Y:S02]  /*46010*/  LEA.HI.X.SX32 R7, R7, R0.reuse, 0x1, P6 ;  /* 0x0000000007077211 */ /* 0x080fe400030f0eff */
[----:B------:R-:W-:Y:S02]  /*46020*/  LEA.HI.X.SX32 R5, R11, R0, 0x1, P5 ;  /* 0x000000000b057211 */ /* 0x000fe400028f0eff */
[----:B----4-:R-:W-:Y:S01]  /*46030*/  ISETP.LT.AND P6, PT, R28, UR5, !P0 ;  /* 0x000000051c007c0c */ /* 0x010fe2000c7c1270 */
[----:B--2---:R-:W-:Y:S01]  /*46040*/  IMAD R13, R8, 0x2, R11 ;  /* 0x00000002080d7824 */ /* 0x004fe200078e020b */
[----:B------:R-:W2:Y:S01]  /*46050*/  LDL.LU R28, [R1+0x17c] ;  /* 0x00017c00011c7983 */ /* 0x000ea20000300800 */
[----:B------:R-:W0:Y:S01]  /*46060*/  LDC R11, c[0x0][0x3b8] ;  /* 0x0000ee00ff0b7b82 */ /* 0x000e220000000800 */
[----:B---3--:R-:W-:Y:S01]  /*46070*/  ISETP.LT.AND P5, PT, R29, UR4, !P0 ;  /* 0x000000041d007c0c */ /* 0x008fe2000c7a1270 */
[----:B------:R-:W5:Y:S01]  /*46080*/  LDCU UR4, c[0x0][0x39c] ;  /* 0x00007380ff0477ac */ /* 0x000f620008000800 */
[----:B------:R-:W3:Y:S01]  /*46090*/  LDL.LU R29, [R1+0x144] ;  /* 0x00014400011d7983 */ /* 0x000ee20000300800 */
[----:B------:R-:W-:-:S02]  /*460a0*/  PRMT R18, R18, 0x7632, R18 ;  /* 0x0000763212127816 */ /* 0x000fc40000000012 */
[----:B------:R-:W-:Y:S01]  /*460b0*/  PRMT R19, R19, 0x7632, R19 ;  /* 0x0000763213137816 */ /* 0x000fe20000000013 */
[----:B------:R4:W-:Y:S01]  /*460c0*/  @P4 STG.E.U16 desc[UR12][R6.64], R17 ;  /* 0x0000001106004986 */ /* 0x0009e2000c10150c */
[----:B------:R-:W-:Y:S01]  /*460d0*/  PRMT R20, R20, 0x7632, R20 ;  /* 0x0000763214147816 */ /* 0x000fe20000000014 */
[----:B------:R-:W2:Y:S01]  /*460e0*/  LDCU UR5, c[0x0][0x39c] ;  /* 0x00007380ff0577ac */ /* 0x000ea20008000800 */
[----:B----4-:R-:W-:-:S04]  /*460f0*/  LEA R6, P4, R13, R2, 0x1 ;  /* 0x000000020d067211 */ /* 0x010fc800078808ff */
[----:B------:R-:W-:Y:S01]  /*46100*/  LEA.HI.X.SX32 R7, R13, R0, 0x1, P4 ;  /* 0x000000000d077211 */ /* 0x000fe200020f0eff */
[----:B-1----:R-:W-:Y:S02]  /*46110*/  IMAD R13, R3, 0x2, R13 ;  /* 0x00000002030d7824 */ /* 0x002fe400078e020d */
[----:B------:R-:W1:Y:S01]  /*46120*/  LDC R3, c[0x0][0x3b8] ;  /* 0x0000ee00ff037b82 */ /* 0x000e620000000800 */
[----:B------:R4:W-:Y:S04]  /*46130*/  @P2 STG.E.U16 desc[UR12][R4.64], R18 ;  /* 0x0000001204002986 */ /* 0x0009e8000c10150c */
[----:B------:R4:W-:Y:S01]  /*46140*/  @P3 STG.E.U16 desc[UR12][R6.64], R19 ;  /* 0x0000001306003986 */ /* 0x0009e2000c10150c */
[----:B------:R-:W-:Y:S01]  /*46150*/  LEA R8, P3, R13, R2, 0x1 ;  /* 0x000000020d087211 */ /* 0x000fe200078608ff */
[----:B----4-:R-:W-:-:S03]  /*46160*/  IMAD R5, R9, 0x2, R13 ;  /* 0x0000000209057824 */ /* 0x010fc600078e020d */
[----:B------:R-:W-:Y:S02]  /*46170*/  LEA.HI.X.SX32 R9, R13, R0, 0x1, P3 ;  /* 0x000000000d097211 */ /* 0x000fe400018f0eff */
[----:B------:R-:W4:Y:S01]  /*46180*/  LDC R13, c[0x0][0x3b8] ;  /* 0x0000ee00ff0d7b82 */ /* 0x000f220000000800 */
[----:B------:R-:W-:Y:S01]  /*46190*/  IMAD R7, R10, 0x2, R5 ;  /* 0x000000020a077824 */ /* 0x000fe200078e0205 */
[-C--:B------:R-:W-:Y:S01]  /*461a0*/  LEA R4, P3, R5, R2.reuse, 0x1 ;  /* 0x0000000205047211 */ /* 0x080fe200078608ff */
[----:B------:R1:W-:Y:S02]  /*461b0*/  @P6 STG.E.U16 desc[UR12][R8.64], R20 ;  /* 0x0000001408006986 */ /* 0x0003e4000c10150c */
[----:B0-----:R-:W-:Y:S01]  /*461c0*/  IMAD R11, R11, 0x2, R7 ;  /* 0x000000020b0b7824 */ /* 0x001fe200078e0207 */
[----:B------:R-:W-:Y:S02]  /*461d0*/  LEA R6, P6, R7, R2, 0x1 ;  /* 0x0000000207067211 */ /* 0x000fe400078c08ff */
[----:B------:R-:W0:Y:S01]  /*461e0*/  LDC R10, c[0x0][0x3b8] ;  /* 0x0000ee00ff0a7b82 */ /* 0x000e220000000800 */
[----:B------:R-:W-:-:S02]  /*461f0*/  LEA.HI.X.SX32 R5, R5, R0, 0x1, P3 ;  /* 0x0000000005057211 */ /* 0x000fc400018f0eff */
[----:B------:R-:W-:Y:S01]  /*46200*/  PRMT R21, R21, 0x7632, R21 ;  /* 0x0000763215157816 */ /* 0x000fe20000000015 */
[----:B-1----:R-:W-:Y:S01]  /*46210*/  IMAD R3, R3, 0x2, R11 ;  /* 0x0000000203037824 */ /* 0x002fe200078e020b */
[----:B------:R-:W-:Y:S02]  /*46220*/  LEA.HI.X.SX32 R7, R7, R0, 0x1, P6 ;  /* 0x0000000007077211 */ /* 0x000fe400030f0eff */
[----:B------:R-:W-:Y:S01]  /*46230*/  PRMT R22, R22, 0x7632, R22 ;  /* 0x0000763216167816 */ /* 0x000fe20000000016 */
[----:B------:R1:W-:Y:S01]  /*46240*/  @P5 STG.E.U16 desc[UR12][R4.64], R21 ;  /* 0x0000001504005986 */ /* 0x0003e2000c10150c */
[----:B------:R-:W-:Y:S02]  /*46250*/  LEA R8, P6, R11, R2, 0x1 ;  /* 0x000000020b087211 */ /* 0x000fe400078c08ff */
[----:B------:R-:W-:Y:S02]  /*46260*/  PRMT R23, R23, 0x7632, R23 ;  /* 0x0000763217177816 */ /* 0x000fe40000000017 */
[----:B------:R-:W-:-:S02]  /*46270*/  LEA.HI.X.SX32 R9, R11, R0, 0x1, P6 ;  /* 0x000000000b097211 */ /* 0x000fc400030f0eff */
[----:B------:R-:W-:Y:S02]  /*46280*/  PRMT R25, R25, 0x7632, R25 ;  /* 0x0000763219197816 */ /* 0x000fe40000000019 */
[----:B------:R-:W-:Y:S02]  /*46290*/  PRMT R26, R26, 0x7632, R26 ;  /* 0x000076321a1a7816 */ /* 0x000fe4000000001a */
[----:B------:R-:W-:Y:S02]  /*462a0*/  ISETP.LT.AND P4, PT, R12, UR7, !P0 ;  /* 0x000000070c007c0c */ /* 0x000fe4000c781270 */
[----:B------:R-:W1:Y:S01]  /*462b0*/  LDC R12, c[0x0][0x3b8] ;  /* 0x0000ee00ff0c7b82 */ /* 0x000e620000000800 */
[----:B------:R-:W-:Y:S01]  /*462c0*/  ISETP.LT.AND P2, PT, R15, UR6, !P0 ;  /* 0x000000060f007c0c */ /* 0x000fe2000c741270 */
[----:B------:R-:W3:Y:S01]  /*462d0*/  LDCU UR6, c[0x0][0x39c] ;  /* 0x00007380ff0677ac */ /* 0x000ee20008000800 */
[----:B-----5:R-:W-:-:S11]  /*462e0*/  ISETP.LT.AND P3, PT, R14, UR4, !P0 ;  /* 0x000000040e007c0c */ /* 0x020fd6000c761270 */
[----:B------:R5:W-:Y:S01]  /*462f0*/  @P2 STG.E.U16 desc[UR12][R6.64], R22 ;  /* 0x0000001606002986 */ /* 0x000be2000c10150c */
[----:B------:R-:W-:-:S04]  /*46300*/  LEA R14, P2, R3, R2, 0x1 ;  /* 0x00000002030e7211 */ /* 0x000fc800078408ff */
[----:B------:R-:W-:Y:S01]  /*46310*/  LEA.HI.X.SX32 R15, R3, R0, 0x1, P2 ;  /* 0x00000000030f7211 */ /* 0x000fe200010f0eff */
[----:B-1----:R-:W-:Y:S01]  /*46320*/  IMAD R5, R12, 0x2, R3 ;  /* 0x000000020c057824 */ /* 0x002fe200078e0203 */
[----:B-----5:R-:W-:-:S03]  /*46330*/  PRMT R7, R24, 0x7632, R7 ;  /* 0x0000763218077816 */ /* 0x020fc60000000007 */
[----:B----4-:R-:W-:Y:S01]  /*46340*/  IMAD R13, R13, 0x2, R5 ;  /* 0x000000020d0d7824 */ /* 0x010fe200078e0205 */
[----:B------:R-:W-:Y:S01]  /*46350*/  @P4 STG.E.U16 desc[UR12][R8.64], R23 ;  /* 0x0000001708004986 */ /* 0x000fe2000c10150c */
[----:B------:R-:W-:-:S03]  /*46360*/  LEA R4, P2, R5, R2, 0x1 ;  /* 0x0000000205047211 */ /* 0x000fc600078408ff */
[----:B------:R1:W-:Y:S01]  /*46370*/  @P3 STG.E.U16 desc[UR12][R14.64], R7 ;  /* 0x000000070e003986 */ /* 0x0003e2000c10150c */
[----:B------:R-:W-:Y:S02]  /*46380*/  LEA R6, P3, R13, R2, 0x1 ;  /* 0x000000020d067211 */ /* 0x000fe400078608ff */
[----:B--2---:R-:W-:Y:S02]  /*46390*/  ISETP.LT.AND P5, PT, R28, UR5, !P0 ;  /* 0x000000051c007c0c */ /* 0x004fe4000c7a1270 */
[----:B---3--:R-:W-:Y:S01]  /*463a0*/  ISETP.LT.AND P0, PT, R29, UR6, !P0 ;  /* 0x000000061d007c0c */ /* 0x008fe2000c701270 */
[----:B0-----:R-:W-:Y:S01]  /*463b0*/  IMAD R3, R10, 0x2, R13 ;  /* 0x000000020a037824 */ /* 0x001fe200078e020d */
[-C--:B------:R-:W-:Y:S02]  /*463c0*/  LEA.HI.X.SX32 R5, R5, R0.reuse, 0x1, P2 ;  /* 0x0000000005057211 */ /* 0x080fe400010f0eff */
[----:B-1----:R-:W-:Y:S02]  /*463d0*/  LEA.HI.X.SX32 R7, R13, R0, 0x1, P3 ;  /* 0x000000000d077211 */ /* 0x002fe400018f0eff */
[----:B------:R-:W-:-:S05]  /*463e0*/  LEA R2, P2, R3, R2, 0x1 ;  /* 0x0000000203027211 */ /* 0x000fca00078408ff */
[----:B------:R0:W-:Y:S01]  /*463f0*/  @P5 STG.E.U16 desc[UR12][R4.64], R25 ;  /* 0x0000001904005986 */ /* 0x0001e2000c10150c */
[----:B------:R-:W-:-:S03]  /*46400*/  LEA.HI.X.SX32 R3, R3, R0, 0x1, P2 ;  /* 0x0000000003037211 */ /* 0x000fc600010f0eff */
[----:B------:R0:W-:Y:S01]  /*46410*/  @P0 STG.E.U16 desc[UR12][R6.64], R26 ;  /* 0x0000001a06000986 */ /* 0x0001e2000c10150c */
[----:B------:R-:W-:Y:S05]  /*46420*/  @!P1 EXIT ;  /* 0x000000000000994d */ /* 0x000fea0003800000 */
[----:B------:R-:W-:-:S05]  /*46430*/  PRMT R27, R27, 0x7632, R27 ;  /* 0x000076321b1b7816 */ /* 0x000fca000000001b */
[----:B------:R-:W-:Y:S01]  /*46440*/  STG.E.U16 desc[UR12][R2.64], R27 ;  /* 0x0000001b02007986 */ /* 0x000fe2000c10150c */
[----:B------:R-:W-:Y:S05]  /*46450*/  EXIT ;  /* 0x000000000000794d */ /* 0x000fea0003800000 */
.L_x_3:
[----:B------:R-:W-:-:S00]  /*46460*/  BRA `(.L_x_3) ;  /* 0xfffffffc00fc7947 */ /* 0x000fc0000383ffff */
[----:B------:R-:W-:-:S00]  /*46470*/  NOP ;  /* 0x0000000000007918 */ /* 0x000fc00000000000 */
        /* <DEDUP_REMOVED lines=8> */
.L_x_4:


//--------------------- .nv.shared.matmul_kernel  --------------------------
	.section	.nv.shared.matmul_kernel,"aw",@nobits
	.sectionflags	@""
	.align	16
	.zero		1024


//--------------------- .nv.shared.reserved.0     --------------------------
	.section	.nv.shared.reserved.0,"aw",@nobits
	.weak		__nv_reservedSMEM_offset_0_alias
	.size		__nv_reservedSMEM_offset_0_alias, 0, 64
	.other		__nv_reservedSMEM_offset_0_alias,@"STO_CUDA_RESERVED_SHARED STV_DEFAULT"
__nv_reservedSMEM_offset_0_alias:
	.zero		0
	.zero		64


//--------------------- .nv.constant0.matmul_kernel --------------------------
	.section	.nv.constant0.matmul_kernel,"a",@progbits
	.sectionflags	@""
	.align	4
.nv.constant0.matmul_kernel:
	.zero		976


//--------------------- SYMBOLS --------------------------

	.type		.nv.reservedSmem.offset0,@object
	.size		.nv.reservedSmem.offset0,0x4
	.type		.nv.reservedSmem.cap,@object
	.size		.nv.reservedSmem.cap,0x4
